	.target	sm_100a

	.elftype	@"ET_EXEC"


//--------------------- .note.nv.tkinfo           --------------------------
	.section	.note.nv.tkinfo,"",@"SHT_NOTE"
	.sectionflags	@"SHF_NOTE_NV_TKINFO"
	.tkinfo
        /*0018*/ 	.word	0x00000002
        /*0030*/ 	.string	""
        /*0030*/ 	.string	"ptxas"
        /*0030*/ 	.string	"Cuda compilation tools, release 13.0, V13.0.88"
        /*0030*/ 	.string	"Build cuda_13.0.r13.0/compiler.36424714_0"
        /*0030*/ 	.string	"-arch sm_100a -m 64 "



//--------------------- .note.nv.cuinfo           --------------------------
	.section	.note.nv.cuinfo,"",@"SHT_NOTE"
	.sectionflags	@"SHF_NOTE_NV_CUINFO"
        /*0018*/ 	.short	0x0002
        /*001a*/ 	.short	0x0064
        /*001c*/ 	.short	0x0082
	.zero		2


//--------------------- .nv.info                  --------------------------
	.section	.nv.info,"",@"SHT_CUDA_INFO"
	.align	4


	//----- nvinfo : EIATTR_REGCOUNT
	.align		4
        /*0000*/ 	.byte	0x04, 0x2f
        /*0002*/ 	.short	(.L_19 - .L_18)
	.align		4
.L_18:
        /*0004*/ 	.word	index@(_ZN7cutlass13device_kernelINS_4gemm6kernel13GemmUniversalINS1_17GroupProblemShapeIN4cute5tupleIJiiiEEEEENS1_10collective13CollectiveMmaINS1_40MainloopSm100ArrayTmaUmmaWarpSpecializedILi3ELi8ELi2ENS6_IJNS5_1CILi1EEESD_SD_EEEEENS6_IJNSC_ILi128EEENSC_ILi256EEENSC_ILi64EEEEEENS_10bfloat16_tEPNS6_IJlSD_NSC_ILi0EEEEEESK_SN_NS5_8TiledMMAINS5_8MMA_AtomIJNS5_20SM100_MMA_F16BF16_SSISK_SK_fLi128ELi256ELNS5_4UMMA5MajorE0ELSS_0ELNSR_7ScaleInE0ELST_0EEEEEENS5_6LayoutISE_NS6_IJSL_SL_SL_EEEEENS6_IJNS5_10UnderscoreESZ_SZ_EEEEENS5_13SM90_TMA_LOADENS5_14ComposedLayoutINS5_7SwizzleILi3ELi4ELi3EEENS5_18smem_ptr_flag_bitsILi16EEENSW_INS6_IJNSC_ILi8EEESI_EEENS6_IJSI_SD_EEEEEEEvNS5_8identityES12_S1C_vS1D_EENS_8epilogue10collective18CollectiveEpilogueINS1F_31Sm100PtrArrayTmaWarpSpecializedILi4ELi2ELi64ELb1ELb0EEEJSJ_NS6_IJNSW_ISG_SD_EENSW_ISI_SD_EEEEENS_6half_tEPNS6_IJSD_lSL_EEES1N_S1P_NS1F_6fusion15FusionCallbacksIS1J_NS1Q_17LinearCombinationIS1N_fS1N_fLNS_15FloatRoundStyleE2EEESJ_S1M_JEEENS5_5SM1004TMEM4LOAD26SM100_TMEM_LOAD_16dp256b8xES12_NS13_IS15_S17_NSW_INS6_IJSI_S18_EEENS6_IJSD_SI_EEEEEEENS5_17SM75_U16x8_LDSM_TENS5_14SM90_TMA_STOREES23_NS5_17SM90_U16x8_STSM_TENS5_39AutoVectorizingCopyWithAssumedAlignmentILi128EEEEEEvvEEEEvNT_6ParamsE)
        /*0008*/ 	.word	0x000000a8


	//----- nvinfo : EIATTR_FRAME_SIZE
	.align		4
.L_19:
        /*000c*/ 	.byte	0x04, 0x11
        /*000e*/ 	.short	(.L_21 - .L_20)
	.align		4
.L_20:
        /*0010*/ 	.word	index@($__internal_3_$__cuda_sm20_div_u64)
        /*0014*/ 	.word	0x00000000


	//----- nvinfo : EIATTR_FRAME_SIZE
	.align		4
.L_21:
        /*0018*/ 	.byte	0x04, 0x11
        /*001a*/ 	.short	(.L_23 - .L_22)
	.align		4
.L_22:
        /*001c*/ 	.word	index@($__internal_2_$__cuda_sm10x_tcgen05_guardrail_trap_unallocated_columns_being_dealloced)
        /*0020*/ 	.word	0x00000000


	//----- nvinfo : EIATTR_FRAME_SIZE
	.align		4
.L_23:
        /*0024*/ 	.byte	0x04, 0x11
        /*0026*/ 	.short	(.L_25 - .L_24)
	.align		4
.L_24:
        /*0028*/ 	.word	index@($__internal_1_$__cuda_sm10x_tcgen05_guardrail_trap_phase_invalid_during_alloc)
        /*002c*/ 	.word	0x00000000


	//----- nvinfo : EIATTR_FRAME_SIZE
	.align		4
.L_25:
        /*0030*/ 	.byte	0x04, 0x11
        /*0032*/ 	.short	(.L_27 - .L_26)
	.align		4
.L_26:
        /*0034*/ 	.word	index@($__internal_0_$__cuda_sm10x_tcgen05_guardrail_trap_col_being_dealloced_not_returned_by_alloc)
        /*0038*/ 	.word	0x00000000


	//----- nvinfo : EIATTR_FRAME_SIZE
	.align		4
.L_27:
        /*003c*/ 	.byte	0x04, 0x11
        /*003e*/ 	.short	(.L_29 - .L_28)
	.align		4
.L_28:
        /*0040*/ 	.word	index@(_ZN7cutlass13device_kernelINS_4gemm6kernel13GemmUniversalINS1_17GroupProblemShapeIN4cute5tupleIJiiiEEEEENS1_10collective13CollectiveMmaINS1_40MainloopSm100ArrayTmaUmmaWarpSpecializedILi3ELi8ELi2ENS6_IJNS5_1CILi1EEESD_SD_EEEEENS6_IJNSC_ILi128EEENSC_ILi256EEENSC_ILi64EEEEEENS_10bfloat16_tEPNS6_IJlSD_NSC_ILi0EEEEEESK_SN_NS5_8TiledMMAINS5_8MMA_AtomIJNS5_20SM100_MMA_F16BF16_SSISK_SK_fLi128ELi256ELNS5_4UMMA5MajorE0ELSS_0ELNSR_7ScaleInE0ELST_0EEEEEENS5_6LayoutISE_NS6_IJSL_SL_SL_EEEEENS6_IJNS5_10UnderscoreESZ_SZ_EEEEENS5_13SM90_TMA_LOADENS5_14ComposedLayoutINS5_7SwizzleILi3ELi4ELi3EEENS5_18smem_ptr_flag_bitsILi16EEENSW_INS6_IJNSC_ILi8EEESI_EEENS6_IJSI_SD_EEEEEEEvNS5_8identityES12_S1C_vS1D_EENS_8epilogue10collective18CollectiveEpilogueINS1F_31Sm100PtrArrayTmaWarpSpecializedILi4ELi2ELi64ELb1ELb0EEEJSJ_NS6_IJNSW_ISG_SD_EENSW_ISI_SD_EEEEENS_6half_tEPNS6_IJSD_lSL_EEES1N_S1P_NS1F_6fusion15FusionCallbacksIS1J_NS1Q_17LinearCombinationIS1N_fS1N_fLNS_15FloatRoundStyleE2EEESJ_S1M_JEEENS5_5SM1004TMEM4LOAD26SM100_TMEM_LOAD_16dp256b8xES12_NS13_IS15_S17_NSW_INS6_IJSI_S18_EEENS6_IJSD_SI_EEEEEEENS5_17SM75_U16x8_LDSM_TENS5_14SM90_TMA_STOREES23_NS5_17SM90_U16x8_STSM_TENS5_39AutoVectorizingCopyWithAssumedAlignmentILi128EEEEEEvvEEEEvNT_6ParamsE)
        /*0044*/ 	.word	0x00000000


	//----- nvinfo : EIATTR_MIN_STACK_SIZE
	.align		4
.L_29:
        /*0048*/ 	.byte	0x04, 0x12
        /*004a*/ 	.short	(.L_31 - .L_30)
	.align		4
.L_30:
        /*004c*/ 	.word	index@(_ZN7cutlass13device_kernelINS_4gemm6kernel13GemmUniversalINS1_17GroupProblemShapeIN4cute5tupleIJiiiEEEEENS1_10collective13CollectiveMmaINS1_40MainloopSm100ArrayTmaUmmaWarpSpecializedILi3ELi8ELi2ENS6_IJNS5_1CILi1EEESD_SD_EEEEENS6_IJNSC_ILi128EEENSC_ILi256EEENSC_ILi64EEEEEENS_10bfloat16_tEPNS6_IJlSD_NSC_ILi0EEEEEESK_SN_NS5_8TiledMMAINS5_8MMA_AtomIJNS5_20SM100_MMA_F16BF16_SSISK_SK_fLi128ELi256ELNS5_4UMMA5MajorE0ELSS_0ELNSR_7ScaleInE0ELST_0EEEEEENS5_6LayoutISE_NS6_IJSL_SL_SL_EEEEENS6_IJNS5_10UnderscoreESZ_SZ_EEEEENS5_13SM90_TMA_LOADENS5_14ComposedLayoutINS5_7SwizzleILi3ELi4ELi3EEENS5_18smem_ptr_flag_bitsILi16EEENSW_INS6_IJNSC_ILi8EEESI_EEENS6_IJSI_SD_EEEEEEEvNS5_8identityES12_S1C_vS1D_EENS_8epilogue10collective18CollectiveEpilogueINS1F_31Sm100PtrArrayTmaWarpSpecializedILi4ELi2ELi64ELb1ELb0EEEJSJ_NS6_IJNSW_ISG_SD_EENSW_ISI_SD_EEEEENS_6half_tEPNS6_IJSD_lSL_EEES1N_S1P_NS1F_6fusion15FusionCallbacksIS1J_NS1Q_17LinearCombinationIS1N_fS1N_fLNS_15FloatRoundStyleE2EEESJ_S1M_JEEENS5_5SM1004TMEM4LOAD26SM100_TMEM_LOAD_16dp256b8xES12_NS13_IS15_S17_NSW_INS6_IJSI_S18_EEENS6_IJSD_SI_EEEEEEENS5_17SM75_U16x8_LDSM_TENS5_14SM90_TMA_STOREES23_NS5_17SM90_U16x8_STSM_TENS5_39AutoVectorizingCopyWithAssumedAlignmentILi128EEEEEEvvEEEEvNT_6ParamsE)
        /*0050*/ 	.word	0x00000000
.L_31:


//--------------------- .nv.compat                --------------------------
	.section	.nv.compat,"",@"SHT_CUDA_COMPAT_INFO"
	.align	4
        /*0000*/ 	.byte	0x02, 0x09, 0x01, 0x00, 0x02, 0x02, 0x02, 0x00, 0x02, 0x05, 0x05, 0x00, 0x03, 0x07, 0x01, 0x01
        /*0010*/ 	.byte	0x02, 0x03, 0x03, 0x00, 0x02, 0x06, 0x01, 0x00, 0x04, 0x0b, 0x08, 0x00, 0x09, 0x00, 0x00, 0x00
        /*0020*/ 	.byte	0x00, 0x00, 0x00, 0x00


//--------------------- .nv.info._ZN7cutlass13device_kernelINS_4gemm6kernel13GemmUniversalINS1_17GroupProblemShapeIN4cute5tupleIJiiiEEEEENS1_10collective13CollectiveMmaINS1_40MainloopSm100ArrayTmaUmmaWarpSpecializedILi3ELi8ELi2ENS6_IJNS5_1CILi1EEESD_SD_EEEEENS6_IJNSC_ILi128EEENSC_ILi256EEENSC_ILi64EEEEEENS_10bfloat16_tEPNS6_IJlSD_NSC_ILi0EEEEEESK_SN_NS5_8TiledMMAINS5_8MMA_AtomIJNS5_20SM100_MMA_F16BF16_SSISK_SK_fLi128ELi256ELNS5_4UMMA5MajorE0ELSS_0ELNSR_7ScaleInE0ELST_0EEEEEENS5_6LayoutISE_NS6_IJSL_SL_SL_EEEEENS6_IJNS5_10UnderscoreESZ_SZ_EEEEENS5_13SM90_TMA_LOADENS5_14ComposedLayoutINS5_7SwizzleILi3ELi4ELi3EEENS5_18smem_ptr_flag_bitsILi16EEENSW_INS6_IJNSC_ILi8EEESI_EEENS6_IJSI_SD_EEEEEEEvNS5_8identityES12_S1C_vS1D_EENS_8epilogue10collective18CollectiveEpilogueINS1F_31Sm100PtrArrayTmaWarpSpecializedILi4ELi2ELi64ELb1ELb0EEEJSJ_NS6_IJNSW_ISG_SD_EENSW_ISI_SD_EEEEENS_6half_tEPNS6_IJSD_lSL_EEES1N_S1P_NS1F_6fusion15FusionCallbacksIS1J_NS1Q_17LinearCombinationIS1N_fS1N_fLNS_15FloatRoundStyleE2EEESJ_S1M_JEEENS5_5SM1004TMEM4LOAD26SM100_TMEM_LOAD_16dp256b8xES12_NS13_IS15_S17_NSW_INS6_IJSI_S18_EEENS6_IJSD_SI_EEEEEEENS5_17SM75_U16x8_LDSM_TENS5_14SM90_TMA_STOREES23_NS5_17SM90_U16x8_STSM_TENS5_39AutoVectorizingCopyWithAssumedAlignmentILi128EEEEEEvvEEEEvNT_6ParamsE --------------------------
	.section	.nv.info._ZN7cutlass13device_kernelINS_4gemm6kernel13GemmUniversalINS1_17GroupProblemShapeIN4cute5tupleIJiiiEEEEENS1_10collective13CollectiveMmaINS1_40MainloopSm100ArrayTmaUmmaWarpSpecializedILi3ELi8ELi2ENS6_IJNS5_1CILi1EEESD_SD_EEEEENS6_IJNSC_ILi128EEENSC_ILi256EEENSC_ILi64EEEEEENS_10bfloat16_tEPNS6_IJlSD_NSC_ILi0EEEEEESK_SN_NS5_8TiledMMAINS5_8MMA_AtomIJNS5_20SM100_MMA_F16BF16_SSISK_SK_fLi128ELi256ELNS5_4UMMA5MajorE0ELSS_0ELNSR_7ScaleInE0ELST_0EEEEEENS5_6LayoutISE_NS6_IJSL_SL_SL_EEEEENS6_IJNS5_10UnderscoreESZ_SZ_EEEEENS5_13SM90_TMA_LOADENS5_14ComposedLayoutINS5_7SwizzleILi3ELi4ELi3EEENS5_18smem_ptr_flag_bitsILi16EEENSW_INS6_IJNSC_ILi8EEESI_EEENS6_IJSI_SD_EEEEEEEvNS5_8identityES12_S1C_vS1D_EENS_8epilogue10collective18CollectiveEpilogueINS1F_31Sm100PtrArrayTmaWarpSpecializedILi4ELi2ELi64ELb1ELb0EEEJSJ_NS6_IJNSW_ISG_SD_EENSW_ISI_SD_EEEEENS_6half_tEPNS6_IJSD_lSL_EEES1N_S1P_NS1F_6fusion15FusionCallbacksIS1J_NS1Q_17LinearCombinationIS1N_fS1N_fLNS_15FloatRoundStyleE2EEESJ_S1M_JEEENS5_5SM1004TMEM4LOAD26SM100_TMEM_LOAD_16dp256b8xES12_NS13_IS15_S17_NSW_INS6_IJSI_S18_EEENS6_IJSD_SI_EEEEEEENS5_17SM75_U16x8_LDSM_TENS5_14SM90_TMA_STOREES23_NS5_17SM90_U16x8_STSM_TENS5_39AutoVectorizingCopyWithAssumedAlignmentILi128EEEEEEvvEEEEvNT_6ParamsE,"",@"SHT_CUDA_INFO"
	.sectionflags	@""
	.align	4


	//----- nvinfo : EIATTR_CUDA_API_VERSION
	.align		4
        /*0000*/ 	.byte	0x04, 0x37
        /*0002*/ 	.short	(.L_33 - .L_32)
.L_32:
        /*0004*/ 	.word	0x00000082


	//----- nvinfo : EIATTR_KPARAM_INFO
	.align		4
.L_33:
        /*0008*/ 	.byte	0x04, 0x17
        /*000a*/ 	.short	(.L_35 - .L_34)
.L_34:
        /*000c*/ 	.word	0x00000000
        /*0010*/ 	.short	0x0000
        /*0012*/ 	.short	0x0000
        /*0014*/ 	.byte	0x00, 0xf0, 0x01, 0x24


	//----- nvinfo : EIATTR_AT_ENTRY_FRAGMENTS
	.align		4
.L_35:
        /*0018*/ 	.byte	0x04, 0x4f
        /*001a*/ 	.short	(.L_37 - .L_36)


	//   ....[0]....
.L_36:
        /*001c*/ 	.word	0x00000006


	//----- nvinfo : EIATTR_RESERVED_SMEM_USED
	.align		4
.L_37:
        /*0020*/ 	.byte	0x01, 0x41
	.zero		2


	//----- nvinfo : EIATTR_SPARSE_MMA_MASK
	.align		4
        /*0024*/ 	.byte	0x03, 0x50
        /*0026*/ 	.short	0x0000


	//----- nvinfo : EIATTR_TCGEN05_1CTA_USED
	.align		4
        /*0028*/ 	.byte	0x01, 0x51
	.zero		2


	//----- nvinfo : EIATTR_MAXREG_COUNT
	.align		4
        /*002c*/ 	.byte	0x03, 0x1b
        /*002e*/ 	.short	0x00a8


	//----- nvinfo : EIATTR_NUM_BARRIERS
	.align		4
        /*0030*/ 	.byte	0x02, 0x4c
        /*0032*/ 	.byte	0x07
	.zero		1


	//----- nvinfo : EIATTR_EXTERNS
	.align		4
        /*0034*/ 	.byte	0x04, 0x0f
        /*0036*/ 	.short	(.L_39 - .L_38)


	//   ....[0]....
	.align		4
.L_38:
        /*0038*/ 	.word	index@(__assertfail)


	//----- nvinfo : EIATTR_MERCURY_ISA_VERSION
	.align		4
.L_39:
        /*003c*/ 	.byte	0x03, 0x5f
        /*003e*/ 	.short	0x0101


	//----- nvinfo : EIATTR_INT_WARP_WIDE_INSTR_OFFSETS
	.align		4
        /*0040*/ 	.byte	0x04, 0x31
        /*0042*/ 	.short	(.L_41 - .L_40)


	//   ....[0]....
.L_40:
        /*0044*/ 	.word	0x00012e70


	//   ....[1]....
        /*0048*/ 	.word	0x00012e90


	//   ....[2]....
        /*004c*/ 	.word	0x00012ec0


	//----- nvinfo : EIATTR_COOP_GROUP_MASK_REGIDS
	.align		4
.L_41:
        /*0050*/ 	.byte	0x04, 0x29
        /*0052*/ 	.short	(.L_43 - .L_42)


	//   ....[0]....
.L_42:
        /*0054*/ 	.word	0xffffffff


	//   ....[1]....
        /*0058*/ 	.word	0xffffffff


	//   ....[2]....
        /*005c*/ 	.word	0xffffffff


	//   ....[3]....
        /*0060*/ 	.word	0xffffffff


	//   ....[4]....
        /*0064*/ 	.word	0xffffffff


	//   ....[5]....
        /*0068*/ 	.word	0xffffffff


	//   ....[6]....
        /*006c*/ 	.word	0xffffffff


	//   ....[7]....
        /*0070*/ 	.word	0xffffffff


	//   ....[8]....
        /*0074*/ 	.word	0xffffffff


	//   ....[9]....
        /*0078*/ 	.word	0xffffffff


	//   ....[10]....
        /*007c*/ 	.word	0xffffffff


	//   ....[11]....
        /*0080*/ 	.word	0xffffffff


	//   ....[12]....
        /*0084*/ 	.word	0xffffffff


	//   ....[13]....
        /*0088*/ 	.word	0xffffffff


	//   ....[14]....
        /*008c*/ 	.word	0xffffffff


	//   ....[15]....
        /*0090*/ 	.word	0xffffffff


	//   ....[16]....
        /*0094*/ 	.word	0xffffffff


	//   ....[17]....
        /*0098*/ 	.word	0xffffffff


	//   ....[18]....
        /*009c*/ 	.word	0xffffffff


	//   ....[19]....
        /*00a0*/ 	.word	0xffffffff


	//   ....[20]....
        /*00a4*/ 	.word	0xffffffff


	//   ....[21]....
        /*00a8*/ 	.word	0xffffffff


	//   ....[22]....
        /*00ac*/ 	.word	0xffffffff


	//   ....[23]....
        /*00b0*/ 	.word	0xffffffff


	//   ....[24]....
        /*00b4*/ 	.word	0xffffffff


	//   ....[25]....
        /*00b8*/ 	.word	0xffffffff


	//   ....[26]....
        /*00bc*/ 	.word	0xffffffff


	//   ....[27]....
        /*00c0*/ 	.word	0xffffffff


	//   ....[28]....
        /*00c4*/ 	.word	0xffffffff


	//   ....[29]....
        /*00c8*/ 	.word	0xffffffff


	//   ....[30]....
        /*00cc*/ 	.word	0xffffffff


	//   ....[31]....
        /*00d0*/ 	.word	0xffffffff


	//   ....[32]....
        /*00d4*/ 	.word	0xffffffff


	//   ....[33]....
        /*00d8*/ 	.word	0xffffffff


	//   ....[34]....
        /*00dc*/ 	.word	0xffffffff


	//   ....[35]....
        /*00e0*/ 	.word	0xffffffff


	//   ....[36]....
        /*00e4*/ 	.word	0xffffffff


	//   ....[37]....
        /*00e8*/ 	.word	0xffffffff


	//   ....[38]....
        /*00ec*/ 	.word	0xffffffff


	//   ....[39]....
        /*00f0*/ 	.word	0xffffffff


	//   ....[40]....
        /*00f4*/ 	.word	0xffffffff


	//   ....[41]....
        /*00f8*/ 	.word	0xffffffff


	//   ....[42]....
        /*00fc*/ 	.word	0xffffffff


	//   ....[43]....
        /*0100*/ 	.word	0xffffffff


	//   ....[44]....
        /*0104*/ 	.word	0xffffffff


	//   ....[45]....
        /*0108*/ 	.word	0xffffffff


	//   ....[46]....
        /*010c*/ 	.word	0xffffffff


	//   ....[47]....
        /*0110*/ 	.word	0xffffffff


	//   ....[48]....
        /*0114*/ 	.word	0xffffffff


	//   ....[49]....
        /*0118*/ 	.word	0xffffffff


	//   ....[50]....
        /*011c*/ 	.word	0xffffffff


	//   ....[51]....
        /*0120*/ 	.word	0xffffffff


	//   ....[52]....
        /*0124*/ 	.word	0xffffffff


	//   ....[53]....
        /*0128*/ 	.word	0xffffffff


	//   ....[54]....
        /*012c*/ 	.word	0xffffffff


	//   ....[55]....
        /*0130*/ 	.word	0xffffffff


	//   ....[56]....
        /*0134*/ 	.word	0xffffffff


	//   ....[57]....
        /*0138*/ 	.word	0xffffffff


	//   ....[58]....
        /*013c*/ 	.word	0xffffffff


	//   ....[59]....
        /*0140*/ 	.word	0xffffffff


	//   ....[60]....
        /*0144*/ 	.word	0xffffffff


	//   ....[61]....
        /*0148*/ 	.word	0xffffffff


	//   ....[62]....
        /*014c*/ 	.word	0xffffffff


	//   ....[63]....
        /*0150*/ 	.word	0xffffffff


	//   ....[64]....
        /*0154*/ 	.word	0xffffffff


	//   ....[65]....
        /*0158*/ 	.word	0xffffffff


	//   ....[66]....
        /*015c*/ 	.word	0xffffffff


	//   ....[67]....
        /*0160*/ 	.word	0xffffffff


	//   ....[68]....
        /*0164*/ 	.word	0xffffffff


	//   ....[69]....
        /*0168*/ 	.word	0xffffffff


	//   ....[70]....
        /*016c*/ 	.word	0xffffffff


	//   ....[71]....
        /*0170*/ 	.word	0xffffffff


	//   ....[72]....
        /*0174*/ 	.word	0xffffffff


	//   ....[73]....
        /*0178*/ 	.word	0xffffffff


	//   ....[74]....
        /*017c*/ 	.word	0xffffffff


	//   ....[75]....
        /*0180*/ 	.word	0xffffffff


	//   ....[76]....
        /*0184*/ 	.word	0xffffffff


	//   ....[77]....
        /*0188*/ 	.word	0xffffffff


	//   ....[78]....
        /*018c*/ 	.word	0xffffffff


	//   ....[79]....
        /*0190*/ 	.word	0xffffffff


	//   ....[80]....
        /*0194*/ 	.word	0xffffffff


	//   ....[81]....
        /*0198*/ 	.word	0xffffffff


	//   ....[82]....
        /*019c*/ 	.word	0xffffffff


	//   ....[83]....
        /*01a0*/ 	.word	0xffffffff


	//   ....[84]....
        /*01a4*/ 	.word	0xffffffff


	//   ....[85]....
        /*01a8*/ 	.word	0xffffffff


	//   ....[86]....
        /*01ac*/ 	.word	0xffffffff


	//   ....[87]....
        /*01b0*/ 	.word	0xffffffff


	//   ....[88]....
        /*01b4*/ 	.word	0xffffffff


	//   ....[89]....
        /*01b8*/ 	.word	0xffffffff


	//   ....[90]....
        /*01bc*/ 	.word	0xffffffff


	//   ....[91]....
        /*01c0*/ 	.word	0xffffffff


	//   ....[92]....
        /*01c4*/ 	.word	0xffffffff


	//   ....[93]....
        /*01c8*/ 	.word	0xffffffff


	//   ....[94]....
        /*01cc*/ 	.word	0xffffffff


	//   ....[95]....
        /*01d0*/ 	.word	0xffffffff


	//   ....[96]....
        /*01d4*/ 	.word	0xffffffff


	//   ....[97]....
        /*01d8*/ 	.word	0xffffffff


	//   ....[98]....
        /*01dc*/ 	.word	0xffffffff


	//   ....[99]....
        /*01e0*/ 	.word	0xffffffff


	//   ....[100]....
        /*01e4*/ 	.word	0xffffffff


	//   ....[101]....
        /*01e8*/ 	.word	0xffffffff


	//   ....[102]....
        /*01ec*/ 	.word	0xffffffff


	//   ....[103]....
        /*01f0*/ 	.word	0xffffffff


	//   ....[104]....
        /*01f4*/ 	.word	0xffffffff


	//   ....[105]....
        /*01f8*/ 	.word	0xffffffff


	//   ....[106]....
        /*01fc*/ 	.word	0xffffffff


	//   ....[107]....
        /*0200*/ 	.word	0xffffffff


	//   ....[108]....
        /*0204*/ 	.word	0xffffffff


	//   ....[109]....
        /*0208*/ 	.word	0xffffffff


	//   ....[110]....
        /*020c*/ 	.word	0xffffffff


	//   ....[111]....
        /*0210*/ 	.word	0xffffffff


	//   ....[112]....
        /*0214*/ 	.word	0xffffffff


	//   ....[113]....
        /*0218*/ 	.word	0xffffffff


	//   ....[114]....
        /*021c*/ 	.word	0xffffffff


	//   ....[115]....
        /*0220*/ 	.word	0xffffffff


	//   ....[116]....
        /*0224*/ 	.word	0xffffffff


	//   ....[117]....
        /*0228*/ 	.word	0xffffffff


	//   ....[118]....
        /*022c*/ 	.word	0xffffffff


	//   ....[119]....
        /*0230*/ 	.word	0xffffffff


	//----- nvinfo : EIATTR_COOP_GROUP_INSTR_OFFSETS
	.align		4
.L_43:
        /*0234*/ 	.byte	0x04, 0x28
        /*0236*/ 	.short	(.L_45 - .L_44)


	//   ....[0]....
.L_44:
        /*0238*/ 	.word	0x00000090


	//   ....[1]....
        /*023c*/ 	.word	0x00000500


	//   ....[2]....
        /*0240*/ 	.word	0x00000720


	//   ....[3]....
        /*0244*/ 	.word	0x00000730


	//   ....[4]....
        /*0248*/ 	.word	0x000008a0


	//   ....[5]....
        /*024c*/ 	.word	0x00000a40


	//   ....[6]....
        /*0250*/ 	.word	0x00000b40


	//   ....[7]....
        /*0254*/ 	.word	0x00000d90


	//   ....[8]....
        /*0258*/ 	.word	0x00000fe0


	//   ....[9]....
        /*025c*/ 	.word	0x00002280


	//   ....[10]....
        /*0260*/ 	.word	0x000022c0


	//   ....[11]....
        /*0264*/ 	.word	0x00002340


	//   ....[12]....
        /*0268*/ 	.word	0x00002350


	//   ....[13]....
        /*026c*/ 	.word	0x00002390


	//   ....[14]....
        /*0270*/ 	.word	0x000023b0


	//   ....[15]....
        /*0274*/ 	.word	0x00002400


	//   ....[16]....
        /*0278*/ 	.word	0x00002410


	//   ....[17]....
        /*027c*/ 	.word	0x00002450


	//   ....[18]....
        /*0280*/ 	.word	0x00002480


	//   ....[19]....
        /*0284*/ 	.word	0x00002520


	//   ....[20]....
        /*0288*/ 	.word	0x00002630


	//   ....[21]....
        /*028c*/ 	.word	0x00002660


	//   ....[22]....
        /*0290*/ 	.word	0x00002c30


	//   ....[23]....
        /*0294*/ 	.word	0x00002c40


	//   ....[24]....
        /*0298*/ 	.word	0x00002c90


	//   ....[25]....
        /*029c*/ 	.word	0x00002ca0


	//   ....[26]....
        /*02a0*/ 	.word	0x00002cf0


	//   ....[27]....
        /*02a4*/ 	.word	0x00002d00


	//   ....[28]....
        /*02a8*/ 	.word	0x00002d50


	//   ....[29]....
        /*02ac*/ 	.word	0x00002d60


	//   ....[30]....
        /*02b0*/ 	.word	0x00002db0


	//   ....[31]....
        /*02b4*/ 	.word	0x00002dd0


	//   ....[32]....
        /*02b8*/ 	.word	0x00002e60


	//   ....[33]....
        /*02bc*/ 	.word	0x00002eb0


	//   ....[34]....
        /*02c0*/ 	.word	0x00002ef0


	//   ....[35]....
        /*02c4*/ 	.word	0x00002f40


	//   ....[36]....
        /*02c8*/ 	.word	0x00002f60


	//   ....[37]....
        /*02cc*/ 	.word	0x00002f70


	//   ....[38]....
        /*02d0*/ 	.word	0x00002f80


	//   ....[39]....
        /*02d4*/ 	.word	0x00002f90


	//   ....[40]....
        /*02d8*/ 	.word	0x00003ac0


	//   ....[41]....
        /*02dc*/ 	.word	0x00004460


	//   ....[42]....
        /*02e0*/ 	.word	0x00005180


	//   ....[43]....
        /*02e4*/ 	.word	0x000051b0


	//   ....[44]....
        /*02e8*/ 	.word	0x00005230


	//   ....[45]....
        /*02ec*/ 	.word	0x00005240


	//   ....[46]....
        /*02f0*/ 	.word	0x00005280


	//   ....[47]....
        /*02f4*/ 	.word	0x000052a0


	//   ....[48]....
        /*02f8*/ 	.word	0x000052e0


	//   ....[49]....
        /*02fc*/ 	.word	0x00005300


	//   ....[50]....
        /*0300*/ 	.word	0x00005360


	//   ....[51]....
        /*0304*/ 	.word	0x00005370


	//   ....[52]....
        /*0308*/ 	.word	0x00005400


	//   ....[53]....
        /*030c*/ 	.word	0x000054f0


	//   ....[54]....
        /*0310*/ 	.word	0x00005520


	//   ....[55]....
        /*0314*/ 	.word	0x00005ae0


	//   ....[56]....
        /*0318*/ 	.word	0x00005af0


	//   ....[57]....
        /*031c*/ 	.word	0x00005b40


	//   ....[58]....
        /*0320*/ 	.word	0x00005b50


	//   ....[59]....
        /*0324*/ 	.word	0x00005ba0


	//   ....[60]....
        /*0328*/ 	.word	0x00005bb0


	//   ....[61]....
        /*032c*/ 	.word	0x00005c00


	//   ....[62]....
        /*0330*/ 	.word	0x00005c10


	//   ....[63]....
        /*0334*/ 	.word	0x00005c70


	//   ....[64]....
        /*0338*/ 	.word	0x00005c80


	//   ....[65]....
        /*033c*/ 	.word	0x00005d10


	//   ....[66]....
        /*0340*/ 	.word	0x00005d60


	//   ....[67]....
        /*0344*/ 	.word	0x00005da0


	//   ....[68]....
        /*0348*/ 	.word	0x00005db0


	//   ....[69]....
        /*034c*/ 	.word	0x00005e00


	//   ....[70]....
        /*0350*/ 	.word	0x00005e20


	//   ....[71]....
        /*0354*/ 	.word	0x00005e30


	//   ....[72]....
        /*0358*/ 	.word	0x00005e40


	//   ....[73]....
        /*035c*/ 	.word	0x00006d00


	//   ....[74]....
        /*0360*/ 	.word	0x00006d30


	//   ....[75]....
        /*0364*/ 	.word	0x00006db0


	//   ....[76]....
        /*0368*/ 	.word	0x00006dc0


	//   ....[77]....
        /*036c*/ 	.word	0x00006e00


	//   ....[78]....
        /*0370*/ 	.word	0x00006e20


	//   ....[79]....
        /*0374*/ 	.word	0x00006e60


	//   ....[80]....
        /*0378*/ 	.word	0x00006e80


	//   ....[81]....
        /*037c*/ 	.word	0x00006ed0


	//   ....[82]....
        /*0380*/ 	.word	0x00006ef0


	//   ....[83]....
        /*0384*/ 	.word	0x00006f80


	//   ....[84]....
        /*0388*/ 	.word	0x00007070


	//   ....[85]....
        /*038c*/ 	.word	0x000070a0


	//   ....[86]....
        /*0390*/ 	.word	0x00007660


	//   ....[87]....
        /*0394*/ 	.word	0x00007670


	//   ....[88]....
        /*0398*/ 	.word	0x000076c0


	//   ....[89]....
        /*039c*/ 	.word	0x000076d0


	//   ....[90]....
        /*03a0*/ 	.word	0x00007720


	//   ....[91]....
        /*03a4*/ 	.word	0x00007730


	//   ....[92]....
        /*03a8*/ 	.word	0x00007780


	//   ....[93]....
        /*03ac*/ 	.word	0x00007790


	//   ....[94]....
        /*03b0*/ 	.word	0x000077f0


	//   ....[95]....
        /*03b4*/ 	.word	0x00007800


	//   ....[96]....
        /*03b8*/ 	.word	0x00007890


	//   ....[97]....
        /*03bc*/ 	.word	0x000078e0


	//   ....[98]....
        /*03c0*/ 	.word	0x00007920


	//   ....[99]....
        /*03c4*/ 	.word	0x00007930


	//   ....[100]....
        /*03c8*/ 	.word	0x00007980


	//   ....[101]....
        /*03cc*/ 	.word	0x000079a0


	//   ....[102]....
        /*03d0*/ 	.word	0x000079b0


	//   ....[103]....
        /*03d4*/ 	.word	0x000079c0


	//   ....[104]....
        /*03d8*/ 	.word	0x000086d0


	//   ....[105]....
        /*03dc*/ 	.word	0x000094e0


	//   ....[106]....
        /*03e0*/ 	.word	0x00009880


	//   ....[107]....
        /*03e4*/ 	.word	0x00009d90


	//   ....[108]....
        /*03e8*/ 	.word	0x00010460


	//   ....[109]....
        /*03ec*/ 	.word	0x000108b0


	//   ....[110]....
        /*03f0*/ 	.word	0x00010b00


	//   ....[111]....
        /*03f4*/ 	.word	0x00010ca0


	//   ....[112]....
        /*03f8*/ 	.word	0x000114b0


	//   ....[113]....
        /*03fc*/ 	.word	0x00011950


	//   ....[114]....
        /*0400*/ 	.word	0x00011d20


	//   ....[115]....
        /*0404*/ 	.word	0x000120f0


	//   ....[116]....
        /*0408*/ 	.word	0x00012310


	//   ....[117]....
        /*040c*/ 	.word	0x00012340


	//   ....[118]....
        /*0410*/ 	.word	0x00012d50


	//   ....[119]....
        /*0414*/ 	.word	0x00012f80


	//----- nvinfo : EIATTR_REG_RECONFIG
	.align		4
.L_45:
        /*0418*/ 	.byte	0x01, 0x54
	.zero		2


	//----- nvinfo : EIATTR_VRC_CTA_INIT_COUNT
	.align		4
        /*041c*/ 	.byte	0x02, 0x4a
        /*041e*/ 	.byte	0x80
	.zero		1


	//----- nvinfo : EIATTR_SYSCALL_OFFSETS
	.align		4
        /*0420*/ 	.byte	0x04, 0x46
        /*0422*/ 	.short	(.L_47 - .L_46)


	//   ....[0]....
.L_46:
        /*0424*/ 	.word	0x0000a170


	//   ....[1]....
        /*0428*/ 	.word	0x0000a260


	//   ....[2]....
        /*042c*/ 	.word	0x0000ab90


	//   ....[3]....
        /*0430*/ 	.word	0x0000ad00


	//   ....[4]....
        /*0434*/ 	.word	0x0000c280


	//   ....[5]....
        /*0438*/ 	.word	0x0000c3f0


	//   ....[6]....
        /*043c*/ 	.word	0x0000d900


	//   ....[7]....
        /*0440*/ 	.word	0x0000da70


	//   ....[8]....
        /*0444*/ 	.word	0x0000efc0


	//   ....[9]....
        /*0448*/ 	.word	0x0000f130


	//----- nvinfo : EIATTR_MBARRIER_INSTR_OFFSETS
	.align		4
.L_47:
        /*044c*/ 	.byte	0x04, 0x39
        /*044e*/ 	.short	(.L_49 - .L_48)


	//   ....[0]....
.L_48:
        /*0450*/ 	.word	0x00000830
        /*0454*/ 	.word	0x000000ff
        /*0458*/ 	.word	0x00000000
        /*045c*/ 	.short	0x0100
        /*045e*/ 	.byte	0x05
	.zero		1


	//   ....[1]....
        /*0460*/ 	.word	0x00000840
        /*0464*/ 	.word	0x000000ff
        /*0468*/ 	.word	0x00000018
        /*046c*/ 	.short	0x0100
        /*046e*/ 	.byte	0x05
	.zero		1


	//   ....[2]....
        /*0470*/ 	.word	0x00000850
        /*0474*/ 	.word	0x000000ff
        /*0478*/ 	.word	0x00000008
        /*047c*/ 	.short	0x0100
        /*047e*/ 	.byte	0x05
	.zero		1


	//   ....[3]....
        /*0480*/ 	.word	0x00000860
        /*0484*/ 	.word	0x000000ff
        /*0488*/ 	.word	0x00000020
        /*048c*/ 	.short	0x0100
        /*048e*/ 	.byte	0x05
	.zero		1


	//   ....[4]....
        /*0490*/ 	.word	0x00000870
        /*0494*/ 	.word	0x000000ff
        /*0498*/ 	.word	0x00000010
        /*049c*/ 	.short	0x0100
        /*049e*/ 	.byte	0x05
	.zero		1


	//   ....[5]....
        /*04a0*/ 	.word	0x00000880
        /*04a4*/ 	.word	0x000000ff
        /*04a8*/ 	.word	0x00000028
        /*04ac*/ 	.short	0x0100
        /*04ae*/ 	.byte	0x05
	.zero		1


	//   ....[6]....
        /*04b0*/ 	.word	0x000009b0
        /*04b4*/ 	.word	0x000000ff
        /*04b8*/ 	.word	0x00000030
        /*04bc*/ 	.short	0x0100
        /*04be*/ 	.byte	0x06
	.zero		1


	//   ....[7]....
        /*04c0*/ 	.word	0x000009c0
        /*04c4*/ 	.word	0x000000ff
        /*04c8*/ 	.word	0x00000050
        /*04cc*/ 	.short	0x0100
        /*04ce*/ 	.byte	0x06
	.zero		1


	//   ....[8]....
        /*04d0*/ 	.word	0x000009d0
        /*04d4*/ 	.word	0x000000ff
        /*04d8*/ 	.word	0x00000038
        /*04dc*/ 	.short	0x0100
        /*04de*/ 	.byte	0x06
	.zero		1


	//   ....[9]....
        /*04e0*/ 	.word	0x000009e0
        /*04e4*/ 	.word	0x000000ff
        /*04e8*/ 	.word	0x00000058
        /*04ec*/ 	.short	0x0100
        /*04ee*/ 	.byte	0x06
	.zero		1


	//   ....[10]....
        /*04f0*/ 	.word	0x000009f0
        /*04f4*/ 	.word	0x000000ff
        /*04f8*/ 	.word	0x00000040
        /*04fc*/ 	.short	0x0100
        /*04fe*/ 	.byte	0x06
	.zero		1


	//   ....[11]....
        /*0500*/ 	.word	0x00000a00
        /*0504*/ 	.word	0x000000ff
        /*0508*/ 	.word	0x00000060
        /*050c*/ 	.short	0x0100
        /*050e*/ 	.byte	0x06
	.zero		1


	//   ....[12]....
        /*0510*/ 	.word	0x00000a10
        /*0514*/ 	.word	0x000000ff
        /*0518*/ 	.word	0x00000048
        /*051c*/ 	.short	0x0100
        /*051e*/ 	.byte	0x06
	.zero		1


	//   ....[13]....
        /*0520*/ 	.word	0x00000a20
        /*0524*/ 	.word	0x000000ff
        /*0528*/ 	.word	0x00000068
        /*052c*/ 	.short	0x0100
        /*052e*/ 	.byte	0x06
	.zero		1


	//   ....[14]....
        /*0530*/ 	.word	0x00000b10
        /*0534*/ 	.word	0x000000ff
        /*0538*/ 	.word	0x00000070
        /*053c*/ 	.short	0x0100
        /*053e*/ 	.byte	0x05
	.zero		1


	//   ....[15]....
        /*0540*/ 	.word	0x00000b20
        /*0544*/ 	.word	0x000000ff
        /*0548*/ 	.word	0x00000078
        /*054c*/ 	.short	0x0100
        /*054e*/ 	.byte	0x05
	.zero		1


	//   ....[16]....
        /*0550*/ 	.word	0x00000c70
        /*0554*/ 	.word	0x000000ff
        /*0558*/ 	.word	0x00000080
        /*055c*/ 	.short	0x0100
        /*055e*/ 	.byte	0x06
	.zero		1


	//   ....[17]....
        /*0560*/ 	.word	0x00000c80
        /*0564*/ 	.word	0x000000ff
        /*0568*/ 	.word	0x000000c0
        /*056c*/ 	.short	0x0100
        /*056e*/ 	.byte	0x06
	.zero		1


	//   ....[18]....
        /*0570*/ 	.word	0x00000c90
        /*0574*/ 	.word	0x000000ff
        /*0578*/ 	.word	0x00000088
        /*057c*/ 	.short	0x0100
        /*057e*/ 	.byte	0x06
	.zero		1


	//   ....[19]....
        /*0580*/ 	.word	0x00000ca0
        /*0584*/ 	.word	0x000000ff
        /*0588*/ 	.word	0x000000c8
        /*058c*/ 	.short	0x0100
        /*058e*/ 	.byte	0x06
	.zero		1


	//   ....[20]....
        /*0590*/ 	.word	0x00000cb0
        /*0594*/ 	.word	0x000000ff
        /*0598*/ 	.word	0x00000090
        /*059c*/ 	.short	0x0100
        /*059e*/ 	.byte	0x06
	.zero		1


	//   ....[21]....
        /*05a0*/ 	.word	0x00000cc0
        /*05a4*/ 	.word	0x000000ff
        /*05a8*/ 	.word	0x000000d0
        /*05ac*/ 	.short	0x0100
        /*05ae*/ 	.byte	0x06
	.zero		1


	//   ....[22]....
        /*05b0*/ 	.word	0x00000cd0
        /*05b4*/ 	.word	0x000000ff
        /*05b8*/ 	.word	0x00000098
        /*05bc*/ 	.short	0x0100
        /*05be*/ 	.byte	0x06
	.zero		1


	//   ....[23]....
        /*05c0*/ 	.word	0x00000ce0
        /*05c4*/ 	.word	0x000000ff
        /*05c8*/ 	.word	0x000000d8
        /*05cc*/ 	.short	0x0100
        /*05ce*/ 	.byte	0x06
	.zero		1


	//   ....[24]....
        /*05d0*/ 	.word	0x00000cf0
        /*05d4*/ 	.word	0x000000ff
        /*05d8*/ 	.word	0x000000a0
        /*05dc*/ 	.short	0x0100
        /*05de*/ 	.byte	0x06
	.zero		1


	//   ....[25]....
        /*05e0*/ 	.word	0x00000d00
        /*05e4*/ 	.word	0x000000ff
        /*05e8*/ 	.word	0x000000e0
        /*05ec*/ 	.short	0x0100
        /*05ee*/ 	.byte	0x06
	.zero		1


	//   ....[26]....
        /*05f0*/ 	.word	0x00000d10
        /*05f4*/ 	.word	0x000000ff
        /*05f8*/ 	.word	0x000000a8
        /*05fc*/ 	.short	0x0100
        /*05fe*/ 	.byte	0x06
	.zero		1


	//   ....[27]....
        /*0600*/ 	.word	0x00000d20
        /*0604*/ 	.word	0x000000ff
        /*0608*/ 	.word	0x000000e8
        /*060c*/ 	.short	0x0100
        /*060e*/ 	.byte	0x06
	.zero		1


	//   ....[28]....
        /*0610*/ 	.word	0x00000d30
        /*0614*/ 	.word	0x000000ff
        /*0618*/ 	.word	0x000000b0
        /*061c*/ 	.short	0x0100
        /*061e*/ 	.byte	0x06
	.zero		1


	//   ....[29]....
        /*0620*/ 	.word	0x00000d40
        /*0624*/ 	.word	0x000000ff
        /*0628*/ 	.word	0x000000f0
        /*062c*/ 	.short	0x0100
        /*062e*/ 	.byte	0x06
	.zero		1


	//   ....[30]....
        /*0630*/ 	.word	0x00000d50
        /*0634*/ 	.word	0x000000ff
        /*0638*/ 	.word	0x000000b8
        /*063c*/ 	.short	0x0100
        /*063e*/ 	.byte	0x06
	.zero		1


	//   ....[31]....
        /*0640*/ 	.word	0x00000d60
        /*0644*/ 	.word	0x000000ff
        /*0648*/ 	.word	0x000000f8
        /*064c*/ 	.short	0x0100
        /*064e*/ 	.byte	0x06
	.zero		1


	//   ....[32]....
        /*0650*/ 	.word	0x00000ec0
        /*0654*/ 	.word	0x000000ff
        /*0658*/ 	.word	0x00000140
        /*065c*/ 	.short	0x0100
        /*065e*/ 	.byte	0x06
	.zero		1


	//   ....[33]....
        /*0660*/ 	.word	0x00000ed0
        /*0664*/ 	.word	0x000000ff
        /*0668*/ 	.word	0x00000180
        /*066c*/ 	.short	0x0100
        /*066e*/ 	.byte	0x06
	.zero		1


	//   ....[34]....
        /*0670*/ 	.word	0x00000ee0
        /*0674*/ 	.word	0x000000ff
        /*0678*/ 	.word	0x00000148
        /*067c*/ 	.short	0x0100
        /*067e*/ 	.byte	0x06
	.zero		1


	//   ....[35]....
        /*0680*/ 	.word	0x00000ef0
        /*0684*/ 	.word	0x000000ff
        /*0688*/ 	.word	0x00000188
        /*068c*/ 	.short	0x0100
        /*068e*/ 	.byte	0x06
	.zero		1


	//   ....[36]....
        /*0690*/ 	.word	0x00000f00
        /*0694*/ 	.word	0x000000ff
        /*0698*/ 	.word	0x00000150
        /*069c*/ 	.short	0x0100
        /*069e*/ 	.byte	0x06
	.zero		1


	//   ....[37]....
        /*06a0*/ 	.word	0x00000f10
        /*06a4*/ 	.word	0x000000ff
        /*06a8*/ 	.word	0x00000190
        /*06ac*/ 	.short	0x0100
        /*06ae*/ 	.byte	0x06
	.zero		1


	//   ....[38]....
        /*06b0*/ 	.word	0x00000f20
        /*06b4*/ 	.word	0x000000ff
        /*06b8*/ 	.word	0x00000158
        /*06bc*/ 	.short	0x0100
        /*06be*/ 	.byte	0x06
	.zero		1


	//   ....[39]....
        /*06c0*/ 	.word	0x00000f30
        /*06c4*/ 	.word	0x000000ff
        /*06c8*/ 	.word	0x00000198
        /*06cc*/ 	.short	0x0100
        /*06ce*/ 	.byte	0x06
	.zero		1


	//   ....[40]....
        /*06d0*/ 	.word	0x00000f40
        /*06d4*/ 	.word	0x000000ff
        /*06d8*/ 	.word	0x00000160
        /*06dc*/ 	.short	0x0100
        /*06de*/ 	.byte	0x06
	.zero		1


	//   ....[41]....
        /*06e0*/ 	.word	0x00000f50
        /*06e4*/ 	.word	0x000000ff
        /*06e8*/ 	.word	0x000001a0
        /*06ec*/ 	.short	0x0100
        /*06ee*/ 	.byte	0x06
	.zero		1


	//   ....[42]....
        /*06f0*/ 	.word	0x00000f60
        /*06f4*/ 	.word	0x000000ff
        /*06f8*/ 	.word	0x00000168
        /*06fc*/ 	.short	0x0100
        /*06fe*/ 	.byte	0x06
	.zero		1


	//   ....[43]....
        /*0700*/ 	.word	0x00000f70
        /*0704*/ 	.word	0x000000ff
        /*0708*/ 	.word	0x000001a8
        /*070c*/ 	.short	0x0100
        /*070e*/ 	.byte	0x06
	.zero		1


	//   ....[44]....
        /*0710*/ 	.word	0x00000f80
        /*0714*/ 	.word	0x000000ff
        /*0718*/ 	.word	0x00000170
        /*071c*/ 	.short	0x0100
        /*071e*/ 	.byte	0x06
	.zero		1


	//   ....[45]....
        /*0720*/ 	.word	0x00000f90
        /*0724*/ 	.word	0x000000ff
        /*0728*/ 	.word	0x000001b0
        /*072c*/ 	.short	0x0100
        /*072e*/ 	.byte	0x06
	.zero		1


	//   ....[46]....
        /*0730*/ 	.word	0x00000fa0
        /*0734*/ 	.word	0x000000ff
        /*0738*/ 	.word	0x00000178
        /*073c*/ 	.short	0x0100
        /*073e*/ 	.byte	0x06
	.zero		1


	//   ....[47]....
        /*0740*/ 	.word	0x00000fb0
        /*0744*/ 	.word	0x000000ff
        /*0748*/ 	.word	0x000001b8
        /*074c*/ 	.short	0x0100
        /*074e*/ 	.byte	0x06
	.zero		1


	//   ....[48]....
        /*0750*/ 	.word	0x00001110
        /*0754*/ 	.word	0x000000ff
        /*0758*/ 	.word	0x00000100
        /*075c*/ 	.short	0x0100
        /*075e*/ 	.byte	0x06
	.zero		1


	//   ....[49]....
        /*0760*/ 	.word	0x00001120
        /*0764*/ 	.word	0x000000ff
        /*0768*/ 	.word	0x00000110
        /*076c*/ 	.short	0x0100
        /*076e*/ 	.byte	0x06
	.zero		1


	//   ....[50]....
        /*0770*/ 	.word	0x00001130
        /*0774*/ 	.word	0x000000ff
        /*0778*/ 	.word	0x00000108
        /*077c*/ 	.short	0x0100
        /*077e*/ 	.byte	0x06
	.zero		1


	//   ....[51]....
        /*0780*/ 	.word	0x00001140
        /*0784*/ 	.word	0x000000ff
        /*0788*/ 	.word	0x00000118
        /*078c*/ 	.short	0x0100
        /*078e*/ 	.byte	0x06
	.zero		1


	//   ....[52]....
        /*0790*/ 	.word	0x00003e00
        /*0794*/ 	.word	0x000000ff
        /*0798*/ 	.word	0x00000018
        /*079c*/ 	.short	0x010a
        /*079e*/ 	.byte	0x05
	.zero		1


	//   ....[53]....
        /*07a0*/ 	.word	0x00003f40
        /*07a4*/ 	.word	0x000000ff
        /*07a8*/ 	.word	0x00000018
        /*07ac*/ 	.short	0x010a
        /*07ae*/ 	.byte	0x09
	.zero		1


	//   ....[54]....
        /*07b0*/ 	.word	0x000040e0
        /*07b4*/ 	.word	0x000000ff
        /*07b8*/ 	.word	0x00000018
        /*07bc*/ 	.short	0x010a
        /*07be*/ 	.byte	0x04
	.zero		1


	//   ....[55]....
        /*07c0*/ 	.word	0x00004190
        /*07c4*/ 	.word	0x000000ff
        /*07c8*/ 	.word	0x00000078
        /*07cc*/ 	.short	0x0101
        /*07ce*/ 	.byte	0x0c
	.zero		1


	//   ....[56]....
        /*07d0*/ 	.word	0x000041b0
        /*07d4*/ 	.word	0x000000ff
        /*07d8*/ 	.word	0x00000018
        /*07dc*/ 	.short	0x010a
        /*07de*/ 	.byte	0x04
	.zero		1


	//   ....[57]....
        /*07e0*/ 	.word	0x00004230
        /*07e4*/ 	.word	0x000000ff
        /*07e8*/ 	.word	0x00000018
        /*07ec*/ 	.short	0x010a
        /*07ee*/ 	.byte	0x09
	.zero		1


	//   ....[58]....
        /*07f0*/ 	.word	0x000043d0
        /*07f4*/ 	.word	0x000000ff
        /*07f8*/ 	.word	0x00000018
        /*07fc*/ 	.short	0x010a
        /*07fe*/ 	.byte	0x04
	.zero		1


	//   ....[59]....
        /*0800*/ 	.word	0x000044b0
        /*0804*/ 	.word	0x000000ff
        /*0808*/ 	.word	0x00000140
        /*080c*/ 	.short	0x010a
        /*080e*/ 	.byte	0x04
	.zero		1


	//   ....[60]....
        /*0810*/ 	.word	0x00004620
        /*0814*/ 	.word	0x000000ff
        /*0818*/ 	.word	0x00000000
        /*081c*/ 	.short	0x0101
        /*081e*/ 	.byte	0x04
	.zero		1


	//   ....[61]....
        /*0820*/ 	.word	0x00004690
        /*0824*/ 	.word	0x000000ff
        /*0828*/ 	.word	0x00000000
        /*082c*/ 	.short	0x010a
        /*082e*/ 	.byte	0x04
	.zero		1


	//   ....[62]....
        /*0830*/ 	.word	0x00004720
        /*0834*/ 	.word	0x000000ff
        /*0838*/ 	.word	0x00000000
        /*083c*/ 	.short	0x010a
        /*083e*/ 	.byte	0x04
	.zero		1


	//   ....[63]....
        /*0840*/ 	.word	0x000047c0
        /*0844*/ 	.word	0x00000000
        /*0848*/ 	.word	0x00000000
        /*084c*/ 	.short	0x010a
        /*084e*/ 	.byte	0xff
	.zero		1


	//   ....[64]....
        /*0850*/ 	.word	0x000062e0
        /*0854*/ 	.word	0x000000ff
        /*0858*/ 	.word	0x000000c0
        /*085c*/ 	.short	0x010a
        /*085e*/ 	.byte	0x04
	.zero		1


	//   ....[65]....
        /*0860*/ 	.word	0x00006480
        /*0864*/ 	.word	0x000000ff
        /*0868*/ 	.word	0x00000080
        /*086c*/ 	.short	0x0101
        /*086e*/ 	.byte	0x04
	.zero		1


	//   ....[66]....
        /*0870*/ 	.word	0x00007e90
        /*0874*/ 	.word	0x000000ff
        /*0878*/ 	.word	0x000000c0
        /*087c*/ 	.short	0x010a
        /*087e*/ 	.byte	0x04
	.zero		1


	//   ....[67]....
        /*0880*/ 	.word	0x00008010
        /*0884*/ 	.word	0x000000ff
        /*0888*/ 	.word	0x00000080
        /*088c*/ 	.short	0x0101
        /*088e*/ 	.byte	0x04
	.zero		1


	//   ....[68]....
        /*0890*/ 	.word	0x00008740
        /*0894*/ 	.word	0x00000012
        /*0898*/ 	.word	0x00000078
        /*089c*/ 	.short	0x010a
        /*089e*/ 	.byte	0xff
	.zero		1


	//   ....[69]....
        /*08a0*/ 	.word	0x000089d0
        /*08a4*/ 	.word	0x000000ff
        /*08a8*/ 	.word	0x00000050
        /*08ac*/ 	.short	0x010a
        /*08ae*/ 	.byte	0x15
	.zero		1


	//   ....[70]....
        /*08b0*/ 	.word	0x00008ae0
        /*08b4*/ 	.word	0x000000ff
        /*08b8*/ 	.word	0x00000030
        /*08bc*/ 	.short	0x010b
        /*08be*/ 	.byte	0x15
	.zero		1


	//   ....[71]....
        /*08c0*/ 	.word	0x00008b40
        /*08c4*/ 	.word	0x000000ff
        /*08c8*/ 	.word	0x00000000
        /*08cc*/ 	.short	0x0101
        /*08ce*/ 	.byte	0x04
	.zero		1


	//   ....[72]....
        /*08d0*/ 	.word	0x00008b70
        /*08d4*/ 	.word	0x000000ff
        /*08d8*/ 	.word	0x00000058
        /*08dc*/ 	.short	0x010a
        /*08de*/ 	.byte	0x15
	.zero		1


	//   ....[73]....
        /*08e0*/ 	.word	0x00008ca0
        /*08e4*/ 	.word	0x000000ff
        /*08e8*/ 	.word	0x00000038
        /*08ec*/ 	.short	0x010b
        /*08ee*/ 	.byte	0x15
	.zero		1


	//   ....[74]....
        /*08f0*/ 	.word	0x00008d00
        /*08f4*/ 	.word	0x000000ff
        /*08f8*/ 	.word	0x00000000
        /*08fc*/ 	.short	0x0101
        /*08fe*/ 	.byte	0x04
	.zero		1


	//   ....[75]....
        /*0900*/ 	.word	0x00008d30
        /*0904*/ 	.word	0x000000ff
        /*0908*/ 	.word	0x00000060
        /*090c*/ 	.short	0x010a
        /*090e*/ 	.byte	0x15
	.zero		1


	//   ....[76]....
        /*0910*/ 	.word	0x00008e60
        /*0914*/ 	.word	0x000000ff
        /*0918*/ 	.word	0x00000040
        /*091c*/ 	.short	0x010b
        /*091e*/ 	.byte	0x15
	.zero		1


	//   ....[77]....
        /*0920*/ 	.word	0x00008ec0
        /*0924*/ 	.word	0x000000ff
        /*0928*/ 	.word	0x00000000
        /*092c*/ 	.short	0x0101
        /*092e*/ 	.byte	0x04
	.zero		1


	//   ....[78]....
        /*0930*/ 	.word	0x00008ef0
        /*0934*/ 	.word	0x000000ff
        /*0938*/ 	.word	0x00000068
        /*093c*/ 	.short	0x010a
        /*093e*/ 	.byte	0x15
	.zero		1


	//   ....[79]....
        /*0940*/ 	.word	0x00009020
        /*0944*/ 	.word	0x000000ff
        /*0948*/ 	.word	0x00000048
        /*094c*/ 	.short	0x010b
        /*094e*/ 	.byte	0x15
	.zero		1


	//   ....[80]....
        /*0950*/ 	.word	0x000090a0
        /*0954*/ 	.word	0x000000ff
        /*0958*/ 	.word	0x00000000
        /*095c*/ 	.short	0x0101
        /*095e*/ 	.byte	0x04
	.zero		1


	//   ....[81]....
        /*0960*/ 	.word	0x000090f0
        /*0964*/ 	.word	0x000000ff
        /*0968*/ 	.word	0x00000140
        /*096c*/ 	.short	0x010a
        /*096e*/ 	.byte	0x08
	.zero		1


	//   ....[82]....
        /*0970*/ 	.word	0x00009220
        /*0974*/ 	.word	0x000000ff
        /*0978*/ 	.word	0x00000000
        /*097c*/ 	.short	0x0101
        /*097e*/ 	.byte	0x08
	.zero		1


	//   ....[83]....
        /*0980*/ 	.word	0x000092d0
        /*0984*/ 	.word	0x000000ff
        /*0988*/ 	.word	0x00000050
        /*098c*/ 	.short	0x010a
        /*098e*/ 	.byte	0x15
	.zero		1


	//   ....[84]....
        /*0990*/ 	.word	0x00009310
        /*0994*/ 	.word	0x000000ff
        /*0998*/ 	.word	0x00000058
        /*099c*/ 	.short	0x010a
        /*099e*/ 	.byte	0x15
	.zero		1


	//   ....[85]....
        /*09a0*/ 	.word	0x00009350
        /*09a4*/ 	.word	0x000000ff
        /*09a8*/ 	.word	0x00000060
        /*09ac*/ 	.short	0x010a
        /*09ae*/ 	.byte	0x15
	.zero		1


	//   ....[86]....
        /*09b0*/ 	.word	0x000093b0
        /*09b4*/ 	.word	0x00000000
        /*09b8*/ 	.word	0x00000068
        /*09bc*/ 	.short	0x010a
        /*09be*/ 	.byte	0xff
	.zero		1


	//   ....[87]....
        /*09c0*/ 	.word	0x00009e30
        /*09c4*/ 	.word	0x000000ff
        /*09c8*/ 	.word	0x00000140
        /*09cc*/ 	.short	0x010a
        /*09ce*/ 	.byte	0x06
	.zero		1


	//   ....[88]....
        /*09d0*/ 	.word	0x00009f90
        /*09d4*/ 	.word	0x000000ff
        /*09d8*/ 	.word	0x00000000
        /*09dc*/ 	.short	0x0101
        /*09de*/ 	.byte	0x04
	.zero		1


	//   ....[89]....
        /*09e0*/ 	.word	0x0000a570
        /*09e4*/ 	.word	0x000000ff
        /*09e8*/ 	.word	0x00000030
        /*09ec*/ 	.short	0x010a
        /*09ee*/ 	.byte	0x2b
	.zero		1


	//   ....[90]....
        /*09f0*/ 	.word	0x0000a5d0
        /*09f4*/ 	.word	0x00000091
        /*09f8*/ 	.word	0x00000100
        /*09fc*/ 	.short	0x010a
        /*09fe*/ 	.byte	0xff
	.zero		1


	//   ....[91]....
        /*0a00*/ 	.word	0x0000a5f0
        /*0a04*/ 	.word	0x000000ff
        /*0a08*/ 	.word	0x00000030
        /*0a0c*/ 	.short	0x010a
        /*0a0e*/ 	.byte	0x2b
	.zero		1


	//   ....[92]....
        /*0a10*/ 	.word	0x0000aa60
        /*0a14*/ 	.word	0x00000091
        /*0a18*/ 	.word	0x00000100
        /*0a1c*/ 	.short	0x010a
        /*0a1e*/ 	.byte	0xff
	.zero		1


	//   ....[93]....
        /*0a20*/ 	.word	0x0000bde0
        /*0a24*/ 	.word	0x000000ff
        /*0a28*/ 	.word	0x00000000
        /*0a2c*/ 	.short	0x0101
        /*0a2e*/ 	.byte	0x04
	.zero		1


	//   ....[94]....
        /*0a30*/ 	.word	0x0000be30
        /*0a34*/ 	.word	0x000000ff
        /*0a38*/ 	.word	0x00000038
        /*0a3c*/ 	.short	0x010a
        /*0a3e*/ 	.byte	0x2b
	.zero		1


	//   ....[95]....
        /*0a40*/ 	.word	0x0000be60
        /*0a44*/ 	.word	0x000000ff
        /*0a48*/ 	.word	0x00000038
        /*0a4c*/ 	.short	0x010a
        /*0a4e*/ 	.byte	0x2b
	.zero		1


	//   ....[96]....
        /*0a50*/ 	.word	0x0000d4b0
        /*0a54*/ 	.word	0x000000ff
        /*0a58*/ 	.word	0x00000000
        /*0a5c*/ 	.short	0x0101
        /*0a5e*/ 	.byte	0x04
	.zero		1


	//   ....[97]....
        /*0a60*/ 	.word	0x0000d4d0
        /*0a64*/ 	.word	0x000000ff
        /*0a68*/ 	.word	0x00000040
        /*0a6c*/ 	.short	0x010a
        /*0a6e*/ 	.byte	0x2b
	.zero		1


	//   ....[98]....
        /*0a70*/ 	.word	0x0000d4f0
        /*0a74*/ 	.word	0x000000ff
        /*0a78*/ 	.word	0x00000040
        /*0a7c*/ 	.short	0x010a
        /*0a7e*/ 	.byte	0x2b
	.zero		1


	//   ....[99]....
        /*0a80*/ 	.word	0x0000eb70
        /*0a84*/ 	.word	0x000000ff
        /*0a88*/ 	.word	0x00000000
        /*0a8c*/ 	.short	0x0101
        /*0a8e*/ 	.byte	0x04
	.zero		1


	//   ....[100]....
        /*0a90*/ 	.word	0x0000eb90
        /*0a94*/ 	.word	0x000000ff
        /*0a98*/ 	.word	0x00000048
        /*0a9c*/ 	.short	0x010a
        /*0a9e*/ 	.byte	0x2b
	.zero		1


	//   ....[101]....
        /*0aa0*/ 	.word	0x0000ebb0
        /*0aa4*/ 	.word	0x000000ff
        /*0aa8*/ 	.word	0x00000048
        /*0aac*/ 	.short	0x010a
        /*0aae*/ 	.byte	0x2b
	.zero		1


	//   ....[102]....
        /*0ab0*/ 	.word	0x0000f3d0
        /*0ab4*/ 	.word	0x00000092
        /*0ab8*/ 	.word	0x00000000
        /*0abc*/ 	.short	0x0101
        /*0abe*/ 	.byte	0xff
	.zero		1


	//   ....[103]....
        /*0ac0*/ 	.word	0x00010350
        /*0ac4*/ 	.word	0x000000ff
        /*0ac8*/ 	.word	0x00000000
        /*0acc*/ 	.short	0x0101
        /*0ace*/ 	.byte	0x04
	.zero		1


	//   ....[104]....
        /*0ad0*/ 	.word	0x000103f0
        /*0ad4*/ 	.word	0x000000ff
        /*0ad8*/ 	.word	0x00000000
        /*0adc*/ 	.short	0x0101
        /*0ade*/ 	.byte	0x04
	.zero		1


	//   ....[105]....
        /*0ae0*/ 	.word	0x00010d00
        /*0ae4*/ 	.word	0x000000ff
        /*0ae8*/ 	.word	0x00000080
        /*0aec*/ 	.short	0x010a
        /*0aee*/ 	.byte	0x18
	.zero		1


	//   ....[106]....
        /*0af0*/ 	.word	0x00010e40
        /*0af4*/ 	.word	0x000000ff
        /*0af8*/ 	.word	0x00000000
        /*0afc*/ 	.short	0x0101
        /*0afe*/ 	.byte	0x06
	.zero		1


	//   ....[107]....
        /*0b00*/ 	.word	0x00010eb0
        /*0b04*/ 	.word	0x000000ff
        /*0b08*/ 	.word	0x00000180
        /*0b0c*/ 	.short	0x010a
        /*0b0e*/ 	.byte	0x18
	.zero		1


	//   ....[108]....
        /*0b10*/ 	.word	0x00011ff0
        /*0b14*/ 	.word	0x000000ff
        /*0b18*/ 	.word	0x00000140
        /*0b1c*/ 	.short	0x0101
        /*0b1e*/ 	.byte	0x18
	.zero		1


	//   ....[109]....
        /*0b20*/ 	.word	0x00012520
        /*0b24*/ 	.word	0x000000ff
        /*0b28*/ 	.word	0x00000000
        /*0b2c*/ 	.short	0x010a
        /*0b2e*/ 	.byte	0x09
	.zero		1


	//   ....[110]....
        /*0b30*/ 	.word	0x000125a0
        /*0b34*/ 	.word	0x000000ff
        /*0b38*/ 	.word	0x00000110
        /*0b3c*/ 	.short	0x010a
        /*0b3e*/ 	.byte	0x0b
	.zero		1


	//   ....[111]....
        /*0b40*/ 	.word	0x000126e0
        /*0b44*/ 	.word	0x000000ff
        /*0b48*/ 	.word	0x00000000
        /*0b4c*/ 	.short	0x010a
        /*0b4e*/ 	.byte	0x0a
	.zero		1


	//   ....[112]....
        /*0b50*/ 	.word	0x00012810
        /*0b54*/ 	.word	0x000000ff
        /*0b58*/ 	.word	0x00000000
        /*0b5c*/ 	.short	0x010a
        /*0b5e*/ 	.byte	0x1a
	.zero		1


	//   ....[113]....
        /*0b60*/ 	.word	0x00012a60
        /*0b64*/ 	.word	0x000000ff
        /*0b68*/ 	.word	0x00000140
        /*0b6c*/ 	.short	0x010a
        /*0b6e*/ 	.byte	0x09
	.zero		1


	//   ....[114]....
        /*0b70*/ 	.word	0x00012b90
        /*0b74*/ 	.word	0x000000ff
        /*0b78*/ 	.word	0x00000000
        /*0b7c*/ 	.short	0x0101
        /*0b7e*/ 	.byte	0x09
	.zero		1


	//   ....[115]....
        /*0b80*/ 	.word	0x00012c90
        /*0b84*/ 	.word	0x000000ff
        /*0b88*/ 	.word	0x00000110
        /*0b8c*/ 	.short	0x010a
        /*0b8e*/ 	.byte	0x05
	.zero		1


	//   ....[116]....
        /*0b90*/ 	.word	0x00012d30
        /*0b94*/ 	.word	0x000000ff
        /*0b98*/ 	.word	0x00000110
        /*0b9c*/ 	.short	0x010a
        /*0b9e*/ 	.byte	0x10
	.zero		1


	//   ....[117]....
        /*0ba0*/ 	.word	0x00012fb0
        /*0ba4*/ 	.word	0x00000000
        /*0ba8*/ 	.word	0x00000018
        /*0bac*/ 	.short	0x010a
        /*0bae*/ 	.byte	0xff
	.zero		1


	//   ....[118]....
        /*0bb0*/ 	.word	0x00013010
        /*0bb4*/ 	.word	0x00000000
        /*0bb8*/ 	.word	0x00000018
        /*0bbc*/ 	.short	0x010a
        /*0bbe*/ 	.byte	0xff
	.zero		1


	//   ....[119]....
        /*0bc0*/ 	.word	0x00013070
        /*0bc4*/ 	.word	0x00000000
        /*0bc8*/ 	.word	0x00000140
        /*0bcc*/ 	.short	0x010a
        /*0bce*/ 	.byte	0xff
	.zero		1


	//   ....[120]....
        /*0bd0*/ 	.word	0x000130d0
        /*0bd4*/ 	.word	0x00000000
        /*0bd8*/ 	.word	0x00000000
        /*0bdc*/ 	.short	0x010a
        /*0bde*/ 	.byte	0xff
	.zero		1


	//   ....[121]....
        /*0be0*/ 	.word	0x00013130
        /*0be4*/ 	.word	0x00000000
        /*0be8*/ 	.word	0x00000000
        /*0bec*/ 	.short	0x010a
        /*0bee*/ 	.byte	0xff
	.zero		1


	//   ....[122]....
        /*0bf0*/ 	.word	0x00013190
        /*0bf4*/ 	.word	0x00000017
        /*0bf8*/ 	.word	0x000000c0
        /*0bfc*/ 	.short	0x010a
        /*0bfe*/ 	.byte	0xff
	.zero		1


	//   ....[123]....
        /*0c00*/ 	.word	0x000131f0
        /*0c04*/ 	.word	0x00000017
        /*0c08*/ 	.word	0x000000c0
        /*0c0c*/ 	.short	0x010a
        /*0c0e*/ 	.byte	0xff
	.zero		1


	//   ....[124]....
        /*0c10*/ 	.word	0x00013240
        /*0c14*/ 	.word	0x00000012
        /*0c18*/ 	.word	0x00000078
        /*0c1c*/ 	.short	0x010a
        /*0c1e*/ 	.byte	0xff
	.zero		1


	//   ....[125]....
        /*0c20*/ 	.word	0x000132a0
        /*0c24*/ 	.word	0x00000000
        /*0c28*/ 	.word	0x00000050
        /*0c2c*/ 	.short	0x010a
        /*0c2e*/ 	.byte	0xff
	.zero		1


	//   ....[126]....
        /*0c30*/ 	.word	0x00013300
        /*0c34*/ 	.word	0x00000000
        /*0c38*/ 	.word	0x00000058
        /*0c3c*/ 	.short	0x010a
        /*0c3e*/ 	.byte	0xff
	.zero		1


	//   ....[127]....
        /*0c40*/ 	.word	0x00013360
        /*0c44*/ 	.word	0x00000000
        /*0c48*/ 	.word	0x00000060
        /*0c4c*/ 	.short	0x010a
        /*0c4e*/ 	.byte	0xff
	.zero		1


	//   ....[128]....
        /*0c50*/ 	.word	0x000133c0
        /*0c54*/ 	.word	0x00000000
        /*0c58*/ 	.word	0x00000068
        /*0c5c*/ 	.short	0x010a
        /*0c5e*/ 	.byte	0xff
	.zero		1


	//   ....[129]....
        /*0c60*/ 	.word	0x00013420
        /*0c64*/ 	.word	0x00000000
        /*0c68*/ 	.word	0x00000140
        /*0c6c*/ 	.short	0x010a
        /*0c6e*/ 	.byte	0xff
	.zero		1


	//   ....[130]....
        /*0c70*/ 	.word	0x00013480
        /*0c74*/ 	.word	0x00000000
        /*0c78*/ 	.word	0x00000050
        /*0c7c*/ 	.short	0x010a
        /*0c7e*/ 	.byte	0xff
	.zero		1


	//   ....[131]....
        /*0c80*/ 	.word	0x000134e0
        /*0c84*/ 	.word	0x00000000
        /*0c88*/ 	.word	0x00000058
        /*0c8c*/ 	.short	0x010a
        /*0c8e*/ 	.byte	0xff
	.zero		1


	//   ....[132]....
        /*0c90*/ 	.word	0x00013540
        /*0c94*/ 	.word	0x00000000
        /*0c98*/ 	.word	0x00000060
        /*0c9c*/ 	.short	0x010a
        /*0c9e*/ 	.byte	0xff
	.zero		1


	//   ....[133]....
        /*0ca0*/ 	.word	0x000135a0
        /*0ca4*/ 	.word	0x00000002
        /*0ca8*/ 	.word	0x00000140
        /*0cac*/ 	.short	0x010a
        /*0cae*/ 	.byte	0xff
	.zero		1


	//   ....[134]....
        /*0cb0*/ 	.word	0x00013660
        /*0cb4*/ 	.word	0x00000003
        /*0cb8*/ 	.word	0x00000030
        /*0cbc*/ 	.short	0x010a
        /*0cbe*/ 	.byte	0xff
	.zero		1


	//   ....[135]....
        /*0cc0*/ 	.word	0x000136b0
        /*0cc4*/ 	.word	0x00000091
        /*0cc8*/ 	.word	0x00000100
        /*0ccc*/ 	.short	0x010a
        /*0cce*/ 	.byte	0xff
	.zero		1


	//   ....[136]....
        /*0cd0*/ 	.word	0x00013710
        /*0cd4*/ 	.word	0x00000003
        /*0cd8*/ 	.word	0x00000038
        /*0cdc*/ 	.short	0x010a
        /*0cde*/ 	.byte	0xff
	.zero		1


	//   ....[137]....
        /*0ce0*/ 	.word	0x00013770
        /*0ce4*/ 	.word	0x00000000
        /*0ce8*/ 	.word	0x00000040
        /*0cec*/ 	.short	0x010a
        /*0cee*/ 	.byte	0xff
	.zero		1


	//   ....[138]....
        /*0cf0*/ 	.word	0x000137d0
        /*0cf4*/ 	.word	0x00000000
        /*0cf8*/ 	.word	0x00000048
        /*0cfc*/ 	.short	0x010a
        /*0cfe*/ 	.byte	0xff
	.zero		1


	//   ....[139]....
        /*0d00*/ 	.word	0x00013830
        /*0d04*/ 	.word	0x00000004
        /*0d08*/ 	.word	0x00000080
        /*0d0c*/ 	.short	0x010a
        /*0d0e*/ 	.byte	0xff
	.zero		1


	//   ....[140]....
        /*0d10*/ 	.word	0x00013890
        /*0d14*/ 	.word	0x00000004
        /*0d18*/ 	.word	0x00000180
        /*0d1c*/ 	.short	0x010a
        /*0d1e*/ 	.byte	0xff
	.zero		1


	//   ....[141]....
        /*0d20*/ 	.word	0x000138f0
        /*0d24*/ 	.word	0x00000004
        /*0d28*/ 	.word	0x00000110
        /*0d2c*/ 	.short	0x010a
        /*0d2e*/ 	.byte	0xff
	.zero		1


	//   ....[142]....
        /*0d30*/ 	.word	0x00013950
        /*0d34*/ 	.word	0x00000004
        /*0d38*/ 	.word	0x00000000
        /*0d3c*/ 	.short	0x010a
        /*0d3e*/ 	.byte	0xff
	.zero		1


	//   ....[143]....
        /*0d40*/ 	.word	0x000139b0
        /*0d44*/ 	.word	0x00000004
        /*0d48*/ 	.word	0x00000140
        /*0d4c*/ 	.short	0x010a
        /*0d4e*/ 	.byte	0xff
	.zero		1


	//   ....[144]....
        /*0d50*/ 	.word	0x00013a10
        /*0d54*/ 	.word	0x00000000
        /*0d58*/ 	.word	0x00000110
        /*0d5c*/ 	.short	0x010a
        /*0d5e*/ 	.byte	0xff
	.zero		1


	//   ....[145]....
        /*0d60*/ 	.word	0x00013a70
        /*0d64*/ 	.word	0x00000000
        /*0d68*/ 	.word	0x00000110
        /*0d6c*/ 	.short	0x010a
        /*0d6e*/ 	.byte	0xff
	.zero		1


	//----- nvinfo : EIATTR_NUM_MBARRIERS
	.align		4
.L_49:
        /*0d70*/ 	.byte	0x03, 0x38
        /*0d72*/ 	.short	0x0034


	//----- nvinfo : EIATTR_EXIT_INSTR_OFFSETS
	.align		4
        /*0d74*/ 	.byte	0x04, 0x1c
        /*0d76*/ 	.short	(.L_51 - .L_50)


	//   ....[0]....
.L_50:
        /*0d78*/ 	.word	0x00003410


	//   ....[1]....
        /*0d7c*/ 	.word	0x000047f0


	//   ....[2]....
        /*0d80*/ 	.word	0x000080b0


	//   ....[3]....
        /*0d84*/ 	.word	0x000093e0


	//   ....[4]....
        /*0d88*/ 	.word	0x00010400


	//   ....[5]....
        /*0d8c*/ 	.word	0x00010430


	//   ....[6]....
        /*0d90*/ 	.word	0x000120c0


	//   ....[7]....
        /*0d94*/ 	.word	0x00012f90


	//----- nvinfo : EIATTR_INDIRECT_BRANCH_TARGETS
	.align		4
.L_51:
        /*0d98*/ 	.byte	0x04, 0x34
        /*0d9a*/ 	.short	(.L_53 - .L_52)


	//   ....[0]....
.L_52:
        /*0d9c*/ 	.word	.L_x_267@srel
        /*0da0*/ 	.short	0x0
        /*0da2*/ 	.short	0x0
        /*0da4*/ 	.word	0xa
        /*0da8*/ 	.word	.L_x_268@srel
        /* <DEDUP_REMOVED lines=9> */


	//----- nvinfo : EIATTR_MAX_THREADS
	.align		4
.L_53:
        /*0dd0*/ 	.byte	0x04, 0x05
        /*0dd2*/ 	.short	(.L_55 - .L_54)
.L_54:
        /*0dd4*/ 	.word	0x00000180
        /*0dd8*/ 	.word	0x00000001
        /*0ddc*/ 	.word	0x00000001


	//----- nvinfo : EIATTR_CRS_STACK_SIZE
	.align		4
.L_55:
        /*0de0*/ 	.byte	0x04, 0x1e
        /*0de2*/ 	.short	(.L_57 - .L_56)
.L_56:
        /*0de4*/ 	.word	0x00000000


	//----- nvinfo : EIATTR_CBANK_PARAM_SIZE
	.align		4
.L_57:
        /*0de8*/ 	.byte	0x03, 0x19
        /*0dea*/ 	.short	0x0900


	//----- nvinfo : EIATTR_PARAM_CBANK
	.align		4
        /*0dec*/ 	.byte	0x04, 0x0a
        /*0dee*/ 	.short	(.L_59 - .L_58)
	.align		4
.L_58:
        /*0df0*/ 	.word	index@(.nv.constant0._ZN7cutlass13device_kernelINS_4gemm6kernel13GemmUniversalINS1_17GroupProblemShapeIN4cute5tupleIJiiiEEEEENS1_10collective13CollectiveMmaINS1_40MainloopSm100ArrayTmaUmmaWarpSpecializedILi3ELi8ELi2ENS6_IJNS5_1CILi1EEESD_SD_EEEEENS6_IJNSC_ILi128EEENSC_ILi256EEENSC_ILi64EEEEEENS_10bfloat16_tEPNS6_IJlSD_NSC_ILi0EEEEEESK_SN_NS5_8TiledMMAINS5_8MMA_AtomIJNS5_20SM100_MMA_F16BF16_SSISK_SK_fLi128ELi256ELNS5_4UMMA5MajorE0ELSS_0ELNSR_7ScaleInE0ELST_0EEEEEENS5_6LayoutISE_NS6_IJSL_SL_SL_EEEEENS6_IJNS5_10UnderscoreESZ_SZ_EEEEENS5_13SM90_TMA_LOADENS5_14ComposedLayoutINS5_7SwizzleILi3ELi4ELi3EEENS5_18smem_ptr_flag_bitsILi16EEENSW_INS6_IJNSC_ILi8EEESI_EEENS6_IJSI_SD_EEEEEEEvNS5_8identityES12_S1C_vS1D_EENS_8epilogue10collective18CollectiveEpilogueINS1F_31Sm100PtrArrayTmaWarpSpecializedILi4ELi2ELi64ELb1ELb0EEEJSJ_NS6_IJNSW_ISG_SD_EENSW_ISI_SD_EEEEENS_6half_tEPNS6_IJSD_lSL_EEES1N_S1P_NS1F_6fusion15FusionCallbacksIS1J_NS1Q_17LinearCombinationIS1N_fS1N_fLNS_15FloatRoundStyleE2EEESJ_S1M_JEEENS5_5SM1004TMEM4LOAD26SM100_TMEM_LOAD_16dp256b8xES12_NS13_IS15_S17_NSW_INS6_IJSI_S18_EEENS6_IJSD_SI_EEEEEEENS5_17SM75_U16x8_LDSM_TENS5_14SM90_TMA_STOREES23_NS5_17SM90_U16x8_STSM_TENS5_39AutoVectorizingCopyWithAssumedAlignmentILi128EEEEEEvvEEEEvNT_6ParamsE)
        /*0df4*/ 	.short	0x0380
        /*0df6*/ 	.short	0x0900


	//----- nvinfo : EIATTR_SW_WAR
	.align		4
.L_59:
        /*0df8*/ 	.byte	0x04, 0x36
        /*0dfa*/ 	.short	(.L_61 - .L_60)
.L_60:
        /*0dfc*/ 	.word	0x00000008
.L_61:


//--------------------- .nv.callgraph             --------------------------
	.section	.nv.callgraph,"",@"SHT_CUDA_CALLGRAPH"
	.align	4
	.sectionentsize	8
	.align		4
        /*0000*/ 	.word	0x00000000
	.align		4
        /*0004*/ 	.word	0xffffffff
	.align		4
        /*0008*/ 	.word	index@(_ZN7cutlass13device_kernelINS_4gemm6kernel13GemmUniversalINS1_17GroupProblemShapeIN4cute5tupleIJiiiEEEEENS1_10collective13CollectiveMmaINS1_40MainloopSm100ArrayTmaUmmaWarpSpecializedILi3ELi8ELi2ENS6_IJNS5_1CILi1EEESD_SD_EEEEENS6_IJNSC_ILi128EEENSC_ILi256EEENSC_ILi64EEEEEENS_10bfloat16_tEPNS6_IJlSD_NSC_ILi0EEEEEESK_SN_NS5_8TiledMMAINS5_8MMA_AtomIJNS5_20SM100_MMA_F16BF16_SSISK_SK_fLi128ELi256ELNS5_4UMMA5MajorE0ELSS_0ELNSR_7ScaleInE0ELST_0EEEEEENS5_6LayoutISE_NS6_IJSL_SL_SL_EEEEENS6_IJNS5_10UnderscoreESZ_SZ_EEEEENS5_13SM90_TMA_LOADENS5_14ComposedLayoutINS5_7SwizzleILi3ELi4ELi3EEENS5_18smem_ptr_flag_bitsILi16EEENSW_INS6_IJNSC_ILi8EEESI_EEENS6_IJSI_SD_EEEEEEEvNS5_8identityES12_S1C_vS1D_EENS_8epilogue10collective18CollectiveEpilogueINS1F_31Sm100PtrArrayTmaWarpSpecializedILi4ELi2ELi64ELb1ELb0EEEJSJ_NS6_IJNSW_ISG_SD_EENSW_ISI_SD_EEEEENS_6half_tEPNS6_IJSD_lSL_EEES1N_S1P_NS1F_6fusion15FusionCallbacksIS1J_NS1Q_17LinearCombinationIS1N_fS1N_fLNS_15FloatRoundStyleE2EEESJ_S1M_JEEENS5_5SM1004TMEM4LOAD26SM100_TMEM_LOAD_16dp256b8xES12_NS13_IS15_S17_NSW_INS6_IJSI_S18_EEENS6_IJSD_SI_EEEEEEENS5_17SM75_U16x8_LDSM_TENS5_14SM90_TMA_STOREES23_NS5_17SM90_U16x8_STSM_TENS5_39AutoVectorizingCopyWithAssumedAlignmentILi128EEEEEEvvEEEEvNT_6ParamsE)
	.align		4
        /*000c*/ 	.word	index@(__assertfail)
	.align		4
        /*0010*/ 	.word	0x00000000
	.align		4
        /*0014*/ 	.word	0xfffffffe
	.align		4
        /*0018*/ 	.word	0x00000000
	.align		4
        /*001c*/ 	.word	0xfffffffd
	.align		4
        /*0020*/ 	.word	0x00000000
	.align		4
        /*0024*/ 	.word	0xfffffffc


//--------------------- .nv.constant4             --------------------------
	.section	.nv.constant4,"a",@progbits
	.align	8
	.align		8
.nv.constant4:
        /*0000*/ 	.dword	__assertfail
	.align		8
        /*0008*/ 	.dword	__unnamed_1
	.align		8
        /*0010*/ 	.dword	__unnamed_2
	.align		8
        /*0018*/ 	.dword	_ZN39_INTERNAL_540df0ea_4_k_cu_9c264103_30344cuda3std3__45__cpo5beginE
	.align		8
        /*0020*/ 	.dword	_ZN39_INTERNAL_540df0ea_4_k_cu_9c264103_30344cuda3std3__45__cpo3endE
	.align		8
        /*0028*/ 	.dword	_ZN39_INTERNAL_540df0ea_4_k_cu_9c264103_30344cuda3std3__45__cpo6cbeginE
	.align		8
        /*0030*/ 	.dword	_ZN39_INTERNAL_540df0ea_4_k_cu_9c264103_30344cuda3std3__45__cpo4cendE
	.align		8
        /*0038*/ 	.dword	_ZN39_INTERNAL_540df0ea_4_k_cu_9c264103_30344cuda3std3__441_GLOBAL__N__540df0ea_4_k_cu_9c264103_30346ignoreE
	.align		8
        /*0040*/ 	.dword	_ZN39_INTERNAL_540df0ea_4_k_cu_9c264103_30344cuda3std3__419piecewise_constructE
	.align		8
        /*0048*/ 	.dword	_ZN39_INTERNAL_540df0ea_4_k_cu_9c264103_30344cuda3std3__48in_placeE
	.align		8
        /*0050*/ 	.dword	_ZN39_INTERNAL_540df0ea_4_k_cu_9c264103_30344cuda3std6ranges3__45__cpo4swapE
	.align		8
        /*0058*/ 	.dword	_ZN39_INTERNAL_540df0ea_4_k_cu_9c264103_30344cuda3std6ranges3__45__cpo9iter_moveE
	.align		8
        /*0060*/ 	.dword	_ZN39_INTERNAL_540df0ea_4_k_cu_9c264103_30344cute7productE
	.align		8
        /*0068*/ 	.dword	_ZN39_INTERNAL_540df0ea_4_k_cu_9c264103_30344cute1_E
	.align		8
        /*0070*/ 	.dword	$str$24
	.align		8
        /*0078*/ 	.dword	$str$25
	.align		8
        /*0080*/ 	.dword	$str$26
	.align		8
        /*0088*/ 	.dword	$str$27


//--------------------- .nv.constant2._ZN7cutlass13device_kernelINS_4gemm6kernel13GemmUniversalINS1_17GroupProblemShapeIN4cute5tupleIJiiiEEEEENS1_10collective13CollectiveMmaINS1_40MainloopSm100ArrayTmaUmmaWarpSpecializedILi3ELi8ELi2ENS6_IJNS5_1CILi1EEESD_SD_EEEEENS6_IJNSC_ILi128EEENSC_ILi256EEENSC_ILi64EEEEEENS_10bfloat16_tEPNS6_IJlSD_NSC_ILi0EEEEEESK_SN_NS5_8TiledMMAINS5_8MMA_AtomIJNS5_20SM100_MMA_F16BF16_SSISK_SK_fLi128ELi256ELNS5_4UMMA5MajorE0ELSS_0ELNSR_7ScaleInE0ELST_0EEEEEENS5_6LayoutISE_NS6_IJSL_SL_SL_EEEEENS6_IJNS5_10UnderscoreESZ_SZ_EEEEENS5_13SM90_TMA_LOADENS5_14ComposedLayoutINS5_7SwizzleILi3ELi4ELi3EEENS5_18smem_ptr_flag_bitsILi16EEENSW_INS6_IJNSC_ILi8EEESI_EEENS6_IJSI_SD_EEEEEEEvNS5_8identityES12_S1C_vS1D_EENS_8epilogue10collective18CollectiveEpilogueINS1F_31Sm100PtrArrayTmaWarpSpecializedILi4ELi2ELi64ELb1ELb0EEEJSJ_NS6_IJNSW_ISG_SD_EENSW_ISI_SD_EEEEENS_6half_tEPNS6_IJSD_lSL_EEES1N_S1P_NS1F_6fusion15FusionCallbacksIS1J_NS1Q_17LinearCombinationIS1N_fS1N_fLNS_15FloatRoundStyleE2EEESJ_S1M_JEEENS5_5SM1004TMEM4LOAD26SM100_TMEM_LOAD_16dp256b8xES12_NS13_IS15_S17_NSW_INS6_IJSI_S18_EEENS6_IJSD_SI_EEEEEEENS5_17SM75_U16x8_LDSM_TENS5_14SM90_TMA_STOREES23_NS5_17SM90_U16x8_STSM_TENS5_39AutoVectorizingCopyWithAssumedAlignmentILi128EEEEEEvvEEEEvNT_6ParamsE --------------------------
	.section	.nv.constant2._ZN7cutlass13device_kernelINS_4gemm6kernel13GemmUniversalINS1_17GroupProblemShapeIN4cute5tupleIJiiiEEEEENS1_10collective13CollectiveMmaINS1_40MainloopSm100ArrayTmaUmmaWarpSpecializedILi3ELi8ELi2ENS6_IJNS5_1CILi1EEESD_SD_EEEEENS6_IJNSC_ILi128EEENSC_ILi256EEENSC_ILi64EEEEEENS_10bfloat16_tEPNS6_IJlSD_NSC_ILi0EEEEEESK_SN_NS5_8TiledMMAINS5_8MMA_AtomIJNS5_20SM100_MMA_F16BF16_SSISK_SK_fLi128ELi256ELNS5_4UMMA5MajorE0ELSS_0ELNSR_7ScaleInE0ELST_0EEEEEENS5_6LayoutISE_NS6_IJSL_SL_SL_EEEEENS6_IJNS5_10UnderscoreESZ_SZ_EEEEENS5_13SM90_TMA_LOADENS5_14ComposedLayoutINS5_7SwizzleILi3ELi4ELi3EEENS5_18smem_ptr_flag_bitsILi16EEENSW_INS6_IJNSC_ILi8EEESI_EEENS6_IJSI_SD_EEEEEEEvNS5_8identityES12_S1C_vS1D_EENS_8epilogue10collective18CollectiveEpilogueINS1F_31Sm100PtrArrayTmaWarpSpecializedILi4ELi2ELi64ELb1ELb0EEEJSJ_NS6_IJNSW_ISG_SD_EENSW_ISI_SD_EEEEENS_6half_tEPNS6_IJSD_lSL_EEES1N_S1P_NS1F_6fusion15FusionCallbacksIS1J_NS1Q_17LinearCombinationIS1N_fS1N_fLNS_15FloatRoundStyleE2EEESJ_S1M_JEEENS5_5SM1004TMEM4LOAD26SM100_TMEM_LOAD_16dp256b8xES12_NS13_IS15_S17_NSW_INS6_IJSI_S18_EEENS6_IJSD_SI_EEEEEEENS5_17SM75_U16x8_LDSM_TENS5_14SM90_TMA_STOREES23_NS5_17SM90_U16x8_STSM_TENS5_39AutoVectorizingCopyWithAssumedAlignmentILi128EEEEEEvvEEEEvNT_6ParamsE,"a",@progbits
	.sectionflags	@""
	.align	4
.nv.constant2._ZN7cutlass13device_kernelINS_4gemm6kernel13GemmUniversalINS1_17GroupProblemShapeIN4cute5tupleIJiiiEEEEENS1_10collective13CollectiveMmaINS1_40MainloopSm100ArrayTmaUmmaWarpSpecializedILi3ELi8ELi2ENS6_IJNS5_1CILi1EEESD_SD_EEEEENS6_IJNSC_ILi128EEENSC_ILi256EEENSC_ILi64EEEEEENS_10bfloat16_tEPNS6_IJlSD_NSC_ILi0EEEEEESK_SN_NS5_8TiledMMAINS5_8MMA_AtomIJNS5_20SM100_MMA_F16BF16_SSISK_SK_fLi128ELi256ELNS5_4UMMA5MajorE0ELSS_0ELNSR_7ScaleInE0ELST_0EEEEEENS5_6LayoutISE_NS6_IJSL_SL_SL_EEEEENS6_IJNS5_10UnderscoreESZ_SZ_EEEEENS5_13SM90_TMA_LOADENS5_14ComposedLayoutINS5_7SwizzleILi3ELi4ELi3EEENS5_18smem_ptr_flag_bitsILi16EEENSW_INS6_IJNSC_ILi8EEESI_EEENS6_IJSI_SD_EEEEEEEvNS5_8identityES12_S1C_vS1D_EENS_8epilogue10collective18CollectiveEpilogueINS1F_31Sm100PtrArrayTmaWarpSpecializedILi4ELi2ELi64ELb1ELb0EEEJSJ_NS6_IJNSW_ISG_SD_EENSW_ISI_SD_EEEEENS_6half_tEPNS6_IJSD_lSL_EEES1N_S1P_NS1F_6fusion15FusionCallbacksIS1J_NS1Q_17LinearCombinationIS1N_fS1N_fLNS_15FloatRoundStyleE2EEESJ_S1M_JEEENS5_5SM1004TMEM4LOAD26SM100_TMEM_LOAD_16dp256b8xES12_NS13_IS15_S17_NSW_INS6_IJSI_S18_EEENS6_IJSD_SI_EEEEEEENS5_17SM75_U16x8_LDSM_TENS5_14SM90_TMA_STOREES23_NS5_17SM90_U16x8_STSM_TENS5_39AutoVectorizingCopyWithAssumedAlignmentILi128EEEEEEvvEEEEvNT_6ParamsE:
        /*0000*/ 	.byte	0xe0, 0x20, 0x01, 0x00, 0x70, 0x48, 0x00, 0x00, 0x70, 0x48, 0x00, 0x00, 0x70, 0x48, 0x00, 0x00
        /*0010*/ 	.byte	0x70, 0x48, 0x00, 0x00, 0x70, 0x48, 0x00, 0x00, 0x70, 0x48, 0x00, 0x00, 0x70, 0x48, 0x00, 0x00
        /*0020*/ 	.byte	0x40, 0x04, 0x01, 0x00, 0x70, 0x48, 0x00, 0x00


//--------------------- .text._ZN7cutlass13device_kernelINS_4gemm6kernel13GemmUniversalINS1_17GroupProblemShapeIN4cute5tupleIJiiiEEEEENS1_10collective13CollectiveMmaINS1_40MainloopSm100ArrayTmaUmmaWarpSpecializedILi3ELi8ELi2ENS6_IJNS5_1CILi1EEESD_SD_EEEEENS6_IJNSC_ILi128EEENSC_ILi256EEENSC_ILi64EEEEEENS_10bfloat16_tEPNS6_IJlSD_NSC_ILi0EEEEEESK_SN_NS5_8TiledMMAINS5_8MMA_AtomIJNS5_20SM100_MMA_F16BF16_SSISK_SK_fLi128ELi256ELNS5_4UMMA5MajorE0ELSS_0ELNSR_7ScaleInE0ELST_0EEEEEENS5_6LayoutISE_NS6_IJSL_SL_SL_EEEEENS6_IJNS5_10UnderscoreESZ_SZ_EEEEENS5_13SM90_TMA_LOADENS5_14ComposedLayoutINS5_7SwizzleILi3ELi4ELi3EEENS5_18smem_ptr_flag_bitsILi16EEENSW_INS6_IJNSC_ILi8EEESI_EEENS6_IJSI_SD_EEEEEEEvNS5_8identityES12_S1C_vS1D_EENS_8epilogue10collective18CollectiveEpilogueINS1F_31Sm100PtrArrayTmaWarpSpecializedILi4ELi2ELi64ELb1ELb0EEEJSJ_NS6_IJNSW_ISG_SD_EENSW_ISI_SD_EEEEENS_6half_tEPNS6_IJSD_lSL_EEES1N_S1P_NS1F_6fusion15FusionCallbacksIS1J_NS1Q_17LinearCombinationIS1N_fS1N_fLNS_15FloatRoundStyleE2EEESJ_S1M_JEEENS5_5SM1004TMEM4LOAD26SM100_TMEM_LOAD_16dp256b8xES12_NS13_IS15_S17_NSW_INS6_IJSI_S18_EEENS6_IJSD_SI_EEEEEEENS5_17SM75_U16x8_LDSM_TENS5_14SM90_TMA_STOREES23_NS5_17SM90_U16x8_STSM_TENS5_39AutoVectorizingCopyWithAssumedAlignmentILi128EEEEEEvvEEEEvNT_6ParamsE --------------------------
	.section	.text._ZN7cutlass13device_kernelINS_4gemm6kernel13GemmUniversalINS1_17GroupProblemShapeIN4cute5tupleIJiiiEEEEENS1_10collective13CollectiveMmaINS1_40MainloopSm100ArrayTmaUmmaWarpSpecializedILi3ELi8ELi2ENS6_IJNS5_1CILi1EEESD_SD_EEEEENS6_IJNSC_ILi128EEENSC_ILi256EEENSC_ILi64EEEEEENS_10bfloat16_tEPNS6_IJlSD_NSC_ILi0EEEEEESK_SN_NS5_8TiledMMAINS5_8MMA_AtomIJNS5_20SM100_MMA_F16BF16_SSISK_SK_fLi128ELi256ELNS5_4UMMA5MajorE0ELSS_0ELNSR_7ScaleInE0ELST_0EEEEEENS5_6LayoutISE_NS6_IJSL_SL_SL_EEEEENS6_IJNS5_10UnderscoreESZ_SZ_EEEEENS5_13SM90_TMA_LOADENS5_14ComposedLayoutINS5_7SwizzleILi3ELi4ELi3EEENS5_18smem_ptr_flag_bitsILi16EEENSW_INS6_IJNSC_ILi8EEESI_EEENS6_IJSI_SD_EEEEEEEvNS5_8identityES12_S1C_vS1D_EENS_8epilogue10collective18CollectiveEpilogueINS1F_31Sm100PtrArrayTmaWarpSpecializedILi4ELi2ELi64ELb1ELb0EEEJSJ_NS6_IJNSW_ISG_SD_EENSW_ISI_SD_EEEEENS_6half_tEPNS6_IJSD_lSL_EEES1N_S1P_NS1F_6fusion15FusionCallbacksIS1J_NS1Q_17LinearCombinationIS1N_fS1N_fLNS_15FloatRoundStyleE2EEESJ_S1M_JEEENS5_5SM1004TMEM4LOAD26SM100_TMEM_LOAD_16dp256b8xES12_NS13_IS15_S17_NSW_INS6_IJSI_S18_EEENS6_IJSD_SI_EEEEEEENS5_17SM75_U16x8_LDSM_TENS5_14SM90_TMA_STOREES23_NS5_17SM90_U16x8_STSM_TENS5_39AutoVectorizingCopyWithAssumedAlignmentILi128EEEEEEvvEEEEvNT_6ParamsE,"ax",@progbits
	.align	128
.text._ZN7cutlass13device_kernelINS_4gemm6kernel13GemmUniversalINS1_17GroupProblemShapeIN4cute5tupleIJiiiEEEEENS1_10collective13CollectiveMmaINS1_40MainloopSm100ArrayTmaUmmaWarpSpecializedILi3ELi8ELi2ENS6_IJNS5_1CILi1EEESD_SD_EEEEENS6_IJNSC_ILi128EEENSC_ILi256EEENSC_ILi64EEEEEENS_10bfloat16_tEPNS6_IJlSD_NSC_ILi0EEEEEESK_SN_NS5_8TiledMMAINS5_8MMA_AtomIJNS5_20SM100_MMA_F16BF16_SSISK_SK_fLi128ELi256ELNS5_4UMMA5MajorE0ELSS_0ELNSR_7ScaleInE0ELST_0EEEEEENS5_6LayoutISE_NS6_IJSL_SL_SL_EEEEENS6_IJNS5_10UnderscoreESZ_SZ_EEEEENS5_13SM90_TMA_LOADENS5_14ComposedLayoutINS5_7SwizzleILi3ELi4ELi3EEENS5_18smem_ptr_flag_bitsILi16EEENSW_INS6_IJNSC_ILi8EEESI_EEENS6_IJSI_SD_EEEEEEEvNS5_8identityES12_S1C_vS1D_EENS_8epilogue10collective18CollectiveEpilogueINS1F_31Sm100PtrArrayTmaWarpSpecializedILi4ELi2ELi64ELb1ELb0EEEJSJ_NS6_IJNSW_ISG_SD_EENSW_ISI_SD_EEEEENS_6half_tEPNS6_IJSD_lSL_EEES1N_S1P_NS1F_6fusion15FusionCallbacksIS1J_NS1Q_17LinearCombinationIS1N_fS1N_fLNS_15FloatRoundStyleE2EEESJ_S1M_JEEENS5_5SM1004TMEM4LOAD26SM100_TMEM_LOAD_16dp256b8xES12_NS13_IS15_S17_NSW_INS6_IJSI_S18_EEENS6_IJSD_SI_EEEEEEENS5_17SM75_U16x8_LDSM_TENS5_14SM90_TMA_STOREES23_NS5_17SM90_U16x8_STSM_TENS5_39AutoVectorizingCopyWithAssumedAlignmentILi128EEEEEEvvEEEEvNT_6ParamsE:
        .type           _ZN7cutlass13device_kernelINS_4gemm6kernel13GemmUniversalINS1_17GroupProblemShapeIN4cute5tupleIJiiiEEEEENS1_10collective13CollectiveMmaINS1_40MainloopSm100ArrayTmaUmmaWarpSpecializedILi3ELi8ELi2ENS6_IJNS5_1CILi1EEESD_SD_EEEEENS6_IJNSC_ILi128EEENSC_ILi256EEENSC_ILi64EEEEEENS_10bfloat16_tEPNS6_IJlSD_NSC_ILi0EEEEEESK_SN_NS5_8TiledMMAINS5_8MMA_AtomIJNS5_20SM100_MMA_F16BF16_SSISK_SK_fLi128ELi256ELNS5_4UMMA5MajorE0ELSS_0ELNSR_7ScaleInE0ELST_0EEEEEENS5_6LayoutISE_NS6_IJSL_SL_SL_EEEEENS6_IJNS5_10UnderscoreESZ_SZ_EEEEENS5_13SM90_TMA_LOADENS5_14ComposedLayoutINS5_7SwizzleILi3ELi4ELi3EEENS5_18smem_ptr_flag_bitsILi16EEENSW_INS6_IJNSC_ILi8EEESI_EEENS6_IJSI_SD_EEEEEEEvNS5_8identityES12_S1C_vS1D_EENS_8epilogue10collective18CollectiveEpilogueINS1F_31Sm100PtrArrayTmaWarpSpecializedILi4ELi2ELi64ELb1ELb0EEEJSJ_NS6_IJNSW_ISG_SD_EENSW_ISI_SD_EEEEENS_6half_tEPNS6_IJSD_lSL_EEES1N_S1P_NS1F_6fusion15FusionCallbacksIS1J_NS1Q_17LinearCombinationIS1N_fS1N_fLNS_15FloatRoundStyleE2EEESJ_S1M_JEEENS5_5SM1004TMEM4LOAD26SM100_TMEM_LOAD_16dp256b8xES12_NS13_IS15_S17_NSW_INS6_IJSI_S18_EEENS6_IJSD_SI_EEEEEEENS5_17SM75_U16x8_LDSM_TENS5_14SM90_TMA_STOREES23_NS5_17SM90_U16x8_STSM_TENS5_39AutoVectorizingCopyWithAssumedAlignmentILi128EEEEEEvvEEEEvNT_6ParamsE,@function
        .size           _ZN7cutlass13device_kernelINS_4gemm6kernel13GemmUniversalINS1_17GroupProblemShapeIN4cute5tupleIJiiiEEEEENS1_10collective13CollectiveMmaINS1_40MainloopSm100ArrayTmaUmmaWarpSpecializedILi3ELi8ELi2ENS6_IJNS5_1CILi1EEESD_SD_EEEEENS6_IJNSC_ILi128EEENSC_ILi256EEENSC_ILi64EEEEEENS_10bfloat16_tEPNS6_IJlSD_NSC_ILi0EEEEEESK_SN_NS5_8TiledMMAINS5_8MMA_AtomIJNS5_20SM100_MMA_F16BF16_SSISK_SK_fLi128ELi256ELNS5_4UMMA5MajorE0ELSS_0ELNSR_7ScaleInE0ELST_0EEEEEENS5_6LayoutISE_NS6_IJSL_SL_SL_EEEEENS6_IJNS5_10UnderscoreESZ_SZ_EEEEENS5_13SM90_TMA_LOADENS5_14ComposedLayoutINS5_7SwizzleILi3ELi4ELi3EEENS5_18smem_ptr_flag_bitsILi16EEENSW_INS6_IJNSC_ILi8EEESI_EEENS6_IJSI_SD_EEEEEEEvNS5_8identityES12_S1C_vS1D_EENS_8epilogue10collective18CollectiveEpilogueINS1F_31Sm100PtrArrayTmaWarpSpecializedILi4ELi2ELi64ELb1ELb0EEEJSJ_NS6_IJNSW_ISG_SD_EENSW_ISI_SD_EEEEENS_6half_tEPNS6_IJSD_lSL_EEES1N_S1P_NS1F_6fusion15FusionCallbacksIS1J_NS1Q_17LinearCombinationIS1N_fS1N_fLNS_15FloatRoundStyleE2EEESJ_S1M_JEEENS5_5SM1004TMEM4LOAD26SM100_TMEM_LOAD_16dp256b8xES12_NS13_IS15_S17_NSW_INS6_IJSI_S18_EEENS6_IJSD_SI_EEEEEEENS5_17SM75_U16x8_LDSM_TENS5_14SM90_TMA_STOREES23_NS5_17SM90_U16x8_STSM_TENS5_39AutoVectorizingCopyWithAssumedAlignmentILi128EEEEEEvvEEEEvNT_6ParamsE,(.L_x_278 - _ZN7cutlass13device_kernelINS_4gemm6kernel13GemmUniversalINS1_17GroupProblemShapeIN4cute5tupleIJiiiEEEEENS1_10collective13CollectiveMmaINS1_40MainloopSm100ArrayTmaUmmaWarpSpecializedILi3ELi8ELi2ENS6_IJNS5_1CILi1EEESD_SD_EEEEENS6_IJNSC_ILi128EEENSC_ILi256EEENSC_ILi64EEEEEENS_10bfloat16_tEPNS6_IJlSD_NSC_ILi0EEEEEESK_SN_NS5_8TiledMMAINS5_8MMA_AtomIJNS5_20SM100_MMA_F16BF16_SSISK_SK_fLi128ELi256ELNS5_4UMMA5MajorE0ELSS_0ELNSR_7ScaleInE0ELST_0EEEEEENS5_6LayoutISE_NS6_IJSL_SL_SL_EEEEENS6_IJNS5_10UnderscoreESZ_SZ_EEEEENS5_13SM90_TMA_LOADENS5_14ComposedLayoutINS5_7SwizzleILi3ELi4ELi3EEENS5_18smem_ptr_flag_bitsILi16EEENSW_INS6_IJNSC_ILi8EEESI_EEENS6_IJSI_SD_EEEEEEEvNS5_8identityES12_S1C_vS1D_EENS_8epilogue10collective18CollectiveEpilogueINS1F_31Sm100PtrArrayTmaWarpSpecializedILi4ELi2ELi64ELb1ELb0EEEJSJ_NS6_IJNSW_ISG_SD_EENSW_ISI_SD_EEEEENS_6half_tEPNS6_IJSD_lSL_EEES1N_S1P_NS1F_6fusion15FusionCallbacksIS1J_NS1Q_17LinearCombinationIS1N_fS1N_fLNS_15FloatRoundStyleE2EEESJ_S1M_JEEENS5_5SM1004TMEM4LOAD26SM100_TMEM_LOAD_16dp256b8xES12_NS13_IS15_S17_NSW_INS6_IJSI_S18_EEENS6_IJSD_SI_EEEEEEENS5_17SM75_U16x8_LDSM_TENS5_14SM90_TMA_STOREES23_NS5_17SM90_U16x8_STSM_TENS5_39AutoVectorizingCopyWithAssumedAlignmentILi128EEEEEEvvEEEEvNT_6ParamsE)
        .other          _ZN7cutlass13device_kernelINS_4gemm6kernel13GemmUniversalINS1_17GroupProblemShapeIN4cute5tupleIJiiiEEEEENS1_10collective13CollectiveMmaINS1_40MainloopSm100ArrayTmaUmmaWarpSpecializedILi3ELi8ELi2ENS6_IJNS5_1CILi1EEESD_SD_EEEEENS6_IJNSC_ILi128EEENSC_ILi256EEENSC_ILi64EEEEEENS_10bfloat16_tEPNS6_IJlSD_NSC_ILi0EEEEEESK_SN_NS5_8TiledMMAINS5_8MMA_AtomIJNS5_20SM100_MMA_F16BF16_SSISK_SK_fLi128ELi256ELNS5_4UMMA5MajorE0ELSS_0ELNSR_7ScaleInE0ELST_0EEEEEENS5_6LayoutISE_NS6_IJSL_SL_SL_EEEEENS6_IJNS5_10UnderscoreESZ_SZ_EEEEENS5_13SM90_TMA_LOADENS5_14ComposedLayoutINS5_7SwizzleILi3ELi4ELi3EEENS5_18smem_ptr_flag_bitsILi16EEENSW_INS6_IJNSC_ILi8EEESI_EEENS6_IJSI_SD_EEEEEEEvNS5_8identityES12_S1C_vS1D_EENS_8epilogue10collective18CollectiveEpilogueINS1F_31Sm100PtrArrayTmaWarpSpecializedILi4ELi2ELi64ELb1ELb0EEEJSJ_NS6_IJNSW_ISG_SD_EENSW_ISI_SD_EEEEENS_6half_tEPNS6_IJSD_lSL_EEES1N_S1P_NS1F_6fusion15FusionCallbacksIS1J_NS1Q_17LinearCombinationIS1N_fS1N_fLNS_15FloatRoundStyleE2EEESJ_S1M_JEEENS5_5SM1004TMEM4LOAD26SM100_TMEM_LOAD_16dp256b8xES12_NS13_IS15_S17_NSW_INS6_IJSI_S18_EEENS6_IJSD_SI_EEEEEEENS5_17SM75_U16x8_LDSM_TENS5_14SM90_TMA_STOREES23_NS5_17SM90_U16x8_STSM_TENS5_39AutoVectorizingCopyWithAssumedAlignmentILi128EEEEEEvvEEEEvNT_6ParamsE,@"STO_CUDA_ENTRY STV_DEFAULT"
_ZN7cutlass13device_kernelINS_4gemm6kernel13GemmUniversalINS1_17GroupProblemShapeIN4cute5tupleIJiiiEEEEENS1_10collective13CollectiveMmaINS1_40MainloopSm100ArrayTmaUmmaWarpSpecializedILi3ELi8ELi2ENS6_IJNS5_1CILi1EEESD_SD_EEEEENS6_IJNSC_ILi128EEENSC_ILi256EEENSC_ILi64EEEEEENS_10bfloat16_tEPNS6_IJlSD_NSC_ILi0EEEEEESK_SN_NS5_8TiledMMAINS5_8MMA_AtomIJNS5_20SM100_MMA_F16BF16_SSISK_SK_fLi128ELi256ELNS5_4UMMA5MajorE0ELSS_0ELNSR_7ScaleInE0ELST_0EEEEEENS5_6LayoutISE_NS6_IJSL_SL_SL_EEEEENS6_IJNS5_10UnderscoreESZ_SZ_EEEEENS5_13SM90_TMA_LOADENS5_14ComposedLayoutINS5_7SwizzleILi3ELi4ELi3EEENS5_18smem_ptr_flag_bitsILi16EEENSW_INS6_IJNSC_ILi8EEESI_EEENS6_IJSI_SD_EEEEEEEvNS5_8identityES12_S1C_vS1D_EENS_8epilogue10collective18CollectiveEpilogueINS1F_31Sm100PtrArrayTmaWarpSpecializedILi4ELi2ELi64ELb1ELb0EEEJSJ_NS6_IJNSW_ISG_SD_EENSW_ISI_SD_EEEEENS_6half_tEPNS6_IJSD_lSL_EEES1N_S1P_NS1F_6fusion15FusionCallbacksIS1J_NS1Q_17LinearCombinationIS1N_fS1N_fLNS_15FloatRoundStyleE2EEESJ_S1M_JEEENS5_5SM1004TMEM4LOAD26SM100_TMEM_LOAD_16dp256b8xES12_NS13_IS15_S17_NSW_INS6_IJSI_S18_EEENS6_IJSD_SI_EEEEEEENS5_17SM75_U16x8_LDSM_TENS5_14SM90_TMA_STOREES23_NS5_17SM90_U16x8_STSM_TENS5_39AutoVectorizingCopyWithAssumedAlignmentILi128EEEEEEvvEEEEvNT_6ParamsE:
[----:B------:R-:W1:Y:S01]  /*0000*/  LDC R1, c[0x0][0x37c] ;  /* 0x0000df00ff017b82 */ /* 0x000e620000000800 */
[----:B------:R-:W2:Y:S07]  /*0010*/  S2R R142, SR_TID.X ;  /* 0x00000000008e7919 */ /* 0x000eae0000002100 */
[----:B------:R-:W-:Y:S01]  /*0020*/  S2UR UR31, SR_CTAID.X ;  /* 0x00000000001f79c3 */ /* 0x000fe20000002500 */
[----:B------:R-:W-:Y:S01]  /*0030*/  UMOV UR4, 0x4 ;  /* 0x0000000400047882 */ /* 0x000fe20000000000 */
[----:B------:R-:W3:Y:S01]  /*0040*/  LDCU UR28, c[0x0][0x370] ;  /* 0x00006e00ff1c77ac */ /* 0x000ee20008000800 */
[----:B------:R-:W-:-:S05]  /*0050*/  ELECT P2, URZ, PT ;  /* 0x0000000000ff782f */ /* 0x000fca0003840000 */
[----:B------:R-:W3:Y:S01]  /*0060*/  S2UR UR17, SR_CTAID.Y ;  /* 0x00000000001179c3 */ /* 0x000ee20000002600 */
[----:B--2---:R-:W-:Y:S01]  /*0070*/  SHF.R.U32.HI R128, RZ, 0x5, R142 ;  /* 0x00000005ff807819 */ /* 0x004fe2000001168e */
[----:B---3--:R-:W-:-:S04]  /*0080*/  UIMAD UR26, UR17, UR28, UR31 ;  /* 0x0000001c111a72a4 */ /* 0x008fc8000f8e021f */
[----:B------:R-:W2:Y:S02]  /*0090*/  SHFL.IDX PT, R0, R128, RZ, 0x1f ;  /* 0x00001fff80007589 */ /* 0x000ea400000e0000 */
[----:B--2---:R-:W-:-:S13]  /*00a0*/  R2UR UR20, R0 ;  /* 0x00000000001472ca */ /* 0x004fda00000e0000 */
[----:B------:R-:W-:Y:S02]  /*00b0*/  UISETP.GE.AND UP0, UPT, UR20, 0x8, UPT ;  /* 0x000000081400788c */ /* 0x000fe4000bf06270 */
[----:B------:R-:W-:Y:S02]  /*00c0*/  UISETP.GT.AND UP1, UPT, UR20, 0x3, UPT ;  /* 0x000000031400788c */ /* 0x000fe4000bf24270 */
[----:B------:R-:W-:-:S04]  /*00d0*/  USEL UR4, UR4, 0x8, !UP0 ;  /* 0x0000000804047887 */ /* 0x000fc8000c000000 */
[----:B------:R-:W-:Y:S02]  /*00e0*/  USEL UR37, UR4, UR20, UP1 ;  /* 0x0000001404257287 */ /* 0x000fe40008800000 */
[----:B------:R-:W-:Y:S02]  /*00f0*/  ULOP3.LUT UR20, UR20, 0xfffffffc, URZ, 0xc0, !UPT ;  /* 0xfffffffc14147892 */ /* 0x000fe4000f8ec0ff */
[----:B------:R-:W-:-:S09]  /*0100*/  UISETP.NE.AND UP0, UPT, UR37, 0x2, UPT ;  /* 0x000000022500788c */ /* 0x000fd2000bf05270 */
[----:B-1----:R-:W-:Y:S05]  /*0110*/  BRA.U UP0, `(.L_x_0) ;  /* 0x0000000100fc7547 */ /* 0x002fea000b800000 */
[----:B------:R-:W1:Y:S01]  /*0120*/  LDCU UR32, c[0x0][0xc1c] ;  /* 0x00018380ff2077ac */ /* 0x000e620008000800 */
[----:B------:R-:W-:Y:S01]  /*0130*/  BSSY.RECONVERGENT B0, `(.L_x_1) ;  /* 0x000003c000007945 */ /* 0x000fe20003800200 */
[----:B------:R-:W2:Y:S01]  /*0140*/  LDCU.64 UR4, c[0x0][0x820] ;  /* 0x00010400ff0477ac */ /* 0x000ea20008000a00 */
[----:B------:R-:W-:Y:S01]  /*0150*/  ELECT P0, URZ, PT ;  /* 0x0000000000ff782f */ /* 0x000fe20003800000 */
[----:B------:R-:W-:Y:S02]  /*0160*/  UIMAD UR34, UR26, 0xd, URZ ;  /* 0x0000000d1a2278a4 */ /* 0x000fe4000f8e02ff */
[----:B-1----:R-:W-:-:S04]  /*0170*/  UIADD3 UR32, UPT, UPT, UR26, UR32, URZ ;  /* 0x000000201a207290 */ /* 0x002fc8000fffe0ff */
[----:B------:R-:W-:Y:S02]  /*0180*/  UIMAD UR32, UR32, 0xd, URZ ;  /* 0x0000000d202078a4 */ /* 0x000fe4000f8e02ff */
[----:B--2---:R-:W-:Y:S02]  /*0190*/  UIMAD.WIDE.U32 UR34, UR34, 0x80, UR4 ;  /* 0x00000080222278a5 */ /* 0x004fe4000f8e0004 */
[----:B------:R-:W-:Y:S02]  /*01a0*/  UIMAD.WIDE.U32 UR32, UR32, 0x80, UR4 ;  /* 0x00000080202078a5 */ /* 0x000fe4000f8e0004 */
[----:B------:R-:W-:Y:S10]  /*01b0*/  @!P0 BRA `(.L_x_2) ;  /* 0x0000000000cc8947 */ /* 0x000ff40003800000 */
[----:B------:R-:W1:Y:S01]  /*01c0*/  S2UR UR4, SR_CgaCtaId ;  /* 0x00000000000479c3 */ /* 0x000e620000008800 */
[----:B------:R-:W-:-:S07]  /*01d0*/  UMOV UR5, 0x400 ;  /* 0x0000040000057882 */ /* 0x000fce0000000000 */
[----:B------:R-:W2:Y:S08]  /*01e0*/  LDC.64 R64, c[0x0][0x400] ;  /* 0x00010000ff407b82 */ /* 0x000eb00000000a00 */
[----:B------:R-:W2:Y:S08]  /*01f0*/  LDC.64 R66, c[0x0][0x408] ;  /* 0x00010200ff427b82 */ /* 0x000eb00000000a00 */
[----:B------:R-:W3:Y:S01]  /*0200*/  LDC.64 R60, c[0x0][0x410] ;  /* 0x00010400ff3c7b82 */ /* 0x000ee20000000a00 */
[----:B-1----:R-:W-:-:S07]  /*0210*/  ULEA UR4, UR4, UR5, 0x18 ;  /* 0x0000000504047291 */ /* 0x002fce000f8ec0ff */
[----:B------:R-:W3:Y:S08]  /*0220*/  LDC.64 R62, c[0x0][0x418] ;  /* 0x00010600ff3e7b82 */ /* 0x000ef00000000a00 */
[----:B------:R-:W1:Y:S01]  /*0230*/  LDC.64 R56, c[0x0][0x420] ;  /* 0x00010800ff387b82 */ /* 0x000e620000000a00 */
[----:B--2---:R2:W-:Y:S07]  /*0240*/  STS.128 [UR4+0x480], R64 ;  /* 0x00048040ff007988 */ /* 0x0045ee0008000c04 */
[----:B------:R-:W1:Y:S08]  /*0250*/  LDC.64 R58, c[0x0][0x428] ;  /* 0x00010a00ff3a7b82 */ /* 0x000e700000000a00 */
[----:B------:R-:W4:Y:S01]  /*0260*/  LDC.64 R52, c[0x0][0x430] ;  /* 0x00010c00ff347b82 */ /* 0x000f220000000a00 */
[----:B---3--:R2:W-:Y:S07]  /*0270*/  STS.128 [UR4+0x490], R60 ;  /* 0x0004903cff007988 */ /* 0x0085ee0008000c04 */
[----:B------:R-:W4:Y:S08]  /*0280*/  LDC.64 R54, c[0x0][0x438] ;  /* 0x00010e00ff367b82 */ /* 0x000f300000000a00 */
[----:B------:R-:W3:Y:S01]  /*0290*/  LDC.64 R48, c[0x0][0x440] ;  /* 0x00011000ff307b82 */ /* 0x000ee20000000a00 */
[----:B-1----:R2:W-:Y:S07]  /*02a0*/  STS.128 [UR4+0x4a0], R56 ;  /* 0x0004a038ff007988 */ /* 0x0025ee0008000c04 */
[----:B------:R-:W3:Y:S08]  /*02b0*/  LDC.64 R50, c[0x0][0x448] ;  /* 0x00011200ff327b82 */ /* 0x000ef00000000a00 */
[----:B------:R-:W1:Y:S01]  /*02c0*/  LDC.64 R44, c[0x0][0x450] ;  /* 0x00011400ff2c7b82 */ /* 0x000e620000000a00 */
[----:B----4-:R2:W-:Y:S07]  /*02d0*/  STS.128 [UR4+0x4b0], R52 ;  /* 0x0004b034ff007988 */ /* 0x0105ee0008000c04 */
        /* <DEDUP_REMOVED lines=30> */
[----:B------:R-:W4:Y:S01]  /*04c0*/  LDC.64 R6, c[0x0][0x578] ;  /* 0x00015e00ff067b82 */ /* 0x000f220000000a00 */
[----:B-1----:R2:W-:Y:S04]  /*04d0*/  STS.128 [UR4+0x560], R8 ;  /* 0x00056008ff007988 */ /* 0x0025e80008000c04 */
[----:B----4-:R2:W-:Y:S02]  /*04e0*/  STS.128 [UR4+0x570], R4 ;  /* 0x00057004ff007988 */ /* 0x0105e40008000c04 */
.L_x_2:
[----:B------:R-:W-:Y:S05]  /*04f0*/  BSYNC.RECONVERGENT B0 ;  /* 0x0000000000007941 */ /* 0x000fea0003800200 */
.L_x_1:
[----:B------:R-:W-:Y:S01]  /*0500*/  NOP ;  /* 0x0000000000007918 */ /* 0x000fe20000000000 */
.L_x_0:
[----:B------:R-:W-:-:S09]  /*0510*/  UISETP.NE.AND UP0, UPT, UR37, 0x3, UPT ;  /* 0x000000032500788c */ /* 0x000fd2000bf05270 */
[----:B------:R-:W-:Y:S05]  /*0520*/  BRA.U UP0, `(.L_x_3) ;  /* 0x0000000100807547 */ /* 0x000fea000b800000 */
[----:B------:R-:W1:Y:S01]  /*0530*/  S2UR UR4, SR_CgaCtaId ;  /* 0x00000000000479c3 */ /* 0x000e620000008800 */
[----:B------:R-:W3:Y:S01]  /*0540*/  LDCU.64 UR6, c[0x0][0xb00] ;  /* 0x00016000ff0677ac */ /* 0x000ee20008000a00 */
[----:B------:R-:W-:Y:S01]  /*0550*/  ELECT P0, URZ, PT ;  /* 0x0000000000ff782f */ /* 0x000fe20003800000 */
[----:B------:R-:W-:-:S05]  /*0560*/  UMOV UR5, 0x400 ;  /* 0x0000040000057882 */ /* 0x000fca0000000000 */
[----:B--2---:R-:W2:Y:S01]  /*0570*/  LDC.64 R32, c[0x0][0x900] ;  /* 0x00024000ff207b82 */ /* 0x004ea20000000a00 */
[----:B------:R-:W-:-:S07]  /*0580*/  UIMAD UR22, UR26, 0xe, URZ ;  /* 0x0000000e1a1678a4 */ /* 0x000fce000f8e02ff */
[----:B------:R-:W2:Y:S01]  /*0590*/  LDC.64 R34, c[0x0][0x908] ;  /* 0x00024200ff227b82 */ /* 0x000ea20000000a00 */
[----:B---3--:R-:W-:-:S07]  /*05a0*/  UIMAD.WIDE.U32 UR22, UR22, 0x80, UR6 ;  /* 0x00000080161678a5 */ /* 0x008fce000f8e0006 */
[----:B------:R-:W3:Y:S01]  /*05b0*/  LDC.64 R28, c[0x0][0x910] ;  /* 0x00024400ff1c7b82 */ /* 0x000ee20000000a00 */
[----:B-1----:R-:W-:-:S07]  /*05c0*/  ULEA UR4, UR4, UR5, 0x18 ;  /* 0x0000000504047291 */ /* 0x002fce000f8ec0ff */
[----:B------:R-:W3:Y:S08]  /*05d0*/  LDC.64 R30, c[0x0][0x918] ;  /* 0x00024600ff1e7b82 */ /* 0x000ef00000000a00 */
[----:B------:R-:W1:Y:S01]  /*05e0*/  LDC.64 R24, c[0x0][0x920] ;  /* 0x00024800ff187b82 */ /* 0x000e620000000a00 */
[----:B--2---:R4:W-:Y:S07]  /*05f0*/  @P0 STS.128 [UR4+0x380], R32 ;  /* 0x00038020ff000988 */ /* 0x0049ee0008000c04 */
[----:B------:R-:W1:Y:S08]  /*0600*/  LDC.64 R26, c[0x0][0x928] ;  /* 0x00024a00ff1a7b82 */ /* 0x000e700000000a00 */
[----:B------:R-:W2:Y:S01]  /*0610*/  LDC.64 R20, c[0x0][0x930] ;  /* 0x00024c00ff147b82 */ /* 0x000ea20000000a00 */
[----:B---3--:R4:W-:Y:S07]  /*0620*/  @P0 STS.128 [UR4+0x390], R28 ;  /* 0x0003901cff000988 */ /* 0x0089ee0008000c04 */
[----:B------:R-:W2:Y:S08]  /*0630*/  LDC.64 R22, c[0x0][0x938] ;  /* 0x00024e00ff167b82 */ /* 0x000eb00000000a00 */
[----:B------:R-:W3:Y:S01]  /*0640*/  LDC.64 R16, c[0x0][0x940] ;  /* 0x00025000ff107b82 */ /* 0x000ee20000000a00 */
[----:B-1----:R4:W-:Y:S07]  /*0650*/  @P0 STS.128 [UR4+0x3a0], R24 ;  /* 0x0003a018ff000988 */ /* 0x0029ee0008000c04 */
        /* <DEDUP_REMOVED lines=9> */
[----:B------:R-:W3:Y:S01]  /*06f0*/  LDC.64 R6, c[0x0][0x978] ;  /* 0x00025e00ff067b82 */ /* 0x000ee20000000a00 */
[----:B--2---:R4:W-:Y:S04]  /*0700*/  @P0 STS.128 [UR4+0x3e0], R8 ;  /* 0x0003e008ff000988 */ /* 0x0049e80008000c04 */
[----:B---3--:R4:W-:Y:S01]  /*0710*/  @P0 STS.128 [UR4+0x3f0], R4 ;  /* 0x0003f004ff000988 */ /* 0x0089e20008000c04 */
[----:B------:R-:W-:Y:S01]  /*0720*/  NOP ;  /* 0x0000000000007918 */ /* 0x000fe20000000000 */
.L_x_3:
[----:B------:R-:W1:Y:S01]  /*0730*/  SHFL.IDX PT, R0, R128, RZ, 0x1f ;  /* 0x00001fff80007589 */ /* 0x000e6200000e0000 */
[----:B------:R-:W-:Y:S02]  /*0740*/  UISETP.NE.AND UP4, UPT, UR37, 0x2, UPT ;  /* 0x000000022500788c */ /* 0x000fe4000bf85270 */
[----:B------:R-:W-:Y:S02]  /*0750*/  UISETP.NE.AND UP0, UPT, UR37, URZ, UPT ;  /* 0x000000ff2500728c */ /* 0x000fe4000bf05270 */
[----:B------:R-:W-:-:S04]  /*0760*/  USEL UR25, URZ, 0x1, UP4 ;  /* 0x00000001ff197887 */ /* 0x000fc8000a000000 */
[----:B------:R-:W-:Y:S01]  /*0770*/  USEL UR25, UR25, 0x2, UP0 ;  /* 0x0000000219197887 */ /* 0x000fe20008000000 */
[----:B-1----:R-:W-:-:S13]  /*0780*/  ISETP.NE.AND P0, PT, R0, RZ, PT ;  /* 0x000000ff0000720c */ /* 0x002fda0003f05270 */
[----:B------:R-:W-:Y:S05]  /*0790*/  @P0 BRA `(.L_x_4) ;  /* 0x0000000000400947 */ /* 0x000fea0003800000 */
[----:B------:R-:W1:Y:S01]  /*07a0*/  S2UR UR5, SR_CgaCtaId ;  /* 0x00000000000579c3 */ /* 0x000e620000008800 */
[----:B------:R-:W-:Y:S01]  /*07b0*/  UMOV UR6, 0x400 ;  /* 0x0000040000067882 */ /* 0x000fe20000000000 */
[----:B------:R-:W-:Y:S01]  /*07c0*/  UMOV UR4, 0x1 ;  /* 0x0000000100047882 */ /* 0x000fe20000000000 */
[----:B------:R-:W-:Y:S01]  /*07d0*/  ELECT P0, URZ, PT ;  /* 0x0000000000ff782f */ /* 0x000fe20003800000 */
[----:B-1----:R-:W-:Y:S02]  /*07e0*/  ULEA UR5, UR5, UR6, 0x18 ;  /* 0x0000000605057291 */ /* 0x002fe4000f8ec0ff */
[----:B------:R-:W-:-:S04]  /*07f0*/  UIADD3 UR6, UPT, UPT, -UR4, 0x100000, URZ ;  /* 0x0010000004067890 */ /* 0x000fc8000fffe1ff */
[----:B------:R-:W-:Y:S02]  /*0800*/  USHF.L.U32 UR7, UR6, 0xb, URZ ;  /* 0x0000000b06077899 */ /* 0x000fe400080006ff */
[----:B------:R-:W-:Y:S01]  /*0810*/  USHF.L.U32 UR6, UR6, 0x1, URZ ;  /* 0x0000000106067899 */ /* 0x000fe200080006ff */
[----:B------:R-:W1:Y:S11]  /*0820*/  FENCE.VIEW.ASYNC.S ;  /* 0x00000000000073c6 */ /* 0x000e760000000000 */
[----:B-1----:R1:W3:Y:S01]  /*0830*/  SYNCS.EXCH.64 URZ, [UR5], UR6 ;  /* 0x0000000605ff75b2 */ /* 0x0022e20008000100 */
[----:B------:R1:W1:Y:S01]  /*0840*/  SYNCS.EXCH.64 URZ, [UR5+0x18], UR6 ;  /* 0x0000180605ff75b2 */ /* 0x0002620008000100 */
[----:B------:R1:W1:Y:S01]  /*0850*/  SYNCS.EXCH.64 URZ, [UR5+0x8], UR6 ;  /* 0x0000080605ff75b2 */ /* 0x0002620008000100 */
[----:B------:R1:W1:Y:S01]  /*0860*/  SYNCS.EXCH.64 URZ, [UR5+0x20], UR6 ;  /* 0x0000200605ff75b2 */ /* 0x0002620008000100 */
[----:B------:R1:W1:Y:S01]  /*0870*/  SYNCS.EXCH.64 URZ, [UR5+0x10], UR6 ;  /* 0x0000100605ff75b2 */ /* 0x0002620008000100 */
[----:B------:R1:W1:Y:S01]  /*0880*/  SYNCS.EXCH.64 URZ, [UR5+0x28], UR6 ;  /* 0x0000280605ff75b2 */ /* 0x0002620008000100 */
[----:B------:R-:W-:Y:S01]  /*0890*/  NOP ;  /* 0x0000000000007918 */ /* 0x000fe20000000000 */
.L_x_4:
[----:B------:R-:W5:Y:S01]  /*08a0*/  SHFL.IDX PT, R0, R128, RZ, 0x1f ;  /* 0x00001fff80007589 */ /* 0x000f6200000e0000 */
[----:B------:R-:W-:Y:S01]  /*08b0*/  NOP ;  /* 0x0000000000007918 */ /* 0x000fe20000000000 */
[----:B-----5:R-:W-:-:S13]  /*08c0*/  ISETP.NE.AND P0, PT, R0, 0x1, PT ;  /* 0x000000010000780c */ /* 0x020fda0003f05270 */
[----:B------:R-:W-:Y:S05]  /*08d0*/  @P0 BRA `(.L_x_5) ;  /* 0x0000000000580947 */ /* 0x000fea0003800000 */
[----:B-1----:R-:W1:Y:S01]  /*08e0*/  S2UR UR6, SR_CgaCtaId ;  /* 0x00000000000679c3 */ /* 0x002e620000008800 */
[----:B------:R-:W-:Y:S01]  /*08f0*/  UMOV UR7, 0x400 ;  /* 0x0000040000077882 */ /* 0x000fe20000000000 */
[----:B------:R-:W-:Y:S01]  /*0900*/  UMOV UR5, 0x20 ;  /* 0x0000002000057882 */ /* 0x000fe20000000000 */
[----:B------:R-:W-:Y:S01]  /*0910*/  UMOV UR4, 0x80 ;  /* 0x0000008000047882 */ /* 0x000fe20000000000 */
[----:B------:R-:W-:-:S04]  /*0920*/  UIADD3 UR8, UPT, UPT, -UR5, 0x100000, URZ ;  /* 0x0010000005087890 */ /* 0x000fc8000fffe1ff */
[----:B------:R-:W-:Y:S02]  /*0930*/  USHF.L.U32 UR9, UR8, 0xb, URZ ;  /* 0x0000000b08097899 */ /* 0x000fe400080006ff */
[----:B------:R-:W-:Y:S02]  /*0940*/  USHF.L.U32 UR8, UR8, 0x1, URZ ;  /* 0x0000000108087899 */ /* 0x000fe400080006ff */
[----:B------:R-:W-:-:S04]  /*0950*/  UIADD3 UR4, UPT, UPT, -UR4, 0x100000, URZ ;  /* 0x0010000004047890 */ /* 0x000fc8000fffe1ff */
[----:B------:R-:W-:Y:S02]  /*0960*/  USHF.L.U32 UR5, UR4, 0xb, URZ ;  /* 0x0000000b04057899 */ /* 0x000fe400080006ff */
[----:B------:R-:W-:Y:S01]  /*0970*/  USHF.L.U32 UR4, UR4, 0x1, URZ ;  /* 0x0000000104047899 */ /* 0x000fe200080006ff */
[----:B------:R-:W-:Y:S01]  /*0980*/  ELECT P0, URZ, PT ;  /* 0x0000000000ff782f */ /* 0x000fe20003800000 */
[----:B-1----:R-:W-:Y:S01]  /*0990*/  ULEA UR6, UR6, UR7, 0x18 ;  /* 0x0000000706067291 */ /* 0x002fe2000f8ec0ff */
[----:B------:R-:W1:Y:S11]  /*09a0*/  FENCE.VIEW.ASYNC.S ;  /* 0x00000000000073c6 */ /* 0x000e760000000000 */
[----:B-1----:R1:W1:Y:S01]  /*09b0*/  SYNCS.EXCH.64 URZ, [UR6+0x30], UR8 ;  /* 0x0000300806ff75b2 */ /* 0x0022620008000100 */
[----:B------:R1:W1:Y:S01]  /*09c0*/  SYNCS.EXCH.64 URZ, [UR6+0x50], UR4 ;  /* 0x0000500406ff75b2 */ /* 0x0002620008000100 */
[----:B------:R1:W1:Y:S01]  /*09d0*/  SYNCS.EXCH.64 URZ, [UR6+0x38], UR8 ;  /* 0x0000380806ff75b2 */ /* 0x0002620008000100 */
[----:B------:R1:W1:Y:S01]  /*09e0*/  SYNCS.EXCH.64 URZ, [UR6+0x58], UR4 ;  /* 0x0000580406ff75b2 */ /* 0x0002620008000100 */
[----:B------:R1:W1:Y:S01]  /*09f0*/  SYNCS.EXCH.64 URZ, [UR6+0x40], UR8 ;  /* 0x0000400806ff75b2 */ /* 0x0002620008000100 */
[----:B------:R1:W1:Y:S01]  /*0a00*/  SYNCS.EXCH.64 URZ, [UR6+0x60], UR4 ;  /* 0x0000600406ff75b2 */ /* 0x0002620008000100 */
[----:B------:R1:W1:Y:S01]  /*0a10*/  SYNCS.EXCH.64 URZ, [UR6+0x48], UR8 ;  /* 0x0000480806ff75b2 */ /* 0x0002620008000100 */
[----:B------:R1:W1:Y:S01]  /*0a20*/  SYNCS.EXCH.64 URZ, [UR6+0x68], UR4 ;  /* 0x0000680406ff75b2 */ /* 0x0002620008000100 */
[----:B------:R-:W-:Y:S01]  /*0a30*/  NOP ;  /* 0x0000000000007918 */ /* 0x000fe20000000000 */
.L_x_5:
[----:B------:R-:W5:Y:S01]  /*0a40*/  SHFL.IDX PT, R0, R128, RZ, 0x1f ;  /* 0x00001fff80007589 */ /* 0x000f6200000e0000 */
[----:B------:R-:W-:Y:S01]  /*0a50*/  NOP ;  /* 0x0000000000007918 */ /* 0x000fe20000000000 */
[----:B-----5:R-:W-:-:S13]  /*0a60*/  ISETP.NE.AND P0, PT, R0, 0x3, PT ;  /* 0x000000030000780c */ /* 0x020fda0003f05270 */
[----:B------:R-:W-:Y:S05]  /*0a70*/  @P0 BRA `(.L_x_6) ;  /* 0x0000000000300947 */ /* 0x000fea0003800000 */
[----:B-1----:R-:W1:Y:S01]  /*0a80*/  S2UR UR5, SR_CgaCtaId ;  /* 0x00000000000579c3 */ /* 0x002e620000008800 */
        /* <DEDUP_REMOVED lines=8> */
[----:B-1----:R1:W1:Y:S01]  /*0b10*/  SYNCS.EXCH.64 URZ, [UR5+0x70], UR6 ;  /* 0x0000700605ff75b2 */ /* 0x0022620008000100 */
[----:B------:R1:W1:Y:S01]  /*0b20*/  SYNCS.EXCH.64 URZ, [UR5+0x78], UR6 ;  /* 0x0000780605ff75b2 */ /* 0x0002620008000100 */
[----:B------:R-:W-:Y:S01]  /*0b30*/  NOP ;  /* 0x0000000000007918 */ /* 0x000fe20000000000 */
.L_x_6:
[----:B------:R-:W5:Y:S01]  /*0b40*/  SHFL.IDX PT, R0, R128, RZ, 0x1f ;  /* 0x00001fff80007589 */ /* 0x000f6200000e0000 */
[----:B------:R-:W-:Y:S01]  /*0b50*/  NOP ;  /* 0x0000000000007918 */ /* 0x000fe20000000000 */
[----:B-----5:R-:W-:-:S13]  /*0b60*/  ISETP.NE.AND P0, PT, R0, 0x4, PT ;  /* 0x000000040000780c */ /* 0x020fda0003f05270 */
[----:B------:R-:W-:Y:S05]  /*0b70*/  @P0 BRA `(.L_x_7) ;  /* 0x0000000000840947 */ /* 0x000fea0003800000 */
[----:B------:R-:W-:Y:S01]  /*0b80*/  ELECT P0, URZ, PT ;  /* 0x0000000000ff782f */ /* 0x000fe20003800000 */
[----:B------:R-:W-:-:S12]  /*0b90*/  BSSY.RECONVERGENT B0, `(.L_x_7) ;  /* 0x000001f000007945 */ /* 0x000fd80003800200 */
[----:B------:R-:W-:Y:S05]  /*0ba0*/  @!P0 BRA `(.L_x_8) ;  /* 0x0000000000748947 */ /* 0x000fea0003800000 */
        /* <DEDUP_REMOVED lines=9> */
[----:B------:R-:W-:Y:S02]  /*0c40*/  USHF.L.U32 UR4, UR4, 0x1, URZ ;  /* 0x0000000104047899 */ /* 0x000fe400080006ff */
        /* <DEDUP_REMOVED lines=19> */
.L_x_8:
[----:B-1----:R-:W-:Y:S05]  /*0d80*/  BSYNC.RECONVERGENT B0 ;  /* 0x0000000000007941 */ /* 0x002fea0003800200 */
.L_x_7:
        /* <DEDUP_REMOVED lines=36> */
.L_x_10:
[----:B-1----:R-:W-:Y:S05]  /*0fd0*/  BSYNC.RECONVERGENT B0 ;  /* 0x0000000000007941 */ /* 0x002fea0003800200 */
.L_x_9:
[----:B------:R-:W5:Y:S01]  /*0fe0*/  SHFL.IDX PT, R0, R128, RZ, 0x1f ;  /* 0x00001fff80007589 */ /* 0x000f6200000e0000 */
[----:B--2-4-:R-:W2:Y:S01]  /*0ff0*/  LDC.64 R4, c[0x0][0xbf0] ;  /* 0x0002fc00ff047b82 */ /* 0x014ea20000000a00 */
[----:B------:R-:W4:Y:S01]  /*1000*/  LDCU.64 UR50, c[0x0][0x358] ;  /* 0x00006b00ff3277ac */ /* 0x000f220008000a00 */
[----:B------:R-:W-:Y:S01]  /*1010*/  NOP ;  /* 0x0000000000007918 */ /* 0x000fe20000000000 */
[----:B-----5:R-:W-:-:S13]  /*1020*/  ISETP.NE.AND P0, PT, R0, 0x5, PT ;  /* 0x000000050000780c */ /* 0x020fda0003f05270 */
[----:B----4-:R-:W-:Y:S05]  /*1030*/  @P0 BRA `(.L_x_11) ;  /* 0x0000000000480947 */ /* 0x010fea0003800000 */
        /* <DEDUP_REMOVED lines=16> */
[----:B------:R4:W1:Y:S02]  /*1140*/  SYNCS.EXCH.64 URZ, [UR6+0x118], UR4 ;  /* 0x0001180406ff75b2 */ /* 0x0008640008000100 */
[----:B----4-:R-:W-:Y:S01]  /*1150*/  NOP ;  /* 0x0000000000007918 */ /* 0x010fe20000000000 */
.L_x_11:
[----:B------:R-:W-:Y:S01]  /*1160*/  NOP ;  /* 0x0000000000007918 */ /* 0x000fe20000000000 */
[----:B-1-3--:R-:W-:Y:S06]  /*1170*/  BAR.SYNC.DEFER_BLOCKING 0x0 ;  /* 0x0000000000007b1d */ /* 0x00afec0000010000 */
[----:B------:R-:W1:Y:S01]  /*1180*/  LDCU UR24, c[0x0][0xc0c] ;  /* 0x00018180ff1877ac */ /* 0x000e620008000800 */
[----:B------:R-:W1:Y:S01]  /*1190*/  LDCU UR4, c[0x0][0xbdc] ;  /* 0x00017b80ff0477ac */ /* 0x000e620008000800 */
[----:B------:R-:W3:Y:S01]  /*11a0*/  LDCU UR27, c[0x0][0xbe8] ;  /* 0x00017d00ff1b77ac */ /* 0x000ee20008000800 */
[----:B------:R-:W4:Y:S01]  /*11b0*/  LDCU UR21, c[0x0][0xc10] ;  /* 0x00018200ff1577ac */ /* 0x000f220008000800 */
[----:B------:R-:W-:Y:S01]  /*11c0*/  LOP3.LUT R8, R142, 0x1f, RZ, 0xc0, !PT ;  /* 0x0000001f8e087812 */ /* 0x000fe200078ec0ff */
[----:B------:R-:W4:Y:S01]  /*11d0*/  LDCU.128 UR12, c[0x0][0xba0] ;  /* 0x00017400ff0c77ac */ /* 0x000f220008000c00 */
[----:B--2---:R-:W2:Y:S01]  /*11e0*/  LDG.E R0, desc[UR50][R4.64] ;  /* 0x0000003204007981 */ /* 0x004ea2000c1e1900 */
[----:B------:R-:W2:Y:S03]  /*11f0*/  LDCU.128 UR8, c[0x0][0xbb0] ;  /* 0x00017600ff0877ac */ /* 0x000ea60008000c00 */
[----:B------:R4:W2:Y:S01]  /*1200*/  LDG.E R2, desc[UR50][R4.64+0x4] ;  /* 0x0000043204027981 */ /* 0x0008a2000c1e1900 */
[----:B------:R-:W-:Y:S01]  /*1210*/  CS2R R6, SRZ ;  /* 0x0000000000067805 */ /* 0x000fe2000001ff00 */
[----:B-1----:R-:W-:Y:S01]  /*1220*/  USHF.L.U32 UR24, UR24, UR4, URZ ;  /* 0x0000000418187299 */ /* 0x002fe200080006ff */
[----:B---3--:R-:W-:Y:S01]  /*1230*/  ISETP.GE.AND P0, PT, R8, UR27, PT ;  /* 0x0000001b08007c0c */ /* 0x008fe2000bf06270 */
[----:B----4-:R-:W-:Y:S01]  /*1240*/  USHF.L.U32 UR21, UR21, UR4, URZ ;  /* 0x0000000415157299 */ /* 0x010fe200080006ff */
[----:B------:R-:W1:Y:S11]  /*1250*/  LDCU.128 UR4, c[0x0][0xbc0] ;  /* 0x00017800ff0477ac */ /* 0x000e760008000c00 */
[----:B------:R-:W3:Y:S01]  /*1260*/  @!P0 LDC.64 R10, c[0x0][0xbf0] ;  /* 0x0002fc00ff0a8b82 */ /* 0x000ee20000000a00 */
[----:B------:R-:W-:-:S05]  /*1270*/  IMAD.U32 R5, RZ, RZ, UR24 ;  /* 0x00000018ff057e24 */ /* 0x000fca000f8e00ff */
[----:B------:R-:W-:Y:S01]  /*1280*/  IABS R3, R5 ;  /* 0x0000000500037213 */ /* 0x000fe20000000000 */
[----:B------:R-:W-:-:S03]  /*1290*/  IMAD.U32 R4, RZ, RZ, UR21 ;  /* 0x00000015ff047e24 */ /* 0x000fc6000f8e00ff */
[----:B------:R-:W-:Y:S01]  /*12a0*/  R2UR UR40, R3 ;  /* 0x00000000032872ca */ /* 0x000fe200000e0000 */
[----:B------:R-:W-:Y:S02]  /*12b0*/  IMAD.U32 R12, RZ, RZ, UR14 ;  /* 0x0000000eff0c7e24 */ /* 0x000fe4000f8e00ff */
[----:B---3--:R-:W-:-:S05]  /*12c0*/  @!P0 IMAD.WIDE.U32 R10, R8, 0xc, R10 ;  /* 0x0000000c080a8825 */ /* 0x008fca00078e000a */
[----:B------:R-:W5:Y:S05]  /*12d0*/  @!P0 LDG.E R6, desc[UR50][R10.64] ;  /* 0x000000320a068981 */ /* 0x000f6a000c1e1900 */
[----:B------:R-:W3:Y:S01]  /*12e0*/  I2F.RP R3, UR40 ;  /* 0x0000002800037d06 */ /* 0x000ee20008209400 */
[----:B------:R4:W5:Y:S01]  /*12f0*/  @!P0 LDG.E R7, desc[UR50][R10.64+0x4] ;  /* 0x000004320a078981 */ /* 0x000962000c1e1900 */
[----:B------:R-:W-:Y:S01]  /*1300*/  UISETP.NE.U32.AND UP2, UPT, UR14, URZ, UPT ;  /* 0x000000ff0e00728c */ /* 0x000fe2000bf45070 */
[----:B------:R-:W-:Y:S01]  /*1310*/  IMAD.MOV.U32 R20, RZ, RZ, RZ ;  /* 0x000000ffff147224 */ /* 0x000fe200078e00ff */
[----:B-1----:R-:W-:Y:S01]  /*1320*/  UISETP.NE.U32.AND UP1, UPT, UR4, URZ, UPT ;  /* 0x000000ff0400728c */ /* 0x002fe2000bf25070 */
[----:B------:R-:W-:Y:S01]  /*1330*/  PLOP3.LUT P1, PT, PT, PT, PT, 0x80, 0x8 ;  /* 0x000000000008781c */ /* 0x000fe20003f2f070 */
[----:B------:R-:W-:Y:S01]  /*1340*/  UISETP.NE.AND.EX UP2, UPT, UR15, URZ, UPT, UP2 ;  /* 0x000000ff0f00728c */ /* 0x000fe2000bf45320 */
[----:B------:R-:W-:Y:S01]  /*1350*/  LOP3.LUT R15, R15, 0xfffffffd, RZ, 0xc0, !PT ;  /* 0xfffffffd0f0f7812 */ /* 0x000fe200078ec0ff */
[----:B------:R-:W-:Y:S01]  /*1360*/  UISETP.NE.AND.EX UP1, UPT, UR5, URZ, UPT, UP1 ;  /* 0x000000ff0500728c */ /* 0x000fe2000bf25310 */
[----:B------:R-:W-:Y:S01]  /*1370*/  IMAD.MOV.U32 R14, RZ, RZ, -0x1 ;  /* 0xffffffffff0e7424 */ /* 0x000fe200078e00ff */
[----:B------:R-:W-:Y:S01]  /*1380*/  UISETP.NE.AND UP6, UPT, UR37, 0x8, UPT ;  /* 0x000000082500788c */ /* 0x000fe2000bfc5270 */
[----:B------:R-:W-:Y:S01]  /*1390*/  IMAD.MOV.U32 R16, RZ, RZ, -0x1 ;  /* 0xffffffffff107424 */ /* 0x000fe200078e00ff */
[----:B------:R-:W-:Y:S01]  /*13a0*/  UISETP.NE.AND UP5, UPT, UR37, 0x1, UPT ;  /* 0x000000012500788c */ /* 0x000fe2000bfa5270 */
[----:B---3--:R-:W1:Y:S05]  /*13b0*/  MUFU.RCP R3, R3 ;  /* 0x0000000300037308 */ /* 0x008e6a0000001000 */
[----:B------:R-:W-:Y:S01]  /*13c0*/  @P1 LOP3.LUT R15, R15, 0x2, RZ, 0xfc, !PT ;  /* 0x000000020f0f1812 */ /* 0x000fe200078efcff */
[----:B----4-:R-:W-:-:S02]  /*13d0*/  IMAD.U32 R10, RZ, RZ, UR15 ;  /* 0x0000000fff0a7e24 */ /* 0x010fc4000f8e00ff */
[----:B-1----:R-:W-:-:S04]  /*13e0*/  VIADD R3, R3, 0xffffffe ;  /* 0x0ffffffe03037836 */ /* 0x002fc80000000000 */
[----:B------:R1:W-:Y:S02]  /*13f0*/  F2I.FTZ.U32.TRUNC.NTZ R21, R3 ;  /* 0x0000000300157305 */ /* 0x0003e4000021f000 */
[----:B-1----:R-:W-:-:S05]  /*1400*/  IABS R3, R5 ;  /* 0x0000000500037213 */ /* 0x002fca0000000000 */
[----:B------:R-:W-:Y:S01]  /*1410*/  IMAD.MOV R3, RZ, RZ, -R3 ;  /* 0x000000ffff037224 */ /* 0x000fe200078e0a03 */
[----:B--2---:R-:W-:Y:S02]  /*1420*/  R2UR UR19, R0 ;  /* 0x00000000001372ca */ /* 0x004fe400000e0000 */
[----:B------:R-:W-:Y:S02]  /*1430*/  IABS R0, R4 ;  /* 0x0000000400007213 */ /* 0x000fe40000000000 */
[----:B------:R-:W-:Y:S02]  /*1440*/  R2UR UR16, R2 ;  /* 0x00000000021072ca */ /* 0x000fe400000e0000 */
[----:B------:R-:W-:-:S07]  /*1450*/  R2UR UR39, R0 ;  /* 0x00000000002772ca */ /* 0x000fce00000e0000 */
[----:B------:R-:W-:-:S04]  /*1460*/  UIADD3 UR29, UP0, UPT, UR19, UR12, URZ ;  /* 0x0000000c131d7290 */ /* 0x000fc8000ff1e0ff */
[----:B------:R-:W-:Y:S02]  /*1470*/  ULEA.HI.X.SX32 UR19, UR19, UR13, 0x1, UP0 ;  /* 0x0000000d13137291 */ /* 0x000fe400080f0eff */
[----:B------:R-:W-:Y:S01]  /*1480*/  UIADD3 UR29, UP0, UPT, UR29, -0x1, URZ ;  /* 0xffffffff1d1d7890 */ /* 0x000fe2000ff1e0ff */
[----:B------:R-:W1:Y:S03]  /*1490*/  I2F.RP R0, UR39 ;  /* 0x0000002700007d06 */ /* 0x000e660008209400 */
[----:B------:R-:W-:Y:S02]  /*14a0*/  UIADD3.X UR19, UPT, UPT, UR19, -0x1, URZ, UP0, !UPT ;  /* 0xffffffff13137890 */ /* 0x000fe400087fe4ff */
[----:B------:R-:W-:-:S04]  /*14b0*/  UIADD3 UR36, UP0, UPT, UR29, UR9, URZ ;  /* 0x000000091d247290 */ /* 0x000fc8000ff1e0ff */
[----:B------:R-:W-:Y:S02]  /*14c0*/  UIADD3.X UR30, UPT, UPT, URZ, UR19, URZ, UP0, !UPT ;  /* 0x00000013ff1e7290 */ /* 0x000fe400087fe4ff */
[----:B------:R-:W-:Y:S02]  /*14d0*/  UIADD3 UR18, UP0, UPT, UR16, UR10, URZ ;  /* 0x0000000a10127290 */ /* 0x000fe4000ff1e0ff */
[----:B------:R-:W-:Y:S02]  /*14e0*/  UIMAD.WIDE.U32 UR52, UR36, UR14, URZ ;  /* 0x0000000e243472a5 */ /* 0x000fe4000f8e00ff */
[----:B------:R-:W-:Y:S01]  /*14f0*/  IMAD.WIDE.U32 R12, R12, UR30, RZ ;  /* 0x0000001e0c0c7c25 */ /* 0x000fe2000f8e00ff */
[----:B-1----:R-:W1:Y:S01]  /*1500*/  MUFU.RCP R0, R0 ;  /* 0x0000000000007308 */ /* 0x002e620000001000 */
[----:B------:R-:W-:Y:S02]  /*1510*/  ULEA.HI.X.SX32 UR16, UR16, UR11, 0x1, UP0 ;  /* 0x0000000b10107291 */ /* 0x000fe400080f0eff */
[----:B------:R-:W-:Y:S01]  /*1520*/  UIADD3 UR18, UP0, UPT, UR18, -0x1, URZ ;  /* 0xffffffff12127890 */ /* 0x000fe2000ff1e0ff */
[----:B------:R-:W-:Y:S01]  /*1530*/  IMAD.WIDE.U32 R10, P0, R10, UR36, R12 ;  /* 0x000000240a0a7c25 */ /* 0x000fe2000f80000c */
[----:B------:R-:W2:Y:S02]  /*1540*/  S2UR UR36, SR_CgaCtaId ;  /* 0x00000000002479c3 */ /* 0x000ea40000008800 */
[----:B------:R-:W-:Y:S01]  /*1550*/  UIADD3.X UR16, UPT, UPT, UR16, -0x1, URZ, UP0, !UPT ;  /* 0xffffffff10107890 */ /* 0x000fe200087fe4ff */
[----:B------:R-:W-:Y:S01]  /*1560*/  IMAD.X R2, RZ, RZ, RZ, P0 ;  /* 0x000000ffff027224 */ /* 0x000fe200000e06ff */
[----:B------:R-:W-:Y:S01]  /*1570*/  R2UR UR44, R10 ;  /* 0x000000000a2c72ca */ /* 0x000fe200000e0000 */
[----:B------:R-:W-:Y:S01]  /*1580*/  UIADD3 UR41, UP0, UPT, UR18, UR7, URZ ;  /* 0x0000000712297290 */ /* 0x000fe2000ff1e0ff */
[----:B------:R-:W-:-:S02]  /*1590*/  R2UR UR45, R11 ;  /* 0x000000000b2d72ca */ /* 0x000fc400000e0000 */
[----:B------:R-:W-:Y:S02]  /*15a0*/  CS2R R10, SRZ ;  /* 0x00000000000a7805 */ /* 0x000fe4000001ff00 */
[----:B------:R-:W-:Y:S01]  /*15b0*/  R2UR UR43, R2 ;  /* 0x00000000022b72ca */ /* 0x000fe200000e0000 */
[----:B------:R-:W-:Y:S01]  /*15c0*/  UIADD3.X UR38, UPT, UPT, URZ, UR16, URZ, UP0, !UPT ;  /* 0x00000010ff267290 */ /* 0x000fe200087fe4ff */
[----:B------:R-:W-:Y:S01]  /*15d0*/  IMAD.MOV R2, RZ, RZ, -R21 ;  /* 0x000000ffff027224 */ /* 0x000fe200078e0a15 */
[----:B------:R-:W-:Y:S01]  /*15e0*/  UIMAD.WIDE.U32 UR46, UR41, UR4, URZ ;  /* 0x00000004292e72a5 */ /* 0x000fe2000f8e00ff */
[----:B-1----:R-:W-:Y:S01]  /*15f0*/  VIADD R0, R0, 0xffffffe ;  /* 0x0ffffffe00007836 */ /* 0x002fe20000000000 */
[----:B------:R-:W-:Y:S01]  /*1600*/  UIMAD.WIDE.U32 UR48, UR38, UR4, URZ ;  /* 0x00000004263072a5 */ /* 0x000fe2000f8e00ff */
[----:B------:R-:W-:Y:S01]  /*1610*/  IMAD R9, R2, UR40, RZ ;  /* 0x0000002802097c24 */ /* 0x000fe2000f8e02ff */
[----:B------:R-:W-:-:S03]  /*1620*/  UIADD3 URZ, UP3, UPT, UR53, UR44, URZ ;  /* 0x0000002c35ff7290 */ /* 0x000fc6000ff7e0ff */
[----:B------:R-:W1:Y:S01]  /*1630*/  F2I.FTZ.U32.TRUNC.NTZ R0, R0 ;  /* 0x0000000000007305 */ /* 0x000e62000021f000 */
[----:B------:R-:W-:Y:S01]  /*1640*/  UMOV UR42, UR45 ;  /* 0x0000002d002a7c82 */ /* 0x000fe20008000000 */
[----:B------:R-:W-:Y:S01]  /*1650*/  UIMAD.WIDE.U32 UR48, UP0, UR41, UR5, UR48 ;  /* 0x00000005293072a5 */ /* 0x000fe2000f800030 */
[----:B------:R-:W-:Y:S01]  /*1660*/  R2UR UR46, R3 ;  /* 0x00000000032e72ca */ /* 0x000fe200000e0000 */
[----:B------:R-:W-:Y:S02]  /*1670*/  UIMAD.WIDE.U32.X UR44, UR30, UR15, UR42, UP3 ;  /* 0x0000000f1e2c72a5 */ /* 0x000fe400098e042a */
[----:B------:R-:W-:Y:S02]  /*1680*/  UIADD3.X UR43, UPT, UPT, URZ, URZ, URZ, UP0, !UPT ;  /* 0x000000ffff2b7290 */ /* 0x000fe400087fe4ff */
[----:B------:R-:W-:Y:S02]  /*1690*/  USEL UR29, UR29, UR44, !UP2 ;  /* 0x0000002c1d1d7287 */ /* 0x000fe4000d000000 */
[----:B------:R-:W-:Y:S01]  /*16a0*/  USEL UR19, UR19, UR45, !UP2 ;  /* 0x0000002d13137287 */ /* 0x000fe2000d000000 */
[----:B------:R-:W-:Y:S01]  /*16b0*/  R2UR UR44, R20 ;  /* 0x00000000142c72ca */ /* 0x000fe200000e0000 */
[----:B------:R-:W-:Y:S01]  /*16c0*/  UIADD3 URZ, UP0, UPT, UR47, UR48, URZ ;  /* 0x000000302fff7290 */ /* 0x000fe2000ff1e0ff */
[----:B------:R-:W-:Y:S01]  /*16d0*/  R2UR UR45, R21 ;  /* 0x00000000152d72ca */ /* 0x000fe200000e0000 */
[----:B------:R-:W-:Y:S01]  /*16e0*/  UMOV UR42, UR49 ;  /* 0x00000031002a7c82 */ /* 0x000fe20008000000 */
[----:B------:R-:W-:-:S02]  /*16f0*/  USHF.R.U64 UR19, UR29, UR8, UR19 ;  /* 0x000000081d137299 */ /* 0x000fc40008001213 */
[----:B------:R-:W-:Y:S02]  /*1700*/  UIMAD.WIDE.U32.X UR42, UR38, UR5, UR42, UP0 ;  /* 0x00000005262a72a5 */ /* 0x000fe400080e042a */
[----:B------:R-:W-:Y:S02]  /*1710*/  UIADD3 UR47, UPT, UPT, UR24, -0x1, UR19 ;  /* 0xffffffff182f7890 */ /* 0x000fe4000fffe013 */
[----:B------:R-:W-:Y:S02]  /*1720*/  USEL UR18, UR18, UR42, !UP1 ;  /* 0x0000002a12127287 */ /* 0x000fe4000c800000 */
[----:B------:R-:W-:Y:S01]  /*1730*/  USEL UR16, UR16, UR43, !UP1 ;  /* 0x0000002b10107287 */ /* 0x000fe2000c800000 */
[----:B-1----:R-:W-:Y:S01]  /*1740*/  R2UR UR43, R0 ;  /* 0x00000000002b72ca */ /* 0x002fe200000e0000 */
[----:B------:R-:W-:Y:S01]  /*1750*/  IMAD.U32 R0, RZ, RZ, UR47 ;  /* 0x0000002fff007e24 */ /* 0x000fe2000f8e00ff */
[----:B------:R-:W-:Y:S01]  /*1760*/  UMOV UR42, URZ ;  /* 0x000000ff002a7c82 */ /* 0x000fe20008000000 */
[----:B------:R-:W-:Y:S01]  /*1770*/  USHF.R.U64 UR16, UR18, UR6, UR16 ;  /* 0x0000000612107299 */ /* 0x000fe20008001210 */
[----:B------:R-:W-:Y:S01]  /*1780*/  IMAD.HI.U32 R2, R21, R9, UR44 ;  /* 0x0000002c15027e27 */ /* 0x000fe2000f8e0009 */
[----:B------:R-:W1:Y:S01]  /*1790*/  LDCU UR29, c[0x0][0xbe0] ;  /* 0x00017c00ff1d77ac */ /* 0x000e620008000800 */
[----:B------:R-:W-:-:S02]  /*17a0*/  IABS R0, R0 ;  /* 0x0000000000007213 */ /* 0x000fc40000000000 */
[----:B------:R-:W-:Y:S01]  /*17b0*/  IMAD.MOV.U32 R9, RZ, RZ, RZ ;  /* 0x000000ffff097224 */ /* 0x000fe200078e00ff */
[----:B------:R-:W-:Y:S01]  /*17c0*/  UIADD3 UR45, UPT, UPT, UR21, -0x1, UR16 ;  /* 0xffffffff152d7890 */ /* 0x000fe2000fffe010 */
[----:B------:R-:W-:Y:S01]  /*17d0*/  R2UR UR19, R2 ;  /* 0x00000000021372ca */ /* 0x000fe200000e0000 */
[----:B------:R-:W-:Y:S01]  /*17e0*/  ULOP3.LUT UR41, URZ, UR21, URZ, 0x33, !UPT ;  /* 0x00000015ff297292 */ /* 0x000fe2000f8e33ff */
[----:B------:R-:W-:Y:S01]  /*17f0*/  R2UR UR16, R0 ;  /* 0x00000000001072ca */ /* 0x000fe200000e0000 */
[----:B------:R-:W-:Y:S01]  /*1800*/  UIADD3 UR18, UPT, UPT, URZ, -UR43, URZ ;  /* 0x8000002bff127290 */ /* 0x000fe2000fffe0ff */
[----:B------:R-:W-:Y:S01]  /*1810*/  IABS R0, R4 ;  /* 0x0000000400007213 */ /* 0x000fe20000000000 */
[----:B------:R-:W-:Y:S02]  /*1820*/  IMAD.U32 R2, RZ, RZ, UR45 ;  /* 0x0000002dff027e24 */ /* 0x000fe4000f8e00ff */
[----:B------:R-:W-:Y:S02]  /*1830*/  UIMAD UR18, UR18, UR39, URZ ;  /* 0x00000027121272a4 */ /* 0x000fe4000f8e02ff */
[----:B------:R-:W-:Y:S01]  /*1840*/  IMAD.MOV R0, RZ, RZ, -R0 ;  /* 0x000000ffff007224 */ /* 0x000fe200078e0a00 */
[----:B------:R-:W-:Y:S01]  /*1850*/  IABS R2, R2 ;  /* 0x0000000200027213 */ /* 0x000fe20000000000 */
[----:B------:R-:W-:-:S02]  /*1860*/  UIMAD.WIDE.U32 UR42, UR43, UR18, UR42 ;  /* 0x000000122b2a72a5 */ /* 0x000fc4000f8e002a */
[----:B------:R-:W-:Y:S01]  /*1870*/  ULOP3.LUT UR42, URZ, UR24, URZ, 0x33, !UPT ;  /* 0x00000018ff2a7292 */ /* 0x000fe2000f8e33ff */
[----:B------:R-:W-:Y:S01]  /*1880*/  R2UR UR44, R2 ;  /* 0x00000000022c72ca */ /* 0x000fe200000e0000 */
[----:B------:R-:W-:Y:S01]  /*1890*/  UIMAD.WIDE.U32 UR48, UR19, UR16, URZ ;  /* 0x00000010133072a5 */ /* 0x000fe2000f8e00ff */
[----:B------:R-:W-:Y:S01]  /*18a0*/  R2UR UR38, R0 ;  /* 0x00000000002672ca */ /* 0x000fe200000e0000 */
[----:B------:R-:W3:Y:S01]  /*18b0*/  LDC.64 R2, c[0x0][0xbd0] ;  /* 0x0002f400ff027b82 */ /* 0x000ee20000000a00 */
[----:B------:R-:W4:Y:S04]  /*18c0*/  LDCU UR18, c[0x0][0x374] ;  /* 0x00006e80ff1277ac */ /* 0x000f280008000800 */
[----:B------:R-:W-:Y:S02]  /*18d0*/  UMOV UR19, UR49 ;  /* 0x0000003100137c82 */ /* 0x000fe40008000000 */
[----:B------:R-:W-:Y:S01]  /*18e0*/  UIMAD UR46, UR19, UR46, UR16 ;  /* 0x0000002e132e72a4 */ /* 0x000fe2000f8e0210 */
[----:B------:R-:W2:Y:S02]  /*18f0*/  LDCU.U8 UR16, c[0x0][0xbd8] ;  /* 0x00017b00ff1077ac */ /* 0x000ea40008000000 */
[----:B------:R-:W-:-:S02]  /*1900*/  UIMAD.WIDE.U32 UR48, UR43, UR44, URZ ;  /* 0x0000002c2b3072a5 */ /* 0x000fc4000f8e00ff */
[----:B------:R-:W-:-:S05]  /*1910*/  UISETP.GT.U32.AND UP3, UPT, UR40, UR46, UPT ;  /* 0x0000002e2800728c */ /* 0x000fca000bf64070 */
[----:B------:R-:W-:Y:S01]  /*1920*/  UMOV UR19, UR49 ;  /* 0x0000003100137c82 */ /* 0x000fe20008000000 */
[----:B----4-:R-:W-:Y:S02]  /*1930*/  UIMAD.WIDE.U32 UR48, UR28, UR18, URZ ;  /* 0x000000121c3072a5 */ /* 0x010fe4000f8e00ff */
[----:B------:R-:W-:-:S03]  /*1940*/  UIMAD UR44, UR19, UR38, UR44 ;  /* 0x00000026132c72a4 */ /* 0x000fc6000f8e022c */
[----:B------:R-:W-:Y:S01]  /*1950*/  UMOV UR19, 0x400 ;  /* 0x0000040000137882 */ /* 0x000fe20000000000 */
[----:B------:R-:W-:Y:S01]  /*1960*/  UISETP.GT.U32.AND UP0, UPT, UR39, UR44, UPT ;  /* 0x0000002c2700728c */ /* 0x000fe2000bf04070 */
[----:B--2---:R-:W-:Y:S01]  /*1970*/  ISETP.NE.AND P1, PT, RZ, UR16, PT ;  /* 0x00000010ff007c0c */ /* 0x004fe2000bf25270 */
[----:B------:R-:W-:Y:S02]  /*1980*/  @!UP3 UIADD3 UR46, UPT, UPT, UR46, -UR40, URZ ;  /* 0x800000282e2eb290 */ /* 0x000fe4000fffe0ff */
[----:B------:R-:W-:Y:S02]  /*1990*/  ULEA UR36, UR36, UR19, 0x18 ;  /* 0x0000001324247291 */ /* 0x000fe4000f8ec0ff */
[----:B-1----:R-:W-:Y:S02]  /*19a0*/  UISETP.NE.AND UP3, UPT, UR29, 0x1, UPT ;  /* 0x000000011d00788c */ /* 0x002fe4000bf65270 */
[----:B------:R-:W-:Y:S02]  /*19b0*/  UIADD3 UR29, UPT, UPT, UR36, 0x260, URZ ;  /* 0x00000260241d7890 */ /* 0x000fe4000fffe0ff */
[----:B------:R-:W-:-:S02]  /*19c0*/  UIADD3 UR36, UPT, UPT, UR36, 0x1c0, URZ ;  /* 0x000001c024247890 */ /* 0x000fc4000fffe0ff */
[----:B------:R-:W-:Y:S02]  /*19d0*/  @!UP0 UIADD3 UR44, UPT, UPT, UR44, -UR39, URZ ;  /* 0x800000272c2c8290 */ /* 0x000fe4000fffe0ff */
[----:B------:R-:W-:Y:S02]  /*19e0*/  UISETP.GT.U32.AND UP0, UPT, UR40, UR46, UPT ;  /* 0x0000002e2800728c */ /* 0x000fe4000bf04070 */
[----:B------:R-:W-:Y:S02]  /*19f0*/  @UP6 USEL UR36, UR36, UR29, !UP5 ;  /* 0x0000001d24246287 */ /* 0x000fe4000e800000 */
[----:B------:R-:W-:Y:S02]  /*1a00*/  UISETP.GT.U32.AND UP5, UPT, UR39, UR44, UPT ;  /* 0x0000002c2700728c */ /* 0x000fe4000bfa4070 */
[----:B------:R-:W-:Y:S02]  /*1a10*/  UISETP.GE.AND UP6, UPT, UR47, URZ, UPT ;  /* 0x000000ff2f00728c */ /* 0x000fe4000bfc6270 */
[----:B------:R-:W-:Y:S01]  /*1a20*/  USEL UR30, UR31, UR17, !UP3 ;  /* 0x000000111f1e7287 */ /* 0x000fe2000d800000 */
[----:B------:R-:W1:Y:S02]  /*1a30*/  LDCU UR19, c[0x0][0x378] ;  /* 0x00006f00ff1377ac */ /* 0x000e640008000800 */
[----:B------:R-:W-:-:S02]  /*1a40*/  @!UP0 UIADD3 UR46, UPT, UPT, UR46, -UR40, URZ ;  /* 0x800000282e2e8290 */ /* 0x000fc4000fffe0ff */
[----:B------:R-:W-:Y:S02]  /*1a50*/  UISETP.GE.AND UP0, UPT, UR45, URZ, UPT ;  /* 0x000000ff2d00728c */ /* 0x000fe4000bf06270 */
[----:B------:R-:W-:Y:S02]  /*1a60*/  USEL UR17, UR17, UR31, !UP3 ;  /* 0x0000001f11117287 */ /* 0x000fe4000d800000 */
[----:B------:R-:W-:Y:S01]  /*1a70*/  USEL UR18, UR28, UR18, !UP3 ;  /* 0x000000121c127287 */ /* 0x000fe2000d800000 */
[----:B------:R-:W-:Y:S01]  /*1a80*/  UMOV UR31, URZ ;  /* 0x000000ff001f7c82 */ /* 0x000fe20008000000 */
[----:B------:R-:W-:Y:S02]  /*1a90*/  @!UP5 UIADD3 UR44, UPT, UPT, UR44, -UR39, URZ ;  /* 0x800000272c2cd290 */ /* 0x000fe4000fffe0ff */
[----:B------:R-:W-:Y:S02]  /*1aa0*/  UIMAD.WIDE.U32 UR52, UR17, UR18, UR30 ;  /* 0x00000012113472a5 */ /* 0x000fe4000f8e001e */
[----:B------:R-:W-:-:S02]  /*1ab0*/  @!UP6 UIADD3 UR46, UPT, UPT, -UR46, URZ, URZ ;  /* 0x000000ff2e2ee290 */ /* 0x000fc4000fffe1ff */
[----:B------:R-:W-:Y:S02]  /*1ac0*/  UISETP.NE.AND UP6, UPT, UR24, URZ, UPT ;  /* 0x000000ff1800728c */ /* 0x000fe4000bfc5270 */
[----:B------:R-:W-:Y:S02]  /*1ad0*/  UISETP.NE.AND UP5, UPT, UR21, URZ, UPT ;  /* 0x000000ff1500728c */ /* 0x000fe4000bfa5270 */
[----:B------:R-:W-:Y:S01]  /*1ae0*/  @!UP0 UIADD3 UR44, UPT, UPT, -UR44, URZ, URZ ;  /* 0x000000ff2c2c8290 */ /* 0x000fe2000fffe1ff */
[----:B------:R-:W-:Y:S01]  /*1af0*/  UMOV UR17, UR53 ;  /* 0x0000003500117c82 */ /* 0x000fe20008000000 */
[----:B------:R-:W-:Y:S01]  /*1b00*/  USEL UR46, UR42, UR46, !UP6 ;  /* 0x0000002e2a2e7287 */ /* 0x000fe2000f000000 */
[----:B------:R-:W-:Y:S01]  /*1b10*/  IMAD.U32 R0, RZ, RZ, UR17 ;  /* 0x00000011ff007e24 */ /* 0x000fe2000f8e00ff */
[----:B------:R-:W-:Y:S01]  /*1b20*/  USEL UR44, UR41, UR44, !UP5 ;  /* 0x0000002c292c7287 */ /* 0x000fe2000e800000 */
[----:B------:R-:W-:Y:S01]  /*1b30*/  UMOV UR18, UR52 ;  /* 0x0000003400127c82 */ /* 0x000fe20008000000 */
[----:B------:R-:W-:Y:S01]  /*1b40*/  UIADD3 UR46, UPT, UPT, UR47, -UR46, URZ ;  /* 0x8000002e2f2e7290 */ /* 0x000fe2000fffe0ff */
[----:B---3--:R-:W-:Y:S01]  /*1b50*/  ISETP.LE.U32.AND P0, PT, R2, UR18, PT ;  /* 0x0000001202007c0c */ /* 0x008fe2000bf03070 */
[----:B------:R-:W-:Y:S01]  /*1b60*/  UIADD3 UR44, UPT, UPT, UR45, -UR44, URZ ;  /* 0x8000002c2d2c7290 */ /* 0x000fe2000fffe0ff */
[----:B------:R-:W-:Y:S01]  /*1b70*/  IMAD.U32 R2, RZ, RZ, UR37 ;  /* 0x00000025ff027e24 */ /* 0x000fe2000f8e00ff */
[----:B-1----:R-:W-:Y:S01]  /*1b80*/  UIMAD.WIDE.U32 UR28, UR48, UR19, URZ ;  /* 0x00000013301c72a5 */ /* 0x002fe2000f8e00ff */
[----:B------:R-:W-:Y:S01]  /*1b90*/  ISETP.GE.U32.AND.EX P0, PT, R0, R3, PT, P0 ;  /* 0x000000030000720c */ /* 0x000fe20003f06100 */
[----:B------:R-:W-:Y:S01]  /*1ba0*/  UIMAD UR48, UR46, UR44, URZ ;  /* 0x0000002c2e3072a4 */ /* 0x000fe2000f8e02ff */
[----:B------:R-:W-:Y:S01]  /*1bb0*/  IMAD.MOV.U32 R0, RZ, RZ, -0x1 ;  /* 0xffffffffff007424 */ /* 0x000fe200078e00ff */
[----:B------:R-:W-:Y:S01]  /*1bc0*/  USEL UR44, UR44, UR46, !UP3 ;  /* 0x0000002e2c2c7287 */ /* 0x000fe2000d800000 */
[----:B------:R-:W-:Y:S01]  /*1bd0*/  ISETP.NE.OR P2, PT, R2, 0x2, !P2 ;  /* 0x000000020200780c */ /* 0x000fe20005745670 */
[----:B------:R-:W-:-:S02]  /*1be0*/  UIMAD UR19, UR49, UR19, URZ ;  /* 0x00000013311372a4 */ /* 0x000fc4000f8e02ff */
[----:B------:R-:W-:Y:S01]  /*1bf0*/  USHF.R.S32.HI UR49, URZ, 0x1f, UR48 ;  /* 0x0000001fff317899 */ /* 0x000fe20008011430 */
[----:B------:R-:W-:Y:S01]  /*1c00*/  IMAD.U32 R18, RZ, RZ, UR48 ;  /* 0x00000030ff127e24 */ /* 0x000fe2000f8e00ff */
[----:B------:R-:W-:Y:S01]  /*1c10*/  USHF.R.S32.HI UR45, URZ, 0x1f, UR44 ;  /* 0x0000001fff2d7899 */ /* 0x000fe2000801142c */
[----:B------:R-:W-:Y:S01]  /*1c20*/  IMAD.U32 R12, RZ, RZ, UR44 ;  /* 0x0000002cff0c7e24 */ /* 0x000fe2000f8e00ff */
[----:B------:R-:W-:Y:S02]  /*1c30*/  UIADD3 UR19, UPT, UPT, UR29, UR19, URZ ;  /* 0x000000131d137290 */ /* 0x000fe4000fffe0ff */
[----:B------:R-:W-:Y:S02]  /*1c40*/  IMAD.U32 R19, RZ, RZ, UR49 ;  /* 0x00000031ff137e24 */ /* 0x000fe4000f8e00ff */
[----:B------:R-:W-:Y:S01]  /*1c50*/  IMAD.U32 R13, RZ, RZ, UR45 ;  /* 0x0000002dff0d7e24 */ /* 0x000fe2000f8e00ff */
[----:B------:R-:W-:Y:S07]  /*1c60*/  @P0 BRA P1, `(.L_x_12) ;  /* 0x0000001400e00947 */ /* 0x000fee0000800000 */
[----:B------:R-:W-:Y:S01]  /*1c70*/  IMAD.U32 R3, RZ, RZ, UR17 ;  /* 0x00000011ff037e24 */ /* 0x000fe2000f8e00ff */
[----:B------:R-:W-:Y:S02]  /*1c80*/  ISETP.LE.U32.AND P0, PT, R18, UR18, PT ;  /* 0x0000001212007c0c */ /* 0x000fe4000bf03070 */
[----:B------:R-:W-:Y:S01]  /*1c90*/  CS2R R10, SRZ ;  /* 0x00000000000a7805 */ /* 0x000fe2000001ff00 */
[----:B------:R-:W-:Y:S01]  /*1ca0*/  IMAD.MOV.U32 R9, RZ, RZ, RZ ;  /* 0x000000ffff097224 */ /* 0x000fe200078e00ff */
[----:B------:R-:W-:-:S13]  /*1cb0*/  ISETP.GE.U32.AND.EX P0, PT, R3, R19, PT, P0 ;  /* 0x000000130300720c */ /* 0x000fda0003f06100 */
[----:B------:R-:W-:Y:S05]  /*1cc0*/  @!P0 BRA `(.L_x_13) ;  /* 0x0000001000bc8947 */ /* 0x000fea0003800000 */
[----:B------:R-:W-:Y:S02]  /*1cd0*/  VIADD R0, R8, 0x20 ;  /* 0x0000002008007836 */ /* 0x000fe40000000000 */
[----:B------:R-:W-:Y:S02]  /*1ce0*/  IMAD.MOV.U32 R11, RZ, RZ, R8 ;  /* 0x000000ffff0b7224 */ /* 0x000fe400078e0008 */
[----:B-----5:R-:W-:Y:S01]  /*1cf0*/  IMAD.MOV.U32 R3, RZ, RZ, R7 ;  /* 0x000000ffff037224 */ /* 0x020fe200078e0007 */
[----:B------:R-:W-:Y:S02]  /*1d00*/  ISETP.GE.AND P0, PT, R0, UR27, PT ;  /* 0x0000001b00007c0c */ /* 0x000fe4000bf06270 */
[----:B------:R-:W-:Y:S02]  /*1d10*/  ISETP.GE.AND P1, PT, R11, UR27, PT ;  /* 0x0000001b0b007c0c */ /* 0x000fe4000bf26270 */
[----:B------:R-:W-:Y:S01]  /*1d20*/  MOV R10, UR12 ;  /* 0x0000000c000a7c02 */ /* 0x000fe20008000f00 */
[----:B------:R-:W-:Y:S01]  /*1d30*/  IMAD.U32 R9, RZ, RZ, UR13 ;  /* 0x0000000dff097e24 */ /* 0x000fe2000f8e00ff */
[----:B------:R-:W-:-:S07]  /*1d40*/  MOV R0, R6 ;  /* 0x0000000600007202 */ /* 0x000fce0000000f00 */
[----:B------:R-:W1:Y:S01]  /*1d50*/  @!P0 LDC.64 R22, c[0x0][0xbf0] ;  /* 0x0002fc00ff168b82 */ /* 0x000e620000000a00 */
[----:B------:R-:W-:Y:S01]  /*1d60*/  UIADD3 UR12, UP0, UPT, UR10, -0x1, URZ ;  /* 0xffffffff0a0c7890 */ /* 0x000fe2000ff1e0ff */
[----:B------:R-:W-:Y:S03]  /*1d70*/  BSSY.RECONVERGENT B0, `(.L_x_14) ;  /* 0x0000050000007945 */ /* 0x000fe60003800200 */
[----:B------:R-:W-:Y:S01]  /*1d80*/  UIADD3.X UR13, UPT, UPT, UR11, -0x1, URZ, UP0, !UPT ;  /* 0xffffffff0b0d7890 */ /* 0x000fe200087fe4ff */
[----:B------:R-:W-:Y:S01]  /*1d90*/  MOV R19, 0x7fffffff ;  /* 0x7fffffff00137802 */ /* 0x000fe20000000f00 */
[----:B------:R-:W-:Y:S02]  /*1da0*/  IMAD.MOV.U32 R17, RZ, RZ, RZ ;  /* 0x000000ffff117224 */ /* 0x000fe400078e00ff */
[----:B-1----:R-:W-:-:S05]  /*1db0*/  @!P0 IMAD.WIDE.U32 R22, R11, 0xc, R22 ;  /* 0x0000000c0b168825 */ /* 0x002fca00078e0016 */
[----:B------:R1:W5:Y:S04]  /*1dc0*/  @!P0 LDG.E R6, desc[UR50][R22.64+0x180] ;  /* 0x0001803216068981 */ /* 0x000368000c1e1900 */
[----:B------:R1:W5:Y:S01]  /*1dd0*/  @!P0 LDG.E R7, desc[UR50][R22.64+0x184] ;  /* 0x0001843216078981 */ /* 0x000362000c1e1900 */
[----:B------:R-:W-:-:S04]  /*1de0*/  IADD3 R10, P0, PT, R10, -0x1, RZ ;  /* 0xffffffff0a0a7810 */ /* 0x000fc80007f1e0ff */
[----:B------:R-:W-:Y:S01]  /*1df0*/  IADD3.X R9, PT, PT, R9, -0x1, RZ, P0, !PT ;  /* 0xffffffff09097810 */ /* 0x000fe200007fe4ff */
[----:B------:R-:W-:Y:S08]  /*1e00*/  @P1 BRA `(.L_x_15) ;  /* 0x0000000400181947 */ /* 0x000ff00003800000 */
[C---:B------:R-:W-:Y:S01]  /*1e10*/  IADD3 R2, P1, PT, R0.reuse, R10, RZ ;  /* 0x0000000a00027210 */ /* 0x040fe20007f3e0ff */
[----:B------:R-:W-:Y:S01]  /*1e20*/  IMAD.MOV.U32 R20, RZ, RZ, RZ ;  /* 0x000000ffff147224 */ /* 0x000fe200078e00ff */
[C---:B------:R-:W-:Y:S02]  /*1e30*/  IADD3 R13, P0, PT, R3.reuse, UR12, RZ ;  /* 0x0000000c030d7c10 */ /* 0x040fe4000ff1e0ff */
[----:B------:R-:W-:Y:S02]  /*1e40*/  LEA.HI.X.SX32 R0, R0, R9, 0x1, P1 ;  /* 0x0000000900007211 */ /* 0x000fe400008f0eff */
[----:B------:R-:W-:Y:S02]  /*1e50*/  IADD3 R24, P1, PT, R2, UR9, RZ ;  /* 0x0000000902187c10 */ /* 0x000fe4000ff3e0ff */
[----:B------:R-:W-:Y:S02]  /*1e60*/  LEA.HI.X.SX32 R12, R3, UR13, 0x1, P0 ;  /* 0x0000000d030c7c11 */ /* 0x000fe400080f0eff */
[----:B------:R-:W-:Y:S01]  /*1e70*/  IADD3 R17, P0, PT, R13, UR7, RZ ;  /* 0x000000070d117c10 */ /* 0x000fe2000ff1e0ff */
[----:B------:R-:W-:-:S04]  /*1e80*/  IMAD.X R3, RZ, RZ, R0, P1 ;  /* 0x000000ffff037224 */ /* 0x000fc800008e0600 */
[----:B------:R-:W-:Y:S02]  /*1e90*/  IMAD.X R16, RZ, RZ, R12, P0 ;  /* 0x000000ffff107224 */ /* 0x000fe400000e060c */
[----:B-1----:R-:W-:-:S04]  /*1ea0*/  IMAD.WIDE.U32 R22, R3, UR14, RZ ;  /* 0x0000000e03167c25 */ /* 0x002fc8000f8e00ff */
[----:B------:R-:W-:-:S04]  /*1eb0*/  IMAD.WIDE.U32 R18, R16, UR4, RZ ;  /* 0x0000000410127c25 */ /* 0x000fc8000f8e00ff */
[----:B------:R-:W-:-:S04]  /*1ec0*/  IMAD.WIDE.U32 R22, P1, R24, UR15, R22 ;  /* 0x0000000f18167c25 */ /* 0x000fc8000f820016 */
[----:B------:R-:W-:-:S04]  /*1ed0*/  IMAD.WIDE.U32 R24, R24, UR14, RZ ;  /* 0x0000000e18187c25 */ /* 0x000fc8000f8e00ff */
[----:B------:R-:W-:-:S04]  /*1ee0*/  IMAD.WIDE.U32 R18, P0, R17, UR5, R18 ;  /* 0x0000000511127c25 */ /* 0x000fc8000f800012 */
[----:B------:R-:W-:-:S04]  /*1ef0*/  IMAD.WIDE.U32 R26, R17, UR4, RZ ;  /* 0x00000004111a7c25 */ /* 0x000fc8000f8e00ff */
[----:B------:R-:W-:Y:S01]  /*1f00*/  IMAD.X R29, RZ, RZ, RZ, P1 ;  /* 0x000000ffff1d7224 */ /* 0x000fe200008e06ff */
[----:B------:R-:W-:Y:S01]  /*1f10*/  IADD3 RZ, P1, PT, R25, R22, RZ ;  /* 0x0000001619ff7210 */ /* 0x000fe20007f3e0ff */
[----:B------:R-:W-:Y:S01]  /*1f20*/  IMAD.X R25, RZ, RZ, RZ, P0 ;  /* 0x000000ffff197224 */ /* 0x000fe200000e06ff */
[----:B------:R-:W-:Y:S01]  /*1f30*/  IADD3 RZ, P0, PT, R27, R18, RZ ;  /* 0x000000121bff7210 */ /* 0x000fe20007f1e0ff */
[----:B------:R-:W-:Y:S02]  /*1f40*/  IMAD.MOV.U32 R24, RZ, RZ, R19 ;  /* 0x000000ffff187224 */ /* 0x000fe400078e0013 */
[----:B------:R-:W-:Y:S02]  /*1f50*/  IMAD.MOV.U32 R28, RZ, RZ, R23 ;  /* 0x000000ffff1c7224 */ /* 0x000fe400078e0017 */
[----:B------:R-:W-:Y:S01]  /*1f60*/  IMAD.WIDE.U32.X R16, R16, UR5, R24, P0 ;  /* 0x0000000510107c25 */ /* 0x000fe200080e0418 */
[----:B------:R-:W-:-:S03]  /*1f70*/  PLOP3.LUT P0, PT, PT, PT, UP1, 0x80, 0x8 ;  /* 0x000000000008781c */ /* 0x000fc60003f0f018 */
[----:B------:R-:W-:Y:S01]  /*1f80*/  IMAD.WIDE.U32.X R28, R3, UR15, R28, P1 ;  /* 0x0000000f031c7c25 */ /* 0x000fe200088e041c */
[----:B------:R-:W-:Y:S02]  /*1f90*/  PLOP3.LUT P1, PT, PT, PT, UP2, 0x80, 0x8 ;  /* 0x000000000008781c */ /* 0x000fe40003f2f028 */
[----:B------:R-:W-:Y:S02]  /*1fa0*/  SEL R13, R13, R16, !P0 ;  /* 0x000000100d0d7207 */ /* 0x000fe40004000000 */
[----:B------:R-:W-:Y:S02]  /*1fb0*/  SEL R12, R12, R17, !P0 ;  /* 0x000000110c0c7207 */ /* 0x000fe40004000000 */
[----:B------:R-:W-:Y:S02]  /*1fc0*/  SEL R2, R2, R28, !P1 ;  /* 0x0000001c02027207 */ /* 0x000fe40004800000 */
[----:B------:R-:W-:Y:S01]  /*1fd0*/  SEL R29, R0, R29, !P1 ;  /* 0x0000001d001d7207 */ /* 0x000fe20004800000 */
[----:B------:R-:W-:Y:S01]  /*1fe0*/  IMAD.MOV R0, RZ, RZ, -R21 ;  /* 0x000000ffff007224 */ /* 0x000fe200078e0a15 */
[----:B------:R-:W-:-:S02]  /*1ff0*/  SHF.R.U64 R13, R13, UR6, R12 ;  /* 0x000000060d0d7c19 */ /* 0x000fc4000800120c */
[----:B------:R-:W-:Y:S02]  /*2000*/  SHF.R.U64 R16, R2, UR8, R29 ;  /* 0x0000000802107c19 */ /* 0x000fe4000800121d */
[----:B------:R-:W-:Y:S01]  /*2010*/  IADD3 R12, PT, PT, R4, -0x1, R13 ;  /* 0xffffffff040c7810 */ /* 0x000fe20007ffe00d */
[----:B------:R-:W-:Y:S01]  /*2020*/  IMAD R13, R0, UR40, RZ ;  /* 0x00000028000d7c24 */ /* 0x000fe2000f8e02ff */
[----:B------:R-:W-:Y:S02]  /*2030*/  IADD3 R16, PT, PT, R5, -0x1, R16 ;  /* 0xffffffff05107810 */ /* 0x000fe40007ffe010 */
[----:B------:R-:W-:Y:S01]  /*2040*/  IABS R2, R5 ;  /* 0x0000000500027213 */ /* 0x000fe20000000000 */
[----:B------:R-:W-:Y:S01]  /*2050*/  IMAD.HI.U32 R20, R21, R13, R20 ;  /* 0x0000000d15147227 */ /* 0x000fe200078e0014 */
[----:B------:R-:W-:Y:S02]  /*2060*/  IABS R3, R16 ;  /* 0x0000001000037213 */ /* 0x000fe40000000000 */
[----:B------:R-:W-:Y:S01]  /*2070*/  IABS R0, R12 ;  /* 0x0000000c00007213 */ /* 0x000fe20000000000 */
[----:B------:R-:W-:Y:S01]  /*2080*/  IMAD.MOV R2, RZ, RZ, -R2 ;  /* 0x000000ffff027224 */ /* 0x000fe200078e0a02 */
[----:B------:R-:W-:Y:S01]  /*2090*/  ISETP.GE.AND P4, PT, R16, RZ, PT ;  /* 0x000000ff1000720c */ /* 0x000fe20003f86270 */
[----:B------:R-:W-:Y:S01]  /*20a0*/  IMAD.HI.U32 R20, R20, R3, RZ ;  /* 0x0000000314147227 */ /* 0x000fe200078e00ff */
[----:B------:R-:W-:-:S03]  /*20b0*/  ISETP.GE.AND P3, PT, R12, RZ, PT ;  /* 0x000000ff0c00720c */ /* 0x000fc60003f66270 */
[----:B------:R-:W-:-:S04]  /*20c0*/  IMAD.HI.U32 R13, R0, UR43, RZ ;  /* 0x0000002b000d7c27 */ /* 0x000fc8000f8e00ff */
[----:B------:R-:W-:Y:S02]  /*20d0*/  IMAD R2, R20, R2, R3 ;  /* 0x0000000214027224 */ /* 0x000fe400078e0203 */
[----:B------:R-:W-:Y:S02]  /*20e0*/  IMAD R3, R13, UR38, R0 ;  /* 0x000000260d037c24 */ /* 0x000fe4000f8e0200 */
[----:B------:R-:W-:Y:S01]  /*20f0*/  IMAD.U32 R0, RZ, RZ, UR41 ;  /* 0x00000029ff007e24 */ /* 0x000fe2000f8e00ff */
[----:B------:R-:W-:Y:S02]  /*2100*/  ISETP.LT.U32.AND P1, PT, R2, UR40, PT ;  /* 0x0000002802007c0c */ /* 0x000fe4000bf21070 */
[----:B------:R-:W-:-:S11]  /*2110*/  ISETP.LT.U32.AND P0, PT, R3, UR39, PT ;  /* 0x0000002703007c0c */ /* 0x000fd6000bf01070 */
[----:B------:R-:W-:Y:S02]  /*2120*/  @!P1 VIADD R2, R2, -UR40 ;  /* 0x8000002802029c36 */ /* 0x000fe40008000000 */
[----:B------:R-:W-:-:S03]  /*2130*/  @!P0 VIADD R3, R3, -UR39 ;  /* 0x8000002703038c36 */ /* 0x000fc60008000000 */
[----:B------:R-:W-:Y:S02]  /*2140*/  ISETP.LT.U32.AND P1, PT, R2, UR40, PT ;  /* 0x0000002802007c0c */ /* 0x000fe4000bf21070 */
[----:B------:R-:W-:-:S11]  /*2150*/  ISETP.LT.U32.AND P0, PT, R3, UR39, PT ;  /* 0x0000002703007c0c */ /* 0x000fd6000bf01070 */
[----:B------:R-:W-:Y:S01]  /*2160*/  @!P1 VIADD R2, R2, -UR40 ;  /* 0x8000002802029c36 */ /* 0x000fe20008000000 */
[----:B------:R-:W-:Y:S01]  /*2170*/  PLOP3.LUT P1, PT, PT, PT, UP6, 0x80, 0x8 ;  /* 0x000000000008781c */ /* 0x000fe20003f2f068 */
[----:B------:R-:W-:Y:S01]  /*2180*/  @!P0 VIADD R3, R3, -UR39 ;  /* 0x8000002703038c36 */ /* 0x000fe20008000000 */
[----:B------:R-:W-:Y:S01]  /*2190*/  PLOP3.LUT P0, PT, PT, PT, UP5, 0x80, 0x8 ;  /* 0x000000000008781c */ /* 0x000fe20003f0f058 */
[----:B------:R-:W-:Y:S02]  /*21a0*/  IMAD.MOV.U32 R13, RZ, RZ, R2 ;  /* 0x000000ffff0d7224 */ /* 0x000fe400078e0002 */
[----:B------:R-:W-:Y:S02]  /*21b0*/  IMAD.U32 R2, RZ, RZ, UR42 ;  /* 0x0000002aff027e24 */ /* 0x000fe4000f8e00ff */
[----:B------:R-:W-:Y:S02]  /*21c0*/  @!P4 IMAD.MOV R13, RZ, RZ, -R13 ;  /* 0x000000ffff0dc224 */ /* 0x000fe400078e0a0d */
[----:B------:R-:W-:-:S03]  /*21d0*/  @!P3 IMAD.MOV R3, RZ, RZ, -R3 ;  /* 0x000000ffff03b224 */ /* 0x000fc600078e0a03 */
[----:B------:R-:W-:Y:S02]  /*21e0*/  SEL R13, R2, R13, !P1 ;  /* 0x0000000d020d7207 */ /* 0x000fe40004800000 */
[----:B------:R-:W-:Y:S02]  /*21f0*/  SEL R3, R0, R3, !P0 ;  /* 0x0000000300037207 */ /* 0x000fe40004000000 */
[----:B------:R-:W-:Y:S01]  /*2200*/  PLOP3.LUT P0, PT, PT, PT, UP3, 0x80, 0x8 ;  /* 0x000000000008781c */ /* 0x000fe20003f0f038 */
[----:B------:R-:W-:Y:S02]  /*2210*/  IMAD.IADD R13, R16, 0x1, -R13 ;  /* 0x00000001100d7824 */ /* 0x000fe400078e0a0d */
[----:B------:R-:W-:-:S04]  /*2220*/  IMAD.IADD R0, R12, 0x1, -R3 ;  /* 0x000000010c007824 */ /* 0x000fc800078e0a03 */
[----:B------:R-:W-:Y:S01]  /*2230*/  IMAD R19, R13, R0, RZ ;  /* 0x000000000d137224 */ /* 0x000fe200078e02ff */
[----:B------:R-:W-:-:S04]  /*2240*/  SEL R12, R0, R13, !P0 ;  /* 0x0000000d000c7207 */ /* 0x000fc80004000000 */
[----:B------:R-:W-:Y:S02]  /*2250*/  SHF.R.S32.HI R13, RZ, 0x1f, R12 ;  /* 0x0000001fff0d7819 */ /* 0x000fe4000001140c */
[----:B------:R-:W-:Y:S02]  /*2260*/  SHF.R.S32.HI R17, RZ, 0x1f, R19 ;  /* 0x0000001fff117819 */ /* 0x000fe40000011413 */
.L_x_15:
[----:B------:R-:W-:Y:S05]  /*2270*/  BSYNC.RECONVERGENT B0 ;  /* 0x0000000000007941 */ /* 0x000fea0003800200 */
.L_x_14:
[----:B------:R-:W2:Y:S01]  /*2280*/  SHFL.UP PT, R2, R19, 0x1, RZ ;  /* 0x0420000013027989 */ /* 0x000ea200000e00ff */
[C---:B------:R-:W-:Y:S01]  /*2290*/  ISETP.NE.AND P6, PT, R8.reuse, RZ, PT ;  /* 0x000000ff0800720c */ /* 0x040fe20003fc5270 */
[----:B-1----:R-:W-:Y:S01]  /*22a0*/  IMAD.U32 R23, RZ, RZ, UR17 ;  /* 0x00000011ff177e24 */ /* 0x002fe2000f8e00ff */
[C---:B------:R-:W-:Y:S01]  /*22b0*/  ISETP.GE.U32.AND P1, PT, R8.reuse, 0x2, PT ;  /* 0x000000020800780c */ /* 0x040fe20003f26070 */
[----:B------:R-:W1:Y:S01]  /*22c0*/  SHFL.UP PT, R0, R17, 0x1, RZ ;  /* 0x0420000011007989 */ /* 0x000e6200000e00ff */
[C---:B------:R-:W-:Y:S02]  /*22d0*/  ISETP.GE.U32.AND P3, PT, R8.reuse, 0x4, PT ;  /* 0x000000040800780c */ /* 0x040fe40003f66070 */
[C---:B------:R-:W-:Y:S02]  /*22e0*/  ISETP.GE.U32.AND P4, PT, R8.reuse, 0x8, PT ;  /* 0x000000080800780c */ /* 0x040fe40003f86070 */
[----:B------:R-:W-:Y:S02]  /*22f0*/  ISETP.GE.U32.AND P5, PT, R8, 0x10, PT ;  /* 0x000000100800780c */ /* 0x000fe40003fa6070 */
[----:B--2---:R-:W-:-:S02]  /*2300*/  SEL R2, R2, RZ, P6 ;  /* 0x000000ff02027207 */ /* 0x004fc40003000000 */
[----:B-1----:R-:W-:Y:S02]  /*2310*/  SEL R0, R0, RZ, P6 ;  /* 0x000000ff00007207 */ /* 0x002fe40003000000 */
[----:B------:R-:W-:-:S05]  /*2320*/  IADD3 R2, P0, PT, R2, R19, RZ ;  /* 0x0000001302027210 */ /* 0x000fca0007f1e0ff */
[----:B------:R-:W-:Y:S01]  /*2330*/  IMAD.X R0, R0, 0x1, R17, P0 ;  /* 0x0000000100007824 */ /* 0x000fe200000e0611 */
[----:B------:R-:W1:Y:S04]  /*2340*/  SHFL.UP PT, R3, R2, 0x2, RZ ;  /* 0x0440000002037989 */ /* 0x000e6800000e00ff */
[----:B------:R-:W2:Y:S01]  /*2350*/  SHFL.UP PT, R16, R0, 0x2, RZ ;  /* 0x0440000000107989 */ /* 0x000ea200000e00ff */
[----:B-1----:R-:W-:-:S04]  /*2360*/  SEL R3, R3, RZ, P1 ;  /* 0x000000ff03037207 */ /* 0x002fc80000800000 */
[----:B------:R-:W-:Y:S02]  /*2370*/  IADD3 R3, P0, PT, R3, R2, RZ ;  /* 0x0000000203037210 */ /* 0x000fe40007f1e0ff */
[----:B--2---:R-:W-:-:S03]  /*2380*/  SEL R21, R16, RZ, P1 ;  /* 0x000000ff10157207 */ /* 0x004fc60000800000 */
[----:B------:R-:W1:Y:S02]  /*2390*/  SHFL.UP PT, R18, R3, 0x4, RZ ;  /* 0x0480000003127989 */ /* 0x000e6400000e00ff */
[----:B------:R-:W-:-:S05]  /*23a0*/  IMAD.X R16, R21, 0x1, R0, P0 ;  /* 0x0000000115107824 */ /* 0x000fca00000e0600 */
[----:B------:R-:W2:Y:S01]  /*23b0*/  SHFL.UP PT, R20, R16, 0x4, RZ ;  /* 0x0480000010147989 */ /* 0x000ea200000e00ff */
[----:B-1----:R-:W-:-:S04]  /*23c0*/  SEL R18, R18, RZ, P3 ;  /* 0x000000ff12127207 */ /* 0x002fc80001800000 */
[----:B------:R-:W-:Y:S02]  /*23d0*/  IADD3 R18, P0, PT, R18, R3, RZ ;  /* 0x0000000312127210 */ /* 0x000fe40007f1e0ff */
[----:B--2---:R-:W-:-:S05]  /*23e0*/  SEL R21, R20, RZ, P3 ;  /* 0x000000ff14157207 */ /* 0x004fca0001800000 */
[----:B------:R-:W-:Y:S02]  /*23f0*/  IMAD.X R0, R21, 0x1, R16, P0 ;  /* 0x0000000115007824 */ /* 0x000fe400000e0610 */
[----:B------:R-:W1:Y:S04]  /*2400*/  SHFL.UP PT, R21, R18, 0x8, RZ ;  /* 0x0500000012157989 */ /* 0x000e6800000e00ff */
[----:B------:R-:W2:Y:S01]  /*2410*/  SHFL.UP PT, R2, R0, 0x8, RZ ;  /* 0x0500000000027989 */ /* 0x000ea200000e00ff */
[----:B-1----:R-:W-:-:S04]  /*2420*/  SEL R21, R21, RZ, P4 ;  /* 0x000000ff15157207 */ /* 0x002fc80002000000 */
[----:B------:R-:W-:Y:S02]  /*2430*/  IADD3 R21, P0, PT, R21, R18, RZ ;  /* 0x0000001215157210 */ /* 0x000fe40007f1e0ff */
[----:B--2---:R-:W-:-:S03]  /*2440*/  SEL R3, R2, RZ, P4 ;  /* 0x000000ff02037207 */ /* 0x004fc60002000000 */
[----:B------:R-:W1:Y:S02]  /*2450*/  SHFL.UP PT, R20, R21, 0x10, RZ ;  /* 0x0600000015147989 */ /* 0x000e6400000e00ff */
[----:B------:R-:W-:Y:S02]  /*2460*/  IMAD.X R3, R3, 0x1, R0, P0 ;  /* 0x0000000103037824 */ /* 0x000fe400000e0600 */
[----:B------:R-:W-:-:S03]  /*2470*/  IMAD.MOV.U32 R0, RZ, RZ, RZ ;  /* 0x000000ffff007224 */ /* 0x000fc600078e00ff */
[----:B------:R-:W2:Y:S01]  /*2480*/  SHFL.UP PT, R2, R3, 0x10, RZ ;  /* 0x0600000003027989 */ /* 0x000ea200000e00ff */
[----:B-1----:R-:W-:-:S04]  /*2490*/  SEL R20, R20, RZ, P5 ;  /* 0x000000ff14147207 */ /* 0x002fc80002800000 */
[----:B------:R-:W-:Y:S02]  /*24a0*/  IADD3 R20, P0, PT, R20, R21, RZ ;  /* 0x0000001514147210 */ /* 0x000fe40007f1e0ff */
[----:B--2---:R-:W-:Y:S01]  /*24b0*/  SEL R18, R2, RZ, P5 ;  /* 0x000000ff02127207 */ /* 0x004fe20002800000 */
[----:B------:R-:W-:-:S04]  /*24c0*/  IMAD.MOV.U32 R2, RZ, RZ, RZ ;  /* 0x000000ffff027224 */ /* 0x000fc800078e00ff */
[----:B------:R-:W-:Y:S01]  /*24d0*/  IMAD.X R18, R18, 0x1, R3, P0 ;  /* 0x0000000112127824 */ /* 0x000fe200000e0603 */
[----:B------:R-:W-:-:S03]  /*24e0*/  ISETP.LE.U32.AND P0, PT, R20, UR18, PT ;  /* 0x0000001214007c0c */ /* 0x000fc6000bf03070 */
[----:B------:R-:W-:Y:S01]  /*24f0*/  IMAD.MOV.U32 R21, RZ, RZ, R18 ;  /* 0x000000ffff157224 */ /* 0x000fe200078e0012 */
[----:B------:R-:W-:Y:S01]  /*2500*/  ISETP.GE.U32.AND.EX P0, PT, R23, R18, PT, P0 ;  /* 0x000000121700720c */ /* 0x000fe20003f06100 */
[----:B------:R-:W-:-:S12]  /*2510*/  IMAD.MOV.U32 R23, RZ, RZ, R20 ;  /* 0x000000ffff177224 */ /* 0x000fd800078e0014 */
[----:B------:R-:W-:-:S04]  /*2520*/  VOTE.ANY R16, PT, !P0 ;  /* 0x0000000000107806 */ /* 0x000fc800040e0100 */
[----:B------:R-:W-:-:S13]  /*2530*/  ISETP.NE.AND P0, PT, R16, RZ, PT ;  /* 0x000000ff1000720c */ /* 0x000fda0003f05270 */
[----:B------:R-:W-:Y:S05]  /*2540*/  @P0 BRA `(.L_x_16) ;  /* 0x0000000800500947 */ /* 0x000fea0003800000 */
[----:B------:R-:W1:Y:S01]  /*2550*/  LDC R3, c[0x0][0xbe0] ;  /* 0x0002f800ff037b82 */ /* 0x000e620000000800 */
[----:B------:R-:W-:Y:S01]  /*2560*/  LOP3.LUT R15, R15, 0xfffffffe, RZ, 0xc0, !PT ;  /* 0xfffffffe0f0f7812 */ /* 0x000fe200078ec0ff */
[----:B------:R-:W2:Y:S01]  /*2570*/  LDCU UR27, c[0x0][0xbe8] ;  /* 0x00017d00ff1b77ac */ /* 0x000ea20008000800 */
[----:B------:R-:W3:Y:S01]  /*2580*/  LDCU.64 UR10, c[0x0][0xba8] ;  /* 0x00017500ff0a77ac */ /* 0x000ee20008000a00 */
[----:B------:R-:W4:Y:S01]  /*2590*/  LDCU.64 UR8, c[0x0][0xbb0] ;  /* 0x00017600ff0877ac */ /* 0x000f220008000a00 */
[----:B------:R-:W1:Y:S02]  /*25a0*/  LDCU.128 UR4, c[0x0][0xbc0] ;  /* 0x00017800ff0477ac */ /* 0x000e640008000c00 */
[----:B-1----:R-:W-:-:S13]  /*25b0*/  ISETP.NE.AND P0, PT, R3, 0x1, PT ;  /* 0x000000010300780c */ /* 0x002fda0003f05270 */
[----:B--234-:R-:W-:-:S07]  /*25c0*/  @P0 LOP3.LUT R15, R15, 0x1, RZ, 0xfc, !PT ;  /* 0x000000010f0f0812 */ /* 0x01cfce00078efcff */
.L_x_19:
[C---:B------:R-:W-:Y:S01]  /*25d0*/  VIADD R0, R11.reuse, 0x40 ;  /* 0x000000400b007836 */ /* 0x040fe20000000000 */
[----:B-----5:R-:W-:Y:S01]  /*25e0*/  MOV R21, R6 ;  /* 0x0000000600157202 */ /* 0x020fe20000000f00 */
[----:B------:R-:W-:Y:S02]  /*25f0*/  VIADD R11, R11, 0x20 ;  /* 0x000000200b0b7836 */ /* 0x000fe40000000000 */
[----:B------:R-:W-:Y:S01]  /*2600*/  IMAD.MOV.U32 R16, RZ, RZ, R7 ;  /* 0x000000ffff107224 */ /* 0x000fe200078e0007 */
[----:B------:R-:W-:-:S13]  /*2610*/  ISETP.GE.AND P0, PT, R0, UR27, PT ;  /* 0x0000001b00007c0c */ /* 0x000fda000bf06270 */
[----:B------:R-:W1:Y:S01]  /*2620*/  @!P0 LDC.64 R22, c[0x0][0xbf0] ;  /* 0x0002fc00ff168b82 */ /* 0x000e620000000a00 */
[----:B------:R2:W3:Y:S01]  /*2630*/  SHFL.IDX PT, R0, R18, 0x1f, 0x1f ;  /* 0x03e01f0012007f89 */ /* 0x0004e200000e0000 */
[----:B------:R-:W-:Y:S01]  /*2640*/  BSSY.RECONVERGENT B0, `(.L_x_17) ;  /* 0x000005e000007945 */ /* 0x000fe20003800200 */
[----:B------:R-:W-:Y:S02]  /*2650*/  HFMA2 R17, -RZ, RZ, 0, 0 ;  /* 0x00000000ff117431 */ /* 0x000fe400000001ff */
[----:B------:R2:W4:Y:S01]  /*2660*/  SHFL.IDX PT, R2, R20, 0x1f, 0x1f ;  /* 0x03e01f0014027f89 */ /* 0x00052200000e0000 */
[----:B-1----:R-:W-:-:S05]  /*2670*/  @!P0 IMAD.WIDE.U32 R22, R11, 0xc, R22 ;  /* 0x0000000c0b168825 */ /* 0x002fca00078e0016 */
[----:B------:R2:W5:Y:S04]  /*2680*/  @!P0 LDG.E R6, desc[UR50][R22.64+0x180] ;  /* 0x0001803216068981 */ /* 0x000568000c1e1900 */
[----:B------:R2:W5:Y:S01]  /*2690*/  @!P0 LDG.E R7, desc[UR50][R22.64+0x184] ;  /* 0x0001843216078981 */ /* 0x000562000c1e1900 */
[----:B------:R-:W-:Y:S02]  /*26a0*/  ISETP.GE.AND P0, PT, R11, UR27, PT ;  /* 0x0000001b0b007c0c */ /* 0x000fe4000bf06270 */
[----:B------:R-:W-:-:S11]  /*26b0*/  MOV R19, 0x7fffffff ;  /* 0x7fffffff00137802 */ /* 0x000fd60000000f00 */
[----:B---34-:R-:W-:Y:S05]  /*26c0*/  @P0 BRA `(.L_x_18) ;  /* 0x0000000400540947 */ /* 0x018fea0003800000 */
[----:B------:R-:W-:-:S04]  /*26d0*/  IADD3 R13, P0, PT, R21, R10, RZ ;  /* 0x0000000a150d7210 */ /* 0x000fc80007f1e0ff */
[----:B------:R-:W-:Y:S02]  /*26e0*/  LEA.HI.X.SX32 R12, R21, R9, 0x1, P0 ;  /* 0x00000009150c7211 */ /* 0x000fe400000f0eff */
[----:B------:R-:W-:-:S04]  /*26f0*/  IADD3 R19, P0, PT, R16, UR12, RZ ;  /* 0x0000000c10137c10 */ /* 0x000fc8000ff1e0ff */
[----:B--2---:R-:W-:Y:S02]  /*2700*/  LEA.HI.X.SX32 R18, R16, UR13, 0x1, P0 ;  /* 0x0000000d10127c11 */ /* 0x004fe400080f0eff */
[----:B------:R-:W-:-:S05]  /*2710*/  IADD3 R17, P0, PT, R13, UR9, RZ ;  /* 0x000000090d117c10 */ /* 0x000fca000ff1e0ff */
[----:B------:R-:W-:Y:S01]  /*2720*/  IMAD.X R16, RZ, RZ, R12, P0 ;  /* 0x000000ffff107224 */ /* 0x000fe200000e060c */
[----:B------:R-:W-:Y:S01]  /*2730*/  IADD3 R21, P0, PT, R19, UR7, RZ ;  /* 0x0000000713157c10 */ /* 0x000fe2000ff1e0ff */
[----:B------:R-:W-:-:S04]  /*2740*/  IMAD.WIDE.U32 R30, R17, UR10, RZ ;  /* 0x0000000a111e7c25 */ /* 0x000fc8000f8e00ff */
[----:B------:R-:W-:-:S04]  /*2750*/  IMAD.WIDE.U32 R28, R16, UR10, RZ ;  /* 0x0000000a101c7c25 */ /* 0x000fc8000f8e00ff */
[----:B------:R-:W-:Y:S02]  /*2760*/  IMAD.X R20, RZ, RZ, R18, P0 ;  /* 0x000000ffff147224 */ /* 0x000fe400000e0612 */
[----:B------:R-:W-:-:S04]  /*2770*/  IMAD.WIDE.U32 R28, P0, R17, UR11, R28 ;  /* 0x0000000b111c7c25 */ /* 0x000fc8000f80001c */
[----:B------:R-:W-:-:S04]  /*2780*/  IMAD.WIDE.U32 R24, R20, UR4, RZ ;  /* 0x0000000414187c25 */ /* 0x000fc8000f8e00ff */
[----:B------:R-:W-:Y:S02]  /*2790*/  IMAD.X R27, RZ, RZ, RZ, P0 ;  /* 0x000000ffff1b7224 */ /* 0x000fe400000e06ff */
[----:B------:R-:W-:-:S04]  /*27a0*/  IMAD.WIDE.U32 R24, P0, R21, UR5, R24 ;  /* 0x0000000515187c25 */ /* 0x000fc8000f800018 */
[----:B------:R-:W-:Y:S01]  /*27b0*/  IMAD.X R23, RZ, RZ, RZ, P0 ;  /* 0x000000ffff177224 */ /* 0x000fe200000e06ff */
[----:B------:R-:W-:Y:S01]  /*27c0*/  IADD3 RZ, P0, PT, R31, R28, RZ ;  /* 0x0000001c1fff7210 */ /* 0x000fe20007f1e0ff */
[----:B------:R-:W-:Y:S02]  /*27d0*/  IMAD.MOV.U32 R26, RZ, RZ, R29 ;  /* 0x000000ffff1a7224 */ /* 0x000fe400078e001d */
[----:B------:R-:W-:Y:S02]  /*27e0*/  IMAD.MOV.U32 R22, RZ, RZ, R25 ;  /* 0x000000ffff167224 */ /* 0x000fe400078e0019 */
[----:B------:R-:W-:-:S04]  /*27f0*/  IMAD.WIDE.U32.X R16, R16, UR11, R26, P0 ;  /* 0x0000000b10107c25 */ /* 0x000fc800080e041a */
[----:B------:R-:W-:-:S05]  /*2800*/  IMAD.WIDE.U32 R26, R21, UR4, RZ ;  /* 0x00000004151a7c25 */ /* 0x000fca000f8e00ff */
[----:B------:R-:W-:-:S05]  /*2810*/  IADD3 RZ, P0, PT, R27, R24, RZ ;  /* 0x000000181bff7210 */ /* 0x000fca0007f1e0ff */
[----:B------:R-:W-:Y:S01]  /*2820*/  IMAD.WIDE.U32.X R20, R20, UR5, R22, P0 ;  /* 0x0000000514147c25 */ /* 0x000fe200080e0416 */
[----:B------:R-:W-:-:S04]  /*2830*/  ISETP.NE.U32.AND P0, PT, RZ, UR10, PT ;  /* 0x0000000aff007c0c */ /* 0x000fc8000bf05070 */
[----:B------:R-:W-:-:S04]  /*2840*/  ISETP.NE.AND.EX P0, PT, RZ, UR11, PT, P0 ;  /* 0x0000000bff007c0c */ /* 0x000fc8000bf05300 */
[----:B------:R-:W-:Y:S02]  /*2850*/  SEL R13, R13, R16, !P0 ;  /* 0x000000100d0d7207 */ /* 0x000fe40004000000 */
[----:B------:R-:W-:Y:S02]  /*2860*/  SEL R12, R12, R17, !P0 ;  /* 0x000000110c0c7207 */ /* 0x000fe40004000000 */
[----:B------:R-:W-:Y:S02]  /*2870*/  ISETP.NE.U32.AND P0, PT, RZ, UR4, PT ;  /* 0x00000004ff007c0c */ /* 0x000fe4000bf05070 */
[----:B------:R-:W-:Y:S02]  /*2880*/  SHF.R.U64 R12, R13, UR8, R12 ;  /* 0x000000080d0c7c19 */ /* 0x000fe4000800120c */
[----:B------:R-:W-:-:S04]  /*2890*/  ISETP.NE.AND.EX P0, PT, RZ, UR5, PT, P0 ;  /* 0x00000005ff007c0c */ /* 0x000fc8000bf05300 */
[----:B------:R-:W-:Y:S02]  /*28a0*/  SEL R16, R18, R21, !P0 ;  /* 0x0000001512107207 */ /* 0x000fe40004000000 */
[-C--:B------:R-:W-:Y:S02]  /*28b0*/  IABS R18, R5.reuse ;  /* 0x0000000500127213 */ /* 0x080fe40000000000 */
[----:B------:R-:W-:Y:S02]  /*28c0*/  SEL R19, R19, R20, !P0 ;  /* 0x0000001413137207 */ /* 0x000fe40004000000 */
[----:B------:R-:W1:Y:S01]  /*28d0*/  I2F.RP R21, R18 ;  /* 0x0000001200157306 */ /* 0x000e620000209400 */
[----:B------:R-:W-:Y:S02]  /*28e0*/  IADD3 R20, PT, PT, R5, -0x1, R12 ;  /* 0xffffffff05147810 */ /* 0x000fe40007ffe00c */
[----:B------:R-:W-:Y:S02]  /*28f0*/  IABS R12, R5 ;  /* 0x00000005000c7213 */ /* 0x000fe40000000000 */
[----:B------:R-:W-:-:S02]  /*2900*/  IABS R13, R20 ;  /* 0x00000014000d7213 */ /* 0x000fc40000000000 */
[----:B------:R-:W-:Y:S01]  /*2910*/  SHF.R.U64 R19, R19, UR6, R16 ;  /* 0x0000000613137c19 */ /* 0x000fe20008001210 */
[----:B------:R-:W-:-:S03]  /*2920*/  IMAD.MOV R12, RZ, RZ, -R12 ;  /* 0x000000ffff0c7224 */ /* 0x000fc600078e0a0c */
[----:B------:R-:W-:Y:S01]  /*2930*/  IADD3 R19, PT, PT, R4, -0x1, R19 ;  /* 0xffffffff04137810 */ /* 0x000fe20007ffe013 */
[----:B-1----:R-:W1:Y:S02]  /*2940*/  MUFU.RCP R22, R21 ;  /* 0x0000001500167308 */ /* 0x002e640000001000 */
[----:B-1----:R-:W-:-:S06]  /*2950*/  VIADD R22, R22, 0xffffffe ;  /* 0x0ffffffe16167836 */ /* 0x002fcc0000000000 */
[----:B------:R-:W1:Y:S02]  /*2960*/  F2I.FTZ.U32.TRUNC.NTZ R23, R22 ;  /* 0x0000001600177305 */ /* 0x000e64000021f000 */
[----:B-1----:R-:W-:Y:S02]  /*2970*/  IMAD.MOV R17, RZ, RZ, -R23 ;  /* 0x000000ffff117224 */ /* 0x002fe400078e0a17 */
[----:B------:R-:W-:Y:S02]  /*2980*/  IMAD.MOV.U32 R22, RZ, RZ, RZ ;  /* 0x000000ffff167224 */ /* 0x000fe400078e00ff */
[----:B------:R-:W-:-:S04]  /*2990*/  IMAD R17, R17, R18, RZ ;  /* 0x0000001211117224 */ /* 0x000fc800078e02ff */
[----:B------:R-:W-:-:S06]  /*29a0*/  IMAD.HI.U32 R17, R23, R17, R22 ;  /* 0x0000001117117227 */ /* 0x000fcc00078e0016 */
[----:B------:R-:W-:-:S04]  /*29b0*/  IMAD.HI.U32 R17, R17, R13, RZ ;  /* 0x0000000d11117227 */ /* 0x000fc800078e00ff */
[----:B------:R-:W-:Y:S01]  /*29c0*/  IMAD R21, R17, R12, R13 ;  /* 0x0000000c11157224 */ /* 0x000fe200078e020d */
[----:B------:R-:W-:Y:S02]  /*29d0*/  IABS R17, R4 ;  /* 0x0000000400117213 */ /* 0x000fe40000000000 */
[----:B------:R-:W-:Y:S02]  /*29e0*/  IABS R13, R19 ;  /* 0x00000013000d7213 */ /* 0x000fe40000000000 */
[----:B------:R-:W1:Y:S01]  /*29f0*/  I2F.RP R24, R17 ;  /* 0x0000001100187306 */ /* 0x000e620000209400 */
[----:B------:R-:W-:-:S13]  /*2a00*/  ISETP.GT.U32.AND P0, PT, R18, R21, PT ;  /* 0x000000151200720c */ /* 0x000fda0003f04070 */
[----:B------:R-:W-:Y:S01]  /*2a10*/  @!P0 IMAD.IADD R21, R21, 0x1, -R18 ;  /* 0x0000000115158824 */ /* 0x000fe200078e0a12 */
[----:B-1----:R-:W1:Y:S02]  /*2a20*/  MUFU.RCP R22, R24 ;  /* 0x0000001800167308 */ /* 0x002e640000001000 */
[----:B-1----:R-:W-:-:S06]  /*2a30*/  VIADD R22, R22, 0xffffffe ;  /* 0x0ffffffe16167836 */ /* 0x002fcc0000000000 */
[----:B------:R-:W1:Y:S02]  /*2a40*/  F2I.FTZ.U32.TRUNC.NTZ R23, R22 ;  /* 0x0000001600177305 */ /* 0x000e64000021f000 */
[----:B-1----:R-:W-:Y:S02]  /*2a50*/  IMAD.MOV R12, RZ, RZ, -R23 ;  /* 0x000000ffff0c7224 */ /* 0x002fe400078e0a17 */
[----:B------:R-:W-:Y:S02]  /*2a60*/  IMAD.MOV.U32 R22, RZ, RZ, RZ ;  /* 0x000000ffff167224 */ /* 0x000fe400078e00ff */
[----:B------:R-:W-:Y:S01]  /*2a70*/  IMAD R16, R12, R17, RZ ;  /* 0x000000110c107224 */ /* 0x000fe200078e02ff */
[----:B------:R-:W-:-:S03]  /*2a80*/  IABS R12, R4 ;  /* 0x00000004000c7213 */ /* 0x000fc60000000000 */
[----:B------:R-:W-:-:S04]  /*2a90*/  IMAD.HI.U32 R16, R23, R16, R22 ;  /* 0x0000001017107227 */ /* 0x000fc800078e0016 */
[----:B------:R-:W-:Y:S02]  /*2aa0*/  IMAD.MOV R12, RZ, RZ, -R12 ;  /* 0x000000ffff0c7224 */ /* 0x000fe400078e0a0c */
[----:B------:R-:W-:-:S04]  /*2ab0*/  IMAD.HI.U32 R16, R16, R13, RZ ;  /* 0x0000000d10107227 */ /* 0x000fc800078e00ff */
[----:B------:R-:W-:-:S05]  /*2ac0*/  IMAD R12, R16, R12, R13 ;  /* 0x0000000c100c7224 */ /* 0x000fca00078e020d */
[----:B------:R-:W-:-:S13]  /*2ad0*/  ISETP.GT.U32.AND P0, PT, R17, R12, PT ;  /* 0x0000000c1100720c */ /* 0x000fda0003f04070 */
[----:B------:R-:W-:Y:S01]  /*2ae0*/  @!P0 IMAD.IADD R12, R12, 0x1, -R17 ;  /* 0x000000010c0c8824 */ /* 0x000fe200078e0a11 */
[----:B------:R-:W-:-:S13]  /*2af0*/  ISETP.GT.U32.AND P0, PT, R18, R21, PT ;  /* 0x000000151200720c */ /* 0x000fda0003f04070 */
[----:B------:R-:W-:Y:S01]  /*2b00*/  @!P0 IMAD.IADD R21, R21, 0x1, -R18 ;  /* 0x0000000115158824 */ /* 0x000fe200078e0a12 */
[----:B------:R-:W-:-:S13]  /*2b10*/  ISETP.GT.U32.AND P0, PT, R17, R12, PT ;  /* 0x0000000c1100720c */ /* 0x000fda0003f04070 */
[----:B------:R-:W-:Y:S01]  /*2b20*/  @!P0 IMAD.IADD R12, R12, 0x1, -R17 ;  /* 0x000000010c0c8824 */ /* 0x000fe200078e0a11 */
[----:B------:R-:W-:-:S13]  /*2b30*/  ISETP.GE.AND P0, PT, R20, RZ, PT ;  /* 0x000000ff1400720c */ /* 0x000fda0003f06270 */
[----:B------:R-:W-:Y:S01]  /*2b40*/  @!P0 IMAD.MOV R21, RZ, RZ, -R21 ;  /* 0x000000ffff158224 */ /* 0x000fe200078e0a15 */
[----:B------:R-:W-:-:S13]  /*2b50*/  ISETP.GE.AND P0, PT, R19, RZ, PT ;  /* 0x000000ff1300720c */ /* 0x000fda0003f06270 */
[----:B------:R-:W-:Y:S01]  /*2b60*/  @!P0 IMAD.MOV R12, RZ, RZ, -R12 ;  /* 0x000000ffff0c8224 */ /* 0x000fe200078e0a0c */
[----:B------:R-:W-:-:S13]  /*2b70*/  ISETP.NE.AND P0, PT, RZ, UR24, PT ;  /* 0x00000018ff007c0c */ /* 0x000fda000bf05270 */
[----:B------:R-:W-:Y:S02]  /*2b80*/  @!P0 LOP3.LUT R21, RZ, UR24, RZ, 0x33, !PT ;  /* 0x00000018ff158c12 */ /* 0x000fe4000f8e33ff */
[----:B------:R-:W-:-:S03]  /*2b90*/  ISETP.NE.AND P0, PT, RZ, UR21, PT ;  /* 0x00000015ff007c0c */ /* 0x000fc6000bf05270 */
[----:B------:R-:W-:-:S10]  /*2ba0*/  IMAD.IADD R20, R20, 0x1, -R21 ;  /* 0x0000000114147824 */ /* 0x000fd400078e0a15 */
[----:B------:R-:W-:Y:S02]  /*2bb0*/  @!P0 LOP3.LUT R12, RZ, UR21, RZ, 0x33, !PT ;  /* 0x00000015ff0c8c12 */ /* 0x000fe4000f8e33ff */
[----:B------:R-:W-:-:S03]  /*2bc0*/  ISETP.NE.AND P0, PT, R3, 0x1, PT ;  /* 0x000000010300780c */ /* 0x000fc60003f05270 */
[----:B------:R-:W-:-:S05]  /*2bd0*/  IMAD.IADD R19, R19, 0x1, -R12 ;  /* 0x0000000113137824 */ /* 0x000fca00078e0a0c */
[CC--:B------:R-:W-:Y:S01]  /*2be0*/  SEL R12, R19.reuse, R20.reuse, !P0 ;  /* 0x00000014130c7207 */ /* 0x0c0fe20004000000 */
[----:B------:R-:W-:-:S03]  /*2bf0*/  IMAD R19, R19, R20, RZ ;  /* 0x0000001413137224 */ /* 0x000fc600078e02ff */
[----:B------:R-:W-:Y:S02]  /*2c00*/  SHF.R.S32.HI R13, RZ, 0x1f, R12 ;  /* 0x0000001fff0d7819 */ /* 0x000fe4000001140c */
[----:B------:R-:W-:Y:S02]  /*2c10*/  SHF.R.S32.HI R17, RZ, 0x1f, R19 ;  /* 0x0000001fff117819 */ /* 0x000fe40000011413 */
.L_x_18:
[----:B------:R-:W-:Y:S05]  /*2c20*/  BSYNC.RECONVERGENT B0 ;  /* 0x0000000000007941 */ /* 0x000fea0003800200 */
.L_x_17:
[----:B--2---:R-:W1:Y:S04]  /*2c30*/  SHFL.UP PT, R18, R19, 0x1, RZ ;  /* 0x0420000013127989 */ /* 0x004e6800000e00ff */
[----:B------:R-:W2:Y:S01]  /*2c40*/  SHFL.UP PT, R16, R17, 0x1, RZ ;  /* 0x0420000011107989 */ /* 0x000ea200000e00ff */
[----:B-1----:R-:W-:Y:S02]  /*2c50*/  SEL R18, R18, RZ, P6 ;  /* 0x000000ff12127207 */ /* 0x002fe40003000000 */
[----:B--2---:R-:W-:Y:S02]  /*2c60*/  SEL R16, R16, RZ, P6 ;  /* 0x000000ff10107207 */ /* 0x004fe40003000000 */
[----:B------:R-:W-:-:S05]  /*2c70*/  IADD3 R18, P0, PT, R18, R19, RZ ;  /* 0x0000001312127210 */ /* 0x000fca0007f1e0ff */
[----:B------:R-:W-:Y:S01]  /*2c80*/  IMAD.X R16, R16, 0x1, R17, P0 ;  /* 0x0000000110107824 */ /* 0x000fe200000e0611 */
[----:B------:R-:W1:Y:S04]  /*2c90*/  SHFL.UP PT, R23, R18, 0x2, RZ ;  /* 0x0440000012177989 */ /* 0x000e6800000e00ff */
        /* <DEDUP_REMOVED lines=17> */
[----:B------:R-:W1:Y:S01]  /*2db0*/  SHFL.UP PT, R16, R27, 0x10, RZ ;  /* 0x060000001b107989 */ /* 0x000e6200000e00ff */
[----:B------:R-:W-:-:S03]  /*2dc0*/  IMAD.U32 R25, RZ, RZ, UR17 ;  /* 0x00000011ff197e24 */ /* 0x000fc6000f8e00ff */
[----:B------:R-:W2:Y:S01]  /*2dd0*/  SHFL.UP PT, R21, R24, 0x10, RZ ;  /* 0x0600000018157989 */ /* 0x000ea200000e00ff */
[----:B-1----:R-:W-:Y:S02]  /*2de0*/  SEL R16, R16, RZ, P5 ;  /* 0x000000ff10107207 */ /* 0x002fe40002800000 */
[----:B--2---:R-:W-:Y:S02]  /*2df0*/  SEL R21, R21, RZ, P5 ;  /* 0x000000ff15157207 */ /* 0x004fe40002800000 */
[----:B------:R-:W-:-:S05]  /*2e00*/  IADD3 R23, P0, PT, R16, R27, RZ ;  /* 0x0000001b10177210 */ /* 0x000fca0007f1e0ff */
[----:B------:R-:W-:Y:S01]  /*2e10*/  IMAD.X R21, R21, 0x1, R24, P0 ;  /* 0x0000000115157824 */ /* 0x000fe200000e0618 */
[----:B------:R-:W-:-:S05]  /*2e20*/  IADD3 R20, P0, PT, R23, R2, RZ ;  /* 0x0000000217147210 */ /* 0x000fca0007f1e0ff */
[----:B------:R-:W-:Y:S01]  /*2e30*/  IMAD.X R18, R21, 0x1, R0, P0 ;  /* 0x0000000115127824 */ /* 0x000fe200000e0600 */
[----:B------:R-:W-:-:S04]  /*2e40*/  ISETP.LE.U32.AND P0, PT, R20, UR18, PT ;  /* 0x0000001214007c0c */ /* 0x000fc8000bf03070 */
[----:B------:R-:W-:-:S13]  /*2e50*/  ISETP.GE.U32.AND.EX P0, PT, R25, R18, PT, P0 ;  /* 0x000000121900720c */ /* 0x000fda0003f06100 */
[----:B------:R-:W-:-:S04]  /*2e60*/  VOTE.ANY R16, PT, !P0 ;  /* 0x0000000000107806 */ /* 0x000fc800040e0100 */
[----:B------:R-:W-:-:S13]  /*2e70*/  ISETP.NE.AND P0, PT, R16, RZ, PT ;  /* 0x000000ff1000720c */ /* 0x000fda0003f05270 */
[----:B------:R-:W-:Y:S05]  /*2e80*/  @!P0 BRA `(.L_x_19) ;  /* 0xfffffff400d08947 */ /* 0x000fea000383ffff */
.L_x_16:
[----:B------:R-:W1:Y:S08]  /*2e90*/  BREV R18, R16 ;  /* 0x0000001000127301 */ /* 0x000e700000000000 */
[----:B-1----:R-:W1:Y:S02]  /*2ea0*/  FLO.U32.SH R18, R18 ;  /* 0x0000001200127300 */ /* 0x002e6400000e0400 */
[----:B-1----:R-:W1:Y:S02]  /*2eb0*/  SHFL.IDX PT, R11, R11, R18, 0x1f ;  /* 0x00001f120b0b7589 */ /* 0x002e6400000e0000 */
[----:B-1----:R-:W-:-:S05]  /*2ec0*/  IMAD.IADD R3, R8, 0x1, R11 ;  /* 0x0000000108037824 */ /* 0x002fca00078e020b */
[----:B------:R-:W-:-:S13]  /*2ed0*/  ISETP.GE.AND P0, PT, R3, UR27, PT ;  /* 0x0000001b03007c0c */ /* 0x000fda000bf06270 */
[----:B------:R-:W1:Y:S01]  /*2ee0*/  @!P0 LDC.64 R24, c[0x0][0xbf0] ;  /* 0x0002fc00ff188b82 */ /* 0x000e620000000a00 */
[----:B------:R-:W-:Y:S01]  /*2ef0*/  SHFL.IDX PT, R16, R19, R18, 0x1f ;  /* 0x00001f1213107589 */ /* 0x000fe200000e0000 */
[----:B-1----:R-:W-:-:S05]  /*2f00*/  @!P0 IMAD.WIDE R24, R3, 0xc, R24 ;  /* 0x0000000c03188825 */ /* 0x002fca00078e0218 */
[----:B-----5:R1:W5:Y:S04]  /*2f10*/  @!P0 LDG.E R6, desc[UR50][R24.64] ;  /* 0x0000003218068981 */ /* 0x020368000c1e1900 */
[----:B------:R1:W5:Y:S01]  /*2f20*/  @!P0 LDG.E R7, desc[UR50][R24.64+0x4] ;  /* 0x0000043218078981 */ /* 0x000362000c1e1900 */
[----:B------:R-:W-:-:S03]  /*2f30*/  IADD3 R23, P1, P0, R2, R23, -R19 ;  /* 0x0000001702177210 */ /* 0x000fc6000783e813 */
[----:B------:R-:W-:Y:S01]  /*2f40*/  SHFL.IDX PT, R13, R13, R18, 0x1f ;  /* 0x00001f120d0d7589 */ /* 0x000fe200000e0000 */
[----:B------:R-:W-:-:S03]  /*2f50*/  IADD3.X R9, PT, PT, R0, R21, ~R17, P1, P0 ;  /* 0x0000001500097210 */ /* 0x000fc60000fe0c11 */
[----:B------:R-:W2:Y:S04]  /*2f60*/  SHFL.IDX PT, R17, R17, R18, 0x1f ;  /* 0x00001f1211117589 */ /* 0x000ea800000e0000 */
[----:B------:R-:W3:Y:S04]  /*2f70*/  SHFL.IDX PT, R12, R12, R18, 0x1f ;  /* 0x00001f120c0c7589 */ /* 0x000ee800000e0000 */
[----:B------:R-:W4:Y:S04]  /*2f80*/  SHFL.IDX PT, R9, R9, R18, 0x1f ;  /* 0x00001f1209097589 */ /* 0x000f2800000e0000 */
[----:B------:R1:W1:Y:S01]  /*2f90*/  SHFL.IDX PT, R10, R23, R18, 0x1f ;  /* 0x00001f12170a7589 */ /* 0x00026200000e0000 */
[----:B--2---:R-:W-:Y:S01]  /*2fa0*/  IMAD.MOV.U32 R19, RZ, RZ, R17 ;  /* 0x000000ffff137224 */ /* 0x004fe200078e0011 */
[----:B-1-34-:R-:W-:-:S07]  /*2fb0*/  MOV R18, R16 ;  /* 0x0000001000127202 */ /* 0x01afce0000000f00 */
.L_x_13:
[----:B------:R-:W-:Y:S01]  /*2fc0*/  ISETP.GE.AND P0, PT, R11, UR27, PT ;  /* 0x0000001b0b007c0c */ /* 0x000fe2000bf06270 */
[----:B------:R-:W-:Y:S01]  /*2fd0*/  IMAD.MOV.U32 R0, RZ, RZ, -0x1 ;  /* 0xffffffffff007424 */ /* 0x000fe200078e00ff */
[----:B------:R-:W-:-:S11]  /*2fe0*/  MOV R16, 0xffffffff ;  /* 0xffffffff00107802 */ /* 0x000fd60000000f00 */
[----:B------:R-:W-:Y:S05]  /*2ff0*/  @P0 BRA `(.L_x_12) ;  /* 0x0000000000fc0947 */ /* 0x000fea0003800000 */
[----:B------:R-:W1:Y:S01]  /*3000*/  LDC R16, c[0x0][0xb98] ;  /* 0x0002e600ff107b82 */ /* 0x000e620000000800 */
[----:B------:R-:W-:-:S04]  /*3010*/  IADD3 R22, P0, PT, -R10, UR18, RZ ;  /* 0x000000120a167c10 */ /* 0x000fc8000ff1e1ff */
[----:B------:R-:W-:-:S03]  /*3020*/  IADD3.X R23, PT, PT, ~R9, UR17, RZ, P0, !PT ;  /* 0x0000001109177c10 */ /* 0x000fc600087fe5ff */
[----:B------:R-:W2:Y:S08]  /*3030*/  LDC R21, c[0x0][0xb88] ;  /* 0x0002e200ff157b82 */ /* 0x000eb00000000800 */
[----:B------:R-:W3:Y:S01]  /*3040*/  LDC R17, c[0x0][0xbdc] ;  /* 0x0002f700ff117b82 */ /* 0x000ee20000000800 */
[-CC-:B-1----:R-:W-:Y:S02]  /*3050*/  SHF.R.U32.HI R14, RZ, R16.reuse, R23.reuse ;  /* 0x00000010ff0e7219 */ /* 0x182fe40000011617 */
[----:B------:R-:W-:-:S02]  /*3060*/  SHF.R.U64 R16, R22, R16, R23 ;  /* 0x0000001016107219 */ /* 0x000fc40000001217 */
[-CC-:B--2---:R-:W-:Y:S02]  /*3070*/  SHF.R.U32.HI R2, RZ, R21.reuse, R14.reuse ;  /* 0x00000015ff027219 */ /* 0x184fe4000001160e */
[-C--:B------:R-:W-:Y:S02]  /*3080*/  SHF.R.U32.HI R3, RZ, R21.reuse, R13 ;  /* 0x00000015ff037219 */ /* 0x080fe4000001160d */
[----:B------:R-:W-:Y:S02]  /*3090*/  SHF.R.U64 R14, R16, R21, R14 ;  /* 0x00000015100e7219 */ /* 0x000fe4000000120e */
[-CC-:B---3--:R-:W-:Y:S02]  /*30a0*/  SHF.R.U32.HI R20, RZ, R17.reuse, R2.reuse ;  /* 0x00000011ff147219 */ /* 0x188fe40000011602 */
[----:B------:R-:W-:Y:S02]  /*30b0*/  SHF.R.U64 R17, R14, R17, R2 ;  /* 0x000000110e117219 */ /* 0x000fe40000001202 */
[----:B------:R-:W-:-:S04]  /*30c0*/  LOP3.LUT R0, R20, R3, RZ, 0xfc, !PT ;  /* 0x0000000314007212 */ /* 0x000fc800078efcff */
[----:B------:R-:W-:Y:S02]  /*30d0*/  ISETP.NE.U32.AND P0, PT, R0, RZ, PT ;  /* 0x000000ff0000720c */ /* 0x000fe40003f05070 */
[----:B------:R-:W-:-:S11]  /*30e0*/  SHF.R.U64 R0, R12, R21, R13 ;  /* 0x000000150c007219 */ /* 0x000fd6000000120d */
[----:B------:R-:W-:Y:S05]  /*30f0*/  @P0 BRA `(.L_x_20) ;  /* 0x0000000000540947 */ /* 0x000fea0003800000 */
[----:B------:R-:W1:Y:S01]  /*3100*/  I2F.U32.RP R22, R0 ;  /* 0x0000000000167306 */ /* 0x000e620000209000 */
[----:B------:R-:W-:-:S07]  /*3110*/  ISETP.NE.U32.AND P1, PT, R0, RZ, PT ;  /* 0x000000ff0000720c */ /* 0x000fce0003f25070 */
[----:B-1----:R-:W1:Y:S02]  /*3120*/  MUFU.RCP R20, R22 ;  /* 0x0000001600147308 */ /* 0x002e640000001000 */
[----:B-1----:R-:W-:-:S06]  /*3130*/  IADD3 R20, PT, PT, R20, 0xffffffe, RZ ;  /* 0x0ffffffe14147810 */ /* 0x002fcc0007ffe0ff */
[----:B------:R1:W2:Y:S02]  /*3140*/  F2I.FTZ.U32.TRUNC.NTZ R21, R20 ;  /* 0x0000001400157305 */ /* 0x0002a4000021f000 */
[----:B-1----:R-:W-:Y:S02]  /*3150*/  HFMA2 R20, -RZ, RZ, 0, 0 ;  /* 0x00000000ff147431 */ /* 0x002fe400000001ff */
[----:B--2---:R-:W-:-:S04]  /*3160*/  IMAD.MOV R2, RZ, RZ, -R21 ;  /* 0x000000ffff027224 */ /* 0x004fc800078e0a15 */
[----:B------:R-:W-:-:S04]  /*3170*/  IMAD R2, R2, R0, RZ ;  /* 0x0000000002027224 */ /* 0x000fc800078e02ff */
[----:B------:R-:W-:-:S06]  /*3180*/  IMAD.HI.U32 R2, R21, R2, R20 ;  /* 0x0000000215027227 */ /* 0x000fcc00078e0014 */
[----:B------:R-:W-:-:S04]  /*3190*/  IMAD.HI.U32 R2, R2, R17, RZ ;  /* 0x0000001102027227 */ /* 0x000fc800078e00ff */
[----:B------:R-:W-:-:S04]  /*31a0*/  IMAD.MOV R3, RZ, RZ, -R2 ;  /* 0x000000ffff037224 */ /* 0x000fc800078e0a02 */
[----:B------:R-:W-:-:S05]  /*31b0*/  IMAD R3, R0, R3, R17 ;  /* 0x0000000300037224 */ /* 0x000fca00078e0211 */
[----:B------:R-:W-:-:S13]  /*31c0*/  ISETP.GE.U32.AND P0, PT, R3, R0, PT ;  /* 0x000000000300720c */ /* 0x000fda0003f06070 */
[----:B------:R-:W-:Y:S01]  /*31d0*/  @P0 IADD3 R3, PT, PT, R3, -R0, RZ ;  /* 0x8000000003030210 */ /* 0x000fe20007ffe0ff */
[----:B------:R-:W-:-:S03]  /*31e0*/  @P0 VIADD R2, R2, 0x1 ;  /* 0x0000000102020836 */ /* 0x000fc60000000000 */
[----:B------:R-:W-:-:S13]  /*31f0*/  ISETP.GE.U32.AND P3, PT, R3, R0, PT ;  /* 0x000000000300720c */ /* 0x000fda0003f66070 */
[----:B------:R-:W-:Y:S02]  /*3200*/  @P3 IADD3 R2, PT, PT, R2, 0x1, RZ ;  /* 0x0000000102023810 */ /* 0x000fe40007ffe0ff */
[----:B------:R-:W-:-:S04]  /*3210*/  @!P1 LOP3.LUT R2, RZ, R0, RZ, 0x33, !PT ;  /* 0x00000000ff029212 */ /* 0x000fc800078e33ff */
[----:B------:R-:W-:-:S05]  /*3220*/  IADD3 R22, PT, PT, -R2, RZ, RZ ;  /* 0x000000ff02167210 */ /* 0x000fca0007ffe1ff */
[----:B------:R-:W-:Y:S01]  /*3230*/  IMAD R22, R0, R22, R17 ;  /* 0x0000001600167224 */ /* 0x000fe200078e0211 */
[----:B------:R-:W-:Y:S06]  /*3240*/  BRA `(.L_x_21) ;  /* 0x0000000000147947 */ /* 0x000fec0003800000 */
.L_x_20:
[----:B------:R-:W-:Y:S02]  /*3250*/  MOV R2, 0x3270 ;  /* 0x0000327000027802 */ /* 0x000fe40000000f00 */
[----:B-----5:R-:W-:Y:S05]  /*3260*/  CALL.REL.NOINC `($__internal_3_$__cuda_sm20_div_u64) ;  /* 0x0000010800387944 */ /* 0x020fea0003c00000 */
[----:B------:R-:W-:Y:S02]  /*3270*/  IADD3 R22, PT, PT, -R3, RZ, RZ ;  /* 0x000000ff03167210 */ /* 0x000fe40007ffe1ff */
[----:B------:R-:W-:-:S03]  /*3280*/  MOV R2, R3 ;  /* 0x0000000300027202 */ /* 0x000fc60000000f00 */
[----:B------:R-:W-:-:S07]  /*3290*/  IMAD R22, R0, R22, R17 ;  /* 0x0000001600167224 */ /* 0x000fce00078e0211 */
.L_x_21:
[----:B------:R-:W1:Y:S01]  /*32a0*/  LDC R3, c[0x0][0xbdc] ;  /* 0x0002f700ff037b82 */ /* 0x000e620000000800 */
[----:B------:R-:W-:Y:S01]  /*32b0*/  IMAD.MOV.U32 R24, RZ, RZ, -0x1 ;  /* 0xffffffffff187424 */ /* 0x000fe200078e00ff */
[----:B------:R-:W-:Y:S02]  /*32c0*/  PLOP3.LUT P1, PT, PT, PT, PT, 0x8, 0x80 ;  /* 0x000000000080781c */ /* 0x000fe40003f2e170 */
[----:B------:R-:W-:-:S04]  /*32d0*/  LOP3.LUT R15, R15, 0xfffffffd, RZ, 0xc0, !PT ;  /* 0xfffffffd0f0f7812 */ /* 0x000fc800078ec0ff */
[----:B------:R-:W2:Y:S07]  /*32e0*/  LDC R17, c[0x0][0xb80] ;  /* 0x0002e000ff117b82 */ /* 0x000eae0000000800 */
[----:B------:R-:W-:Y:S01]  /*32f0*/  @P1 LOP3.LUT R15, R15, 0x2, RZ, 0xfc, !PT ;  /* 0x000000020f0f1812 */ /* 0x000fe200078efcff */
[----:B------:R-:W3:Y:S08]  /*3300*/  LDC R20, c[0x0][0xb90] ;  /* 0x0002e400ff147b82 */ /* 0x000ef00000000800 */
[----:B------:R-:W4:Y:S01]  /*3310*/  LDC R0, c[0x0][0xbe0] ;  /* 0x0002f800ff007b82 */ /* 0x000f220000000800 */
[----:B-1----:R-:W-:-:S02]  /*3320*/  SHF.L.U32 R23, R24, R3, RZ ;  /* 0x0000000318177219 */ /* 0x002fc400000006ff */
[----:B------:R-:W-:Y:S02]  /*3330*/  SHF.L.U32 R2, R2, R3, RZ ;  /* 0x0000000302027219 */ /* 0x000fe400000006ff */
[----:B------:R-:W-:Y:S01]  /*3340*/  LOP3.LUT R23, RZ, R23, RZ, 0x33, !PT ;  /* 0x00000017ff177212 */ /* 0x000fe200078e33ff */
[----:B--2---:R-:W-:-:S03]  /*3350*/  VIADD R21, R17, 0xffffffff ;  /* 0xffffffff11157836 */ /* 0x004fc60000000000 */
[----:B------:R-:W-:Y:S02]  /*3360*/  LOP3.LUT R23, R14, R23, RZ, 0xc0, !PT ;  /* 0x000000170e177212 */ /* 0x000fe400078ec0ff */
[----:B------:R-:W-:-:S03]  /*3370*/  LOP3.LUT R21, R21, R16, RZ, 0xc0, !PT ;  /* 0x0000001015157212 */ /* 0x000fc600078ec0ff */
[----:B------:R-:W-:Y:S02]  /*3380*/  IMAD.IADD R23, R23, 0x1, R2 ;  /* 0x0000000117177824 */ /* 0x000fe400078e0202 */
[----:B------:R-:W-:Y:S02]  /*3390*/  IMAD.MOV.U32 R16, RZ, RZ, R11 ;  /* 0x000000ffff107224 */ /* 0x000fe400078e000b */
[----:B------:R-:W-:Y:S02]  /*33a0*/  IMAD R21, R22, R17, R21 ;  /* 0x0000001116157224 */ /* 0x000fe400078e0215 */
[----:B---3--:R-:W-:Y:S01]  /*33b0*/  IMAD R20, R23, R20, UR30 ;  /* 0x0000001e17147e24 */ /* 0x008fe2000f8e0214 */
[----:B----4-:R-:W-:-:S04]  /*33c0*/  ISETP.NE.AND P0, PT, R0, 0x1, PT ;  /* 0x000000010000780c */ /* 0x010fc80003f05270 */
[----:B------:R-:W-:Y:S02]  /*33d0*/  SEL R14, R20, R21, !P0 ;  /* 0x00000015140e7207 */ /* 0x000fe40004000000 */
[----:B------:R-:W-:-:S07]  /*33e0*/  SEL R0, R21, R20, !P0 ;  /* 0x0000001415007207 */ /* 0x000fce0004000000 */
.L_x_12:
[----:B------:R-:W-:Y:S01]  /*33f0*/  BAR.SYNC.DEFER_BLOCKING 0x0 ;  /* 0x0000000000007b1d */ /* 0x000fe20000010000 */
[----:B------:R-:W-:-:S13]  /*3400*/  LOP3.LUT P0, RZ, R15, 0x2, RZ, 0xc0, !PT ;  /* 0x000000020fff7812 */ /* 0x000fda000780c0ff */
[----:B------:R-:W-:Y:S05]  /*3410*/  @P0 EXIT ;  /* 0x000000000000094d */ /* 0x000fea0003800000 */
[----:B------:R-:W1:Y:S01]  /*3420*/  S2UR UR5, SR_CgaCtaId ;  /* 0x00000000000579c3 */ /* 0x000e620000008800 */
[----:B------:R-:W-:-:S09]  /*3430*/  UISETP.NE.AND UP0, UPT, UR37, 0x2, UPT ;  /* 0x000000022500788c */ /* 0x000fd2000bf05270 */
[----:B------:R-:W-:Y:S05]  /*3440*/  BRA.U UP0, `(.L_x_22) ;  /* 0x0000001100f07547 */ /* 0x000fea000b800000 */
[----:B------:R-:W-:-:S08]  /*3450*/  NOP ;  /* 0x0000000000007918 */ /* 0x000fd00000000000 */
[----:B-----5:R-:W2:-:S00]  /*3460*/  USETMAXREG.DEALLOC.CTAPOOL 0x88 ;  /* 0x00000088000079c8 */ /* 0x020e8000080e0500 */
[----:B--2---:R-:W-:Y:S01]  /*3470*/  ISETP.EQ.OR P1, PT, R8, RZ, P2 ;  /* 0x000000ff0800720c */ /* 0x004fe20001722670 */
[----:B------:R-:W-:Y:S01]  /*3480*/  IMAD.MOV.U32 R19, RZ, RZ, 0x1 ;  /* 0x00000001ff137424 */ /* 0x000fe200078e00ff */
[----:B------:R-:W-:Y:S01]  /*3490*/  PLOP3.LUT P4, PT, PT, PT, PT, 0x8, 0x80 ;  /* 0x000000000080781c */ /* 0x000fe20003f8e170 */
[----:B------:R-:W-:Y:S01]  /*34a0*/  IMAD.MOV.U32 R17, RZ, RZ, RZ ;  /* 0x000000ffff117224 */ /* 0x000fe200078e00ff */
[----:B------:R-:W-:Y:S01]  /*34b0*/  PRMT R18, RZ, 0x7610, R18 ;  /* 0x00007610ff127816 */ /* 0x000fe20000000012 */
[----:B------:R-:W-:Y:S01]  /*34c0*/  UMOV UR15, URZ ;  /* 0x000000ff000f7c82 */ /* 0x000fe20008000000 */
[----:B------:R-:W-:-:S09]  /*34d0*/  UMOV UR14, URZ ;  /* 0x000000ff000e7c82 */ /* 0x000fd20008000000 */
.L_x_46:
[----:B--2---:R-:W2:Y:S02]  /*34e0*/  LDC.64 R24, c[0x0][0x390] ;  /* 0x0000e400ff187b82 */ /* 0x004ea40000000a00 */
[----:B--2---:R-:W-:-:S05]  /*34f0*/  IMAD.WIDE R24, R16, 0xc, R24 ;  /* 0x0000000c10187825 */ /* 0x004fca00078e0218 */
[----:B------:R-:W2:Y:S02]  /*3500*/  LDG.E R2, desc[UR50][R24.64+0x8] ;  /* 0x0000083218027981 */ /* 0x000ea4000c1e1900 */
[----:B--2---:R-:W-:Y:S01]  /*3510*/  R2UR UR4, R2 ;  /* 0x00000000020472ca */ /* 0x004fe200000e0000 */
[----:B---34-:R-:W-:-:S14]  /*3520*/  @P4 BRA `(.L_x_23) ;  /* 0x0000000400cc4947 */ /* 0x018fdc0003800000 */
[----:B------:R-:W2:Y:S01]  /*3530*/  S2R R13, SR_LANEID ;  /* 0x00000000000d7919 */ /* 0x000ea20000000000 */
[----:B------:R-:W-:Y:S02]  /*3540*/  ELECT P0, URZ, PT ;  /* 0x0000000000ff782f */ /* 0x000fe40003800000 */
[----:B------:R-:W-:Y:S01]  /*3550*/  MOV R3, 0x400 ;  /* 0x0000040000037802 */ /* 0x000fe20000000f00 */
[----:B------:R-:W-:Y:S01]  /*3560*/  BSSY.RECONVERGENT B0, `(.L_x_24) ;  /* 0x0000055000007945 */ /* 0x000fe20003800200 */
[----:B------:R-:W3:Y:S01]  /*3570*/  S2R R12, SR_CgaCtaId ;  /* 0x00000000000c7919 */ /* 0x000ee20000008800 */
[----:B------:R-:W-:Y:S01]  /*3580*/  LOP3.LUT R15, R18, 0xffff, RZ, 0xc0, !PT ;  /* 0x0000ffff120f7812 */ /* 0x000fe200078ec0ff */
[----:B--2---:R-:W-:Y:S01]  /*3590*/  IMAD.SHL.U32 R13, R13, 0x4, RZ ;  /* 0x000000040d0d7824 */ /* 0x004fe200078e00ff */
[----:B---3--:R-:W-:-:S04]  /*35a0*/  LEA R12, R12, R3, 0x18 ;  /* 0x000000030c0c7211 */ /* 0x008fc800078ec0ff */
[----:B------:R-:W-:Y:S02]  /*35b0*/  IADD3 R12, PT, PT, R13, 0x480, R12 ;  /* 0x000004800d0c7810 */ /* 0x000fe40007ffe00c */
[----:B------:R-:W-:Y:S05]  /*35c0*/  @!P0 BRA `(.L_x_25) ;  /* 0x0000000400388947 */ /* 0x000fea0003800000 */
[----:B------:R-:W2:Y:S01]  /*35d0*/  LDC.64 R10, c[0x0][0x830] ;  /* 0x00020c00ff0a7b82 */ /* 0x000ea20000000a00 */
[----:B------:R-:W3:Y:S04]  /*35e0*/  LDG.E R9, desc[UR50][R24.64] ;  /* 0x0000003218097981 */ /* 0x000ee8000c1e1900 */
[----:B------:R4:W5:Y:S03]  /*35f0*/  LDG.E R20, desc[UR50][R24.64+0x4] ;  /* 0x0000043218147981 */ /* 0x000966000c1e1900 */
[----:B------:R-:W1:Y:S08]  /*3600*/  LDC.64 R6, c[0x0][0x840] ;  /* 0x00021000ff067b82 */ /* 0x000e700000000a00 */
[----:B------:R-:W4:Y:S01]  /*3610*/  LDC.64 R4, c[0x0][0x828] ;  /* 0x00020a00ff047b82 */ /* 0x000f220000000a00 */
[----:B--2---:R-:W-:-:S07]  /*3620*/  IMAD.WIDE R10, R16, 0x8, R10 ;  /* 0x00000008100a7825 */ /* 0x004fce00078e020a */
[----:B------:R-:W2:Y:S01]  /*3630*/  LDC.64 R2, c[0x0][0x838] ;  /* 0x00020e00ff027b82 */ /* 0x000ea20000000a00 */
[----:B------:R-:W3:Y:S01]  /*3640*/  LDG.E.64 R10, desc[UR50][R10.64] ;  /* 0x000000320a0a7981 */ /* 0x000ee2000c1e1b00 */
[----:B-1----:R-:W-:-:S06]  /*3650*/  IMAD.WIDE R6, R16, 0x8, R6 ;  /* 0x0000000810067825 */ /* 0x002fcc00078e0206 */
[----:B------:R-:W5:Y:S01]  /*3660*/  LDG.E.64 R6, desc[UR50][R6.64] ;  /* 0x0000003206067981 */ /* 0x000f62000c1e1b00 */
[----:B----4-:R-:W-:-:S06]  /*3670*/  IMAD.WIDE R26, R16, 0x8, R4 ;  /* 0x00000008101a7825 */ /* 0x010fcc00078e0204 */
[----:B------:R-:W4:Y:S01]  /*3680*/  LDG.E.64 R26, desc[UR50][R26.64] ;  /* 0x000000321a1a7981 */ /* 0x000f22000c1e1b00 */
[----:B--2---:R-:W-:-:S06]  /*3690*/  IMAD.WIDE R22, R16, 0x8, R2 ;  /* 0x0000000810167825 */ /* 0x004fcc00078e0202 */
[----:B------:R-:W2:Y:S01]  /*36a0*/  LDG.E.64 R22, desc[UR50][R22.64] ;  /* 0x0000003216167981 */ /* 0x000ea2000c1e1b00 */
[----:B------:R-:W1:Y:S01]  /*36b0*/  S2UR UR5, SR_CgaCtaId ;  /* 0x00000000000579c3 */ /* 0x000e620000008800 */
[----:B------:R-:W-:Y:S02]  /*36c0*/  UMOV UR6, 0x400 ;  /* 0x0000040000067882 */ /* 0x000fe40000000000 */
[----:B-1----:R-:W-:-:S09]  /*36d0*/  ULEA UR5, UR5, UR6, 0x18 ;  /* 0x0000000605057291 */ /* 0x002fd2000f8ec0ff */
[----:B------:R-:W1:Y:S04]  /*36e0*/  LDS R5, [UR5+0x49c] ;  /* 0x00049c05ff057984 */ /* 0x000e680008000800 */
[----:B------:R-:W1:Y:S01]  /*36f0*/  LDS R4, [UR5+0x51c] ;  /* 0x00051c05ff047984 */ /* 0x000e620008000800 */
[----:B------:R-:W-:Y:S02]  /*3700*/  UIADD3 UR7, UPT, UPT, UR5, 0x480, URZ ;  /* 0x0000048005077890 */ /* 0x000fe4000fffe0ff */
[----:B------:R-:W-:Y:S01]  /*3710*/  UIADD3 UR6, UPT, UPT, UR5, 0x500, URZ ;  /* 0x0000050005067890 */ /* 0x000fe2000fffe0ff */
[----:B------:R-:W-:Y:S04]  /*3720*/  STS [UR5+0x4b0], RZ ;  /* 0x0004b0ffff007988 */ /* 0x000fe80008000805 */
[----:B------:R-:W-:Y:S01]  /*3730*/  STS [UR5+0x530], RZ ;  /* 0x000530ffff007988 */ /* 0x000fe20008000805 */
[----:B---3--:R-:W-:-:S04]  /*3740*/  SHF.L.U64.HI R28, R10, 0x1, R11 ;  /* 0x000000010a1c7819 */ /* 0x008fc8000001020b */
[----:B------:R-:W-:Y:S02]  /*3750*/  LOP3.LUT R28, R28, 0x1fffffff, RZ, 0xc0, !PT ;  /* 0x1fffffff1c1c7812 */ /* 0x000fe400078ec0ff */
[----:B-----5:R-:W-:-:S04]  /*3760*/  SHF.L.U64.HI R16, R6, 0x1, R7 ;  /* 0x0000000106107819 */ /* 0x020fc80000010207 */
[----:B------:R-:W-:Y:S02]  /*3770*/  LOP3.LUT R16, R16, 0x1fffffff, RZ, 0xc0, !PT ;  /* 0x1fffffff10107812 */ /* 0x000fe400078ec0ff */
[----:B------:R-:W-:Y:S02]  /*3780*/  SHF.R.U32.HI R2, RZ, 0x4, R28 ;  /* 0x00000004ff027819 */ /* 0x000fe4000001161c */
[----:B------:R-:W-:Y:S02]  /*3790*/  SHF.R.U32.HI R3, RZ, 0x4, R16 ;  /* 0x00000004ff037819 */ /* 0x000fe40000011610 */
[----:B-1----:R-:W-:Y:S02]  /*37a0*/  LOP3.LUT R2, R5, 0xf, R2, 0xb8, !PT ;  /* 0x0000000f05027812 */ /* 0x002fe400078eb802 */
[----:B------:R-:W-:-:S03]  /*37b0*/  LOP3.LUT R11, R4, 0xf, R3, 0xb8, !PT ;  /* 0x0000000f040b7812 */ /* 0x000fc600078eb803 */
[----:B------:R-:W-:Y:S04]  /*37c0*/  STS [UR5+0x49c], R2 ;  /* 0x00049c02ff007988 */ /* 0x000fe80008000805 */
[----:B------:R-:W-:Y:S04]  /*37d0*/  STS [UR5+0x51c], R11 ;  /* 0x00051c0bff007988 */ /* 0x000fe80008000805 */
[----:B------:R-:W1:Y:S04]  /*37e0*/  LDS R4, [UR5+0x49c] ;  /* 0x00049c05ff047984 */ /* 0x000e680008000800 */
[----:B------:R-:W3:Y:S01]  /*37f0*/  LDS R3, [UR5+0x51c] ;  /* 0x00051c05ff037984 */ /* 0x000ee20008000800 */
[----:B-1----:R-:W-:-:S02]  /*3800*/  LOP3.LUT R7, R4, 0xf0, RZ, 0xb8, !PT ;  /* 0x000000f004077812 */ /* 0x002fc400078eb8ff */
[----:B---3--:R-:W-:-:S03]  /*3810*/  LOP3.LUT R8, R3, 0xf0, RZ, 0xb8, !PT ;  /* 0x000000f003087812 */ /* 0x008fc600078eb8ff */
[----:B------:R-:W-:Y:S04]  /*3820*/  STS [UR5+0x49c], R7 ;  /* 0x00049c07ff007988 */ /* 0x000fe80008000805 */
[----:B------:R-:W-:Y:S04]  /*3830*/  STS [UR5+0x51c], R8 ;  /* 0x00051c08ff007988 */ /* 0x000fe80008000805 */
[----:B------:R-:W1:Y:S04]  /*3840*/  LDS R5, [UR5+0x49c] ;  /* 0x00049c05ff057984 */ /* 0x000e680008000800 */
[----:B------:R-:W3:Y:S01]  /*3850*/  LDS R3, [UR5+0x51c] ;  /* 0x00051c05ff037984 */ /* 0x000ee20008000800 */
[----:B------:R-:W-:-:S02]  /*3860*/  IMAD.U32 R4, RZ, RZ, UR7 ;  /* 0x00000007ff047e24 */ /* 0x000fc4000f8e00ff */
[----:B------:R-:W-:-:S03]  /*3870*/  IMAD.U32 R2, RZ, RZ, UR6 ;  /* 0x00000006ff027e24 */ /* 0x000fc6000f8e00ff */
[----:B------:R-:W-:Y:S02]  /*3880*/  SHF.R.U64 R4, R4, 0x4, RZ ;  /* 0x0000000404047819 */ /* 0x000fe400000012ff */
[----:B------:R-:W-:Y:S02]  /*3890*/  SHF.R.U64 R2, R2, 0x4, RZ ;  /* 0x0000000402027819 */ /* 0x000fe400000012ff */
[----:B-1----:R-:W-:Y:S02]  /*38a0*/  LOP3.LUT R5, R5, 0xf00, RZ, 0xb8, !PT ;  /* 0x00000f0005057812 */ /* 0x002fe400078eb8ff */
[----:B---3--:R-:W-:-:S03]  /*38b0*/  LOP3.LUT R3, R3, 0xf00, RZ, 0xb8, !PT ;  /* 0x00000f0003037812 */ /* 0x008fc600078eb8ff */
[----:B------:R1:W-:Y:S04]  /*38c0*/  STS.64 [UR5+0x498], R4 ;  /* 0x00049804ff007988 */ /* 0x0003e80008000a05 */
[----:B------:R-:W-:Y:S04]  /*38d0*/  STS.64 [UR5+0x518], R2 ;  /* 0x00051802ff007988 */ /* 0x000fe80008000a05 */
[----:B------:R-:W3:Y:S04]  /*38e0*/  LDS R24, [UR5+0x49c] ;  /* 0x00049c05ff187984 */ /* 0x000ee80008000800 */
[----:B------:R-:W5:Y:S01]  /*38f0*/  LDS R21, [UR5+0x51c] ;  /* 0x00051c05ff157984 */ /* 0x000f620008000800 */
[----:B------:R-:W-:Y:S01]  /*3900*/  IMAD.SHL.U32 R10, R10, 0x2, RZ ;  /* 0x000000020a0a7824 */ /* 0x000fe200078e00ff */
[----:B------:R-:W-:Y:S01]  /*3910*/  UIADD3 UR6, UPT, UPT, UR4, -0x1, URZ ;  /* 0xffffffff04067890 */ /* 0x000fe2000fffe0ff */
[----:B------:R-:W-:-:S03]  /*3920*/  IMAD.SHL.U32 R25, R6, 0x2, RZ ;  /* 0x0000000206197824 */ /* 0x000fc600078e00ff */
[----:B------:R-:W-:Y:S02]  /*3930*/  LOP3.LUT R7, R10, 0xfffffffe, RZ, 0xc0, !PT ;  /* 0xfffffffe0a077812 */ /* 0x000fe400078ec0ff */
[----:B------:R-:W-:Y:S01]  /*3940*/  IMAD.U32 R8, RZ, RZ, UR6 ;  /* 0x00000006ff087e24 */ /* 0x000fe2000f8e00ff */
[----:B------:R-:W-:Y:S01]  /*3950*/  LOP3.LUT R25, R25, 0xfffffffe, RZ, 0xc0, !PT ;  /* 0xfffffffe19197812 */ /* 0x000fe200078ec0ff */
[----:B------:R-:W-:Y:S01]  /*3960*/  STS [UR5+0x490], R4 ;  /* 0x00049004ff007988 */ /* 0x000fe20008000805 */
[----:B------:R-:W-:Y:S02]  /*3970*/  SHF.R.U64 R28, R7, 0x4, R28 ;  /* 0x00000004071c7819 */ /* 0x000fe4000000121c */
[----:B------:R-:W-:Y:S02]  /*3980*/  CS2R R10, SRZ ;  /* 0x00000000000a7805 */ /* 0x000fe4000001ff00 */
[----:B------:R-:W-:Y:S01]  /*3990*/  CS2R R6, SRZ ;  /* 0x0000000000067805 */ /* 0x000fe2000001ff00 */
[----:B------:R4:W-:Y:S01]  /*39a0*/  STS [UR5+0x494], R4 ;  /* 0x00049404ff007988 */ /* 0x0009e20008000805 */
[----:B------:R-:W-:Y:S01]  /*39b0*/  VIADD R9, R9, 0xffffffff ;  /* 0xffffffff09097836 */ /* 0x000fe20000000000 */
[----:B------:R-:W-:Y:S01]  /*39c0*/  SHF.R.U64 R25, R25, 0x4, R16 ;  /* 0x0000000419197819 */ /* 0x000fe20000001210 */
[----:B-1----:R-:W-:Y:S01]  /*39d0*/  VIADD R5, R20, 0xffffffff ;  /* 0xffffffff14057836 */ /* 0x002fe20000000000 */
[----:B------:R1:W-:Y:S04]  /*39e0*/  STS [UR5+0x510], R2 ;  /* 0x00051002ff007988 */ /* 0x0003e80008000805 */
[----:B------:R1:W-:Y:S04]  /*39f0*/  STS [UR5+0x514], R2 ;  /* 0x00051402ff007988 */ /* 0x0003e80008000805 */
[----:B------:R1:W-:Y:S04]  /*3a00*/  STS.128 [UR5+0x4a0], R8 ;  /* 0x0004a008ff007988 */ /* 0x0003e80008000c05 */
[----:B------:R1:W-:Y:S01]  /*3a10*/  STS [UR5+0x48c], R28 ;  /* 0x00048c1cff007988 */ /* 0x0003e20008000805 */
[----:B---3--:R-:W-:Y:S01]  /*3a20*/  LOP3.LUT R24, R24, 0xf000, RZ, 0xb8, !PT ;  /* 0x0000f00018187812 */ /* 0x008fe200078eb8ff */
[----:B----4-:R-:W-:Y:S01]  /*3a30*/  IMAD.MOV.U32 R4, RZ, RZ, R8 ;  /* 0x000000ffff047224 */ /* 0x010fe200078e0008 */
[----:B-----5:R-:W-:Y:S01]  /*3a40*/  LOP3.LUT R21, R21, 0xf000, RZ, 0xb8, !PT ;  /* 0x0000f00015157812 */ /* 0x020fe200078eb8ff */
[----:B------:R1:W-:Y:S04]  /*3a50*/  STS.64 [UR5+0x480], R26 ;  /* 0x0004801aff007988 */ /* 0x0003e80008000a05 */
[----:B------:R1:W-:Y:S04]  /*3a60*/  STS.128 [UR5+0x520], R4 ;  /* 0x00052004ff007988 */ /* 0x0003e80008000c05 */
[----:B--2---:R1:W-:Y:S04]  /*3a70*/  STS.64 [UR5+0x500], R22 ;  /* 0x00050016ff007988 */ /* 0x0043e80008000a05 */
[----:B------:R1:W-:Y:S04]  /*3a80*/  STS [UR5+0x50c], R25 ;  /* 0x00050c19ff007988 */ /* 0x0003e80008000805 */
[----:B------:R1:W-:Y:S04]  /*3a90*/  STS [UR5+0x49c], R24 ;  /* 0x00049c18ff007988 */ /* 0x0003e80008000805 */
[----:B------:R1:W-:Y:S02]  /*3aa0*/  STS [UR5+0x51c], R21 ;  /* 0x00051c15ff007988 */ /* 0x0003e40008000805 */
.L_x_25:
[----:B-1----:R-:W-:Y:S05]  /*3ab0*/  BSYNC.RECONVERGENT B0 ;  /* 0x0000000000007941 */ /* 0x002fea0003800200 */
.L_x_24:
[----:B------:R-:W-:Y:S01]  /*3ac0*/  NOP ;  /* 0x0000000000007918 */ /* 0x000fe20000000000 */
[----:B------:R1:W2:Y:S01]  /*3ad0*/  LDS R2, [R12] ;  /* 0x000000000c027984 */ /* 0x0002a20000000800 */
[----:B------:R-:W-:Y:S01]  /*3ae0*/  IMAD R15, R15, 0x4ec5, RZ ;  /* 0x00004ec50f0f7824 */ /* 0x000fe200078e02ff */
[----:B------:R-:W-:Y:S01]  /*3af0*/  ELECT P0, URZ, PT ;  /* 0x0000000000ff782f */ /* 0x000fe20003800000 */
[----:B------:R-:W-:Y:S01]  /*3b00*/  BSSY.RECONVERGENT B0, `(.L_x_26) ;  /* 0x000000b000007945 */ /* 0x000fe20003800200 */
[----:B------:R1:W3:Y:S02]  /*3b10*/  LDS R3, [R12+0x80] ;  /* 0x000080000c037984 */ /* 0x0002e40000000800 */
[----:B------:R-:W-:-:S04]  /*3b20*/  SHF.R.U32.HI R4, RZ, 0x12, R15 ;  /* 0x00000012ff047819 */ /* 0x000fc8000001160f */
[----:B------:R-:W-:-:S05]  /*3b30*/  PRMT R4, R4, 0x9910, RZ ;  /* 0x0000991004047816 */ /* 0x000fca00000000ff */
[----:B------:R-:W-:-:S04]  /*3b40*/  IMAD R4, R4, 0xd, RZ ;  /* 0x0000000d04047824 */ /* 0x000fc800078e02ff */
[----:B------:R-:W-:-:S05]  /*3b50*/  IMAD.MOV R4, RZ, RZ, -R4 ;  /* 0x000000ffff047224 */ /* 0x000fca00078e0a04 */
[----:B------:R-:W-:-:S05]  /*3b60*/  PRMT R5, R4, 0x7710, RZ ;  /* 0x0000771004057816 */ /* 0x000fca00000000ff */
[----:B------:R-:W-:Y:S01]  /*3b70*/  IMAD.IADD R4, R5, 0x1, R18 ;  /* 0x0000000105047824 */ /* 0x000fe200078e0212 */
[----:B-1----:R-:W-:Y:S05]  /*3b80*/  @!P0 BRA `(.L_x_27) ;  /* 0x0000000000088947 */ /* 0x002fea0003800000 */
[----:B------:R0:W-:Y:S01]  /*3b90*/  UTMACMDFLUSH ;  /* 0x00000000000079b7 */ /* 0x0001e20000000000 */
[----:B------:R-:W-:-:S04]  /*3ba0*/  DEPBAR.LE SB0, 0x0 ;  /* 0x000080000000791a */ /* 0x000fc80000000000 */
.L_x_27:
[----:B------:R-:W-:Y:S05]  /*3bb0*/  BSYNC.RECONVERGENT B0 ;  /* 0x0000000000007941 */ /* 0x000fea0003800200 */
.L_x_26:
[----:B------:R-:W-:-:S13]  /*3bc0*/  R2UR UR5, R4 ;  /* 0x00000000040572ca */ /* 0x000fda00000e0000 */
[----:B------:R-:W-:-:S04]  /*3bd0*/  ULOP3.LUT UR5, UR5, 0xffff, URZ, 0xc0, !UPT ;  /* 0x0000ffff05057892 */ /* 0x000fc8000f8ec0ff */
[----:B------:R-:W-:Y:S02]  /*3be0*/  UIMAD.WIDE.U32 UR6, UR5, 0x80, UR34 ;  /* 0x00000080050678a5 */ /* 0x000fe4000f8e0022 */
[----:B------:R-:W-:-:S04]  /*3bf0*/  UIMAD.WIDE.U32 UR8, UR5, 0x80, UR32 ;  /* 0x00000080050878a5 */ /* 0x000fc8000f8e0020 */
[C---:B------:R-:W-:Y:S02]  /*3c00*/  IADD3 R4, P3, PT, R13.reuse, UR6, RZ ;  /* 0x000000060d047c10 */ /* 0x040fe4000ff7e0ff */
[----:B------:R-:W-:-:S03]  /*3c10*/  IADD3 R6, P0, PT, R13, UR8, RZ ;  /* 0x000000080d067c10 */ /* 0x000fc6000ff1e0ff */
[----:B------:R-:W-:Y:S02]  /*3c20*/  IMAD.X R5, RZ, RZ, UR7, P3 ;  /* 0x00000007ff057e24 */ /* 0x000fe400098e06ff */
[----:B------:R-:W-:-:S03]  /*3c30*/  IMAD.X R7, RZ, RZ, UR9, P0 ;  /* 0x00000009ff077e24 */ /* 0x000fc600080e06ff */
[----:B--2---:R2:W5:Y:S04]  /*3c40*/  ATOMG.E.EXCH.STRONG.GPU PT, RZ, [R4], R2 ;  /* 0x0000000204ff73a8 */ /* 0x00456800041ee100 */
[----:B---3--:R2:W5:Y:S02]  /*3c50*/  ATOMG.E.EXCH.STRONG.GPU PT, RZ, [R6], R3 ;  /* 0x0000000306ff73a8 */ /* 0x00856400041ee100 */
.L_x_23:
[----:B--2---:R-:W-:Y:S01]  /*3c60*/  LOP3.LUT R2, R18, 0xffff, RZ, 0xc0, !PT ;  /* 0x0000ffff12027812 */ /* 0x004fe200078ec0ff */
[----:B------:R-:W2:Y:S01]  /*3c70*/  S2UR UR13, SR_CgaCtaId ;  /* 0x00000000000d79c3 */ /* 0x000ea20000008800 */
[----:B------:R-:W-:-:S03]  /*3c80*/  UMOV UR12, 0x400 ;  /* 0x00000400000c7882 */ /* 0x000fc60000000000 */
[----:B------:R-:W-:-:S05]  /*3c90*/  IMAD R2, R2, 0x4ec5, RZ ;  /* 0x00004ec502027824 */ /* 0x000fca00078e02ff */
[----:B------:R-:W-:-:S04]  /*3ca0*/  SHF.R.U32.HI R2, RZ, 0x12, R2 ;  /* 0x00000012ff027819 */ /* 0x000fc80000011602 */
[----:B------:R-:W-:-:S05]  /*3cb0*/  PRMT R2, R2, 0x9910, RZ ;  /* 0x0000991002027816 */ /* 0x000fca00000000ff */
[----:B------:R-:W-:-:S04]  /*3cc0*/  IMAD R2, R2, 0xd, RZ ;  /* 0x0000000d02027824 */ /* 0x000fc800078e02ff */
[----:B------:R-:W-:Y:S01]  /*3cd0*/  IMAD.MOV R2, RZ, RZ, -R2 ;  /* 0x000000ffff027224 */ /* 0x000fe200078e0a02 */
[----:B--2---:R-:W-:-:S04]  /*3ce0*/  ULEA UR12, UR13, UR12, 0x18 ;  /* 0x0000000c0d0c7291 */ /* 0x004fc8000f8ec0ff */
[----:B------:R-:W-:Y:S01]  /*3cf0*/  PRMT R3, R2, 0x7710, RZ ;  /* 0x0000771002037816 */ /* 0x000fe200000000ff */
[----:B-1----:R-:W-:Y:S01]  /*3d00*/  ULEA UR5, UR14, UR12, 0x3 ;  /* 0x0000000c0e057291 */ /* 0x002fe2000f8e18ff */
[----:B------:R-:W-:-:S03]  /*3d10*/  SHF.L.U32 R2, R19, 0x1f, RZ ;  /* 0x0000001f13027819 */ /* 0x000fc600000006ff */
[----:B------:R-:W-:-:S05]  /*3d20*/  IMAD.IADD R3, R3, 0x1, R18 ;  /* 0x0000000103037824 */ /* 0x000fca00078e0212 */
[----:B------:R-:W-:-:S13]  /*3d30*/  R2UR UR16, R3 ;  /* 0x00000000031072ca */ /* 0x000fda00000e0000 */
[----:B------:R-:W-:-:S04]  /*3d40*/  ULOP3.LUT UR16, UR16, 0xffff, URZ, 0xc0, !UPT ;  /* 0x0000ffff10107892 */ /* 0x000fc8000f8ec0ff */
[----:B------:R-:W-:Y:S02]  /*3d50*/  UIMAD.WIDE.U32 UR18, UR16, 0x80, UR34 ;  /* 0x00000080101278a5 */ /* 0x000fe4000f8e0022 */
[----:B------:R-:W-:Y:S01]  /*3d60*/  UIMAD.WIDE.U32 UR16, UR16, 0x80, UR32 ;  /* 0x00000080101078a5 */ /* 0x000fe2000f8e0020 */
[----:B------:R-:W-:Y:S11]  /*3d70*/  @P4 BRA `(.L_x_28) ;  /* 0x00000000001c4947 */ /* 0x000ff60003800000 */
[----:B------:R-:W-:-:S04]  /*3d80*/  DEPBAR {5,4,3,2,1,0} ;  /* 0x0000003f0000791a */ /* 0x000fc80000000000 */
[----:B------:R-:W1:Y:S02]  /*3d90*/  CCTL.E.C.LDCU.IV.DEEP [UR18] ;  /* 0x0000000012007540 */ /* 0x000e640009c08000 */
[----:B-1----:R1:W-:Y:S01]  /*3da0*/  UTMACCTL.IV [UR18] ;  /* 0x00000000120079b9 */ /* 0x0023e20008000000 */
[----:B------:R-:W-:-:S04]  /*3db0*/  DEPBAR {5,4,3,2,1,0} ;  /* 0x0000003f0000791a */ /* 0x000fc80000000000 */
[----:B------:R-:W2:Y:S02]  /*3dc0*/  CCTL.E.C.LDCU.IV.DEEP [UR16] ;  /* 0x0000000010007540 */ /* 0x000ea40009c08000 */
[----:B--2---:R1:W-:Y:S01]  /*3dd0*/  UTMACCTL.IV [UR16] ;  /* 0x00000000100079b9 */ /* 0x0043e20008000000 */
[----:B------:R-:W-:Y:S01]  /*3de0*/  NOP ;  /* 0x0000000000007918 */ /* 0x000fe20000000000 */
.L_x_28:
[----:B------:R-:W-:Y:S01]  /*3df0*/  UIADD3 UR6, UPT, UPT, UR4, 0x3f, URZ ;  /* 0x0000003f04067890 */ /* 0x000fe2000fffe0ff */
[----:B-----5:R2:W3:Y:S01]  /*3e00*/  SYNCS.PHASECHK.TRANS64.TRYWAIT P0, [UR5+0x18], R2 ;  /* 0x00001802ff0075a7 */ /* 0x0204e20008001105 */
[----:B------:R-:W-:Y:S01]  /*3e10*/  UIADD3 UR4, UPT, UPT, UR4, 0x7e, URZ ;  /* 0x0000007e04047890 */ /* 0x000fe2000fffe0ff */
[----:B------:R-:W-:Y:S01]  /*3e20*/  R2UR UR11, R14 ;  /* 0x000000000e0b72ca */ /* 0x000fe200000e0000 */
[----:B------:R-:W-:Y:S01]  /*3e30*/  USHF.R.S32.HI UR5, URZ, 0x1f, UR6 ;  /* 0x0000001fff057899 */ /* 0x000fe20008011406 */
[----:B------:R-:W-:Y:S01]  /*3e40*/  R2UR UR7, R0 ;  /* 0x00000000000772ca */ /* 0x000fe200000e0000 */
[----:B------:R-:W-:Y:S02]  /*3e50*/  UMOV UR21, URZ ;  /* 0x000000ff00157c82 */ /* 0x000fe40008000000 */
[----:B------:R-:W-:-:S04]  /*3e60*/  ULEA.HI UR5, UR5, UR6, URZ, 0x6 ;  /* 0x0000000605057291 */ /* 0x000fc8000f8f30ff */
[----:B------:R-:W-:-:S04]  /*3e70*/  USHF.R.S32.HI UR22, URZ, 0x6, UR5 ;  /* 0x00000006ff167899 */ /* 0x000fc80008011405 */
[----:B------:R-:W-:Y:S02]  /*3e80*/  UISETP.LT.U32.AND UP0, UPT, UR22, 0x3, UPT ;  /* 0x000000031600788c */ /* 0x000fe4000bf01070 */
[----:B------:R-:W-:Y:S02]  /*3e90*/  USHF.L.U32 UR11, UR11, 0x7, URZ ;  /* 0x000000070b0b7899 */ /* 0x000fe400080006ff */
[----:B------:R-:W-:Y:S02]  /*3ea0*/  USEL UR20, UR22, 0x3, UP0 ;  /* 0x0000000316147887 */ /* 0x000fe40008000000 */
[----:B------:R-:W-:Y:S02]  /*3eb0*/  UISETP.GE.U32.AND UP0, UPT, UR4, 0x7f, UPT ;  /* 0x0000007f0400788c */ /* 0x000fe4000bf06070 */
[----:B------:R-:W-:-:S07]  /*3ec0*/  USHF.L.U32 UR7, UR7, 0x8, URZ ;  /* 0x0000000807077899 */ /* 0x000fce00080006ff */
[----:B--2---:R-:W-:Y:S05]  /*3ed0*/  BRA.U !UP0, `(.L_x_29) ;  /* 0x0000000108a47547 */ /* 0x004fea000b800000 */
[----:B------:R-:W-:Y:S01]  /*3ee0*/  UMOV UR23, URZ ;  /* 0x000000ff00177c82 */ /* 0x000fe20008000000 */
[----:B------:R-:W-:-:S05]  /*3ef0*/  UMOV UR24, UR14 ;  /* 0x0000000e00187c82 */ /* 0x000fca0008000000 */
.L_x_35:
[----:B--2---:R-:W-:Y:S01]  /*3f00*/  ULEA UR9, UR24, UR12, 0x3 ;  /* 0x0000000c18097291 */ /* 0x004fe2000f8e18ff */
[----:B---3--:R-:W-:Y:S01]  /*3f10*/  @!P2 MOV R2, 0xc000 ;  /* 0x0000c0000002a802 */ /* 0x008fe20000000f00 */
[----:B---34-:R-:W-:Y:S10]  /*3f20*/  @P0 BRA `(.L_x_30) ;  /* 0x00000000000c0947 */ /* 0x018ff40003800000 */
[----:B------:R-:W-:-:S04]  /*3f30*/  SHF.L.U32 R3, R19, 0x1f, RZ ;  /* 0x0000001f13037819 */ /* 0x000fc800000006ff */
[----:B------:R-:W2:Y:S02]  /*3f40*/  SYNCS.PHASECHK.TRANS64.TRYWAIT P0, [UR9+0x18], R3 ;  /* 0x00001803ff0075a7 */ /* 0x000ea40008001109 */
[----:B--2---:R-:W-:Y:S05]  /*3f50*/  @!P0 BRA `(.L_x_31) ;  /* 0x000000f000108947 */ /* 0x004fea0003800000 */
.L_x_30:
[----:B------:R3:W-:Y:S01]  /*3f60*/  @!P2 SYNCS.ARRIVE.TRANS64 RZ, [UR9], R2 ;  /* 0x00000002ffffa9a7 */ /* 0x0007e20008000009 */
[----:B------:R-:W-:-:S04]  /*3f70*/  ULOP3.LUT UR4, UR25, 0x2, URZ, 0xfc, !UPT ;  /* 0x0000000219047892 */ /* 0x000fc8000f8efcff */
[----:B------:R-:W-:-:S09]  /*3f80*/  UISETP.NE.AND UP0, UPT, UR4, 0x2, UPT ;  /* 0x000000020400788c */ /* 0x000fd2000bf05270 */
[----:B------:R-:W-:Y:S05]  /*3f90*/  BRA.U UP0, `(.L_x_32) ;  /* 0x0000000100047547 */ /* 0x000fea000b800000 */
[----:B-1----:R-:W-:Y:S05]  /*3fa0*/  BPT.TRAP 0x1 ;  /* 0x000000040000795c */ /* 0x002fea0000300000 */
.L_x_32:
[----:B------:R-:W-:Y:S04]  /*3fb0*/  BSSY.RECONVERGENT B0, `(.L_x_33) ;  /* 0x0000003000007945 */ /* 0x000fe80003800200 */
[----:B------:R-:W-:Y:S05]  /*3fc0*/  @P1 BRA `(.L_x_34) ;  /* 0x0000000000041947 */ /* 0x000fea0003800000 */
[----:B-1----:R-:W-:Y:S05]  /*3fd0*/  BPT.TRAP 0x1 ;  /* 0x000000040000795c */ /* 0x002fea0000300000 */
.L_x_34:
[----:B-1----:R-:W-:Y:S05]  /*3fe0*/  BSYNC.RECONVERGENT B0 ;  /* 0x0000000000007941 */ /* 0x002fea0003800200 */
.L_x_33:
[----:B------:R-:W-:Y:S02]  /*3ff0*/  UIADD3 UR14, UPT, UPT, UR24, 0x1, URZ ;  /* 0x00000001180e7890 */ /* 0x000fe4000fffe0ff */
[----:B------:R-:W-:Y:S02]  /*4000*/  ULEA UR8, UR24, UR12, 0xe ;  /* 0x0000000c18087291 */ /* 0x000fe4000f8e70ff */
[----:B------:R-:W-:Y:S02]  /*4010*/  UISETP.NE.AND UP0, UPT, UR14, 0x3, UPT ;  /* 0x000000030e00788c */ /* 0x000fe4000bf05270 */
[----:B------:R-:W-:Y:S02]  /*4020*/  USHF.L.U32 UR10, UR23, 0x6, URZ ;  /* 0x00000006170a7899 */ /* 0x000fe400080006ff */
[----:B------:R-:W-:Y:S02]  /*4030*/  USEL UR5, URZ, 0x1, UP0 ;  /* 0x00000001ff057887 */ /* 0x000fe40008000000 */
[----:B------:R-:W-:-:S02]  /*4040*/  USEL UR14, UR14, URZ, UP0 ;  /* 0x000000ff0e0e7287 */ /* 0x000fc40008000000 */
[----:B------:R-:W-:Y:S02]  /*4050*/  UIADD3 UR8, UPT, UPT, UR8, 0x11400, URZ ;  /* 0x0001140008087890 */ /* 0x000fe4000fffe0ff */
[----:B------:R-:W-:Y:S01]  /*4060*/  ULEA UR4, UR14, UR12, 0x3 ;  /* 0x0000000c0e047291 */ /* 0x000fe2000f8e18ff */
[----:B------:R-:W-:Y:S01]  /*4070*/  LOP3.LUT R19, R19, UR5, RZ, 0x3c, !PT ;  /* 0x0000000513137c12 */ /* 0x000fe2000f8e3cff */
[----:B------:R-:W-:Y:S01]  /*4080*/  UMOV UR26, 0x0 ;  /* 0x00000000001a7882 */ /* 0x000fe20000000000 */
[----:B------:R-:W-:Y:S01]  /*4090*/  UMOV UR27, 0x10000000 ;  /* 0x10000000001b7882 */ /* 0x000fe20000000000 */
[----:B------:R-:W-:Y:S01]  /*40a0*/  UMOV UR5, UR9 ;  /* 0x0000000900057c82 */ /* 0x000fe20008000000 */
[----:B--2---:R-:W-:Y:S01]  /*40b0*/  SHF.L.U32 R0, R19, 0x1f, RZ ;  /* 0x0000001f13007819 */ /* 0x004fe200000006ff */
[----:B------:R-:W-:Y:S01]  /*40c0*/  UMOV UR6, UR10 ;  /* 0x0000000a00067c82 */ /* 0x000fe20008000000 */
[----:B------:R-:W-:Y:S02]  /*40d0*/  UIADD3 UR23, UPT, UPT, UR23, 0x1, URZ ;  /* 0x0000000117177890 */ /* 0x000fe4000fffe0ff */
[----:B------:R2:W4:Y:S01]  /*40e0*/  SYNCS.PHASECHK.TRANS64.TRYWAIT P0, [UR4+0x18], R0 ;  /* 0x00001800ff0075a7 */ /* 0x0005220008001104 */
[----:B------:R-:W-:Y:S01]  /*40f0*/  ULEA UR4, UR24, UR12, 0xf ;  /* 0x0000000c18047291 */ /* 0x000fe2000f8e78ff */
[----:B------:R2:W-:Y:S01]  /*4100*/  UTMALDG.2D [UR8], [UR18], desc[UR26] ;  /* 0x00001a08120075b4 */ /* 0x0005e20008009000 */
[----:B------:R-:W-:-:S02]  /*4110*/  UISETP.NE.AND UP0, UPT, UR23, UR20, UPT ;  /* 0x000000141700728c */ /* 0x000fc4000bf05270 */
[----:B------:R-:W-:Y:S01]  /*4120*/  UIADD3 UR4, UPT, UPT, UR4, 0x1d400, URZ ;  /* 0x0001d40004047890 */ /* 0x000fe2000fffe0ff */
[----:B------:R-:W-:Y:S01]  /*4130*/  UMOV UR21, UR20 ;  /* 0x0000001400157c82 */ /* 0x000fe20008000000 */
[----:B------:R-:W-:-:S07]  /*4140*/  UMOV UR24, UR14 ;  /* 0x0000000e00187c82 */ /* 0x000fce0008000000 */
[----:B------:R2:W-:Y:S01]  /*4150*/  UTMALDG.2D [UR4], [UR16], desc[UR26] ;  /* 0x00001a04100075b4 */ /* 0x0005e20008009000 */
[----:B------:R-:W-:Y:S05]  /*4160*/  BRA.U UP0, `(.L_x_35) ;  /* 0xfffffffd00647547 */ /* 0x000fea000b83ffff */
.L_x_29:
[----:B--2---:R-:W-:Y:S01]  /*4170*/  ULEA UR4, UR14, UR12, 0x3 ;  /* 0x0000000c0e047291 */ /* 0x004fe2000f8e18ff */
[----:B------:R-:W-:Y:S01]  /*4180*/  SHF.L.U32 R0, R19, 0x1f, RZ ;  /* 0x0000001f13007819 */ /* 0x000fe200000006ff */
[----:B------:R-:W-:Y:S01]  /*4190*/  @!P4 SYNCS.ARRIVE.TRANS64.A1T0 RZ, [UR12+0x78], RZ ;  /* 0x000078ffffffc9a7 */ /* 0x000fe2000810000c */
[----:B------:R-:W-:-:S06]  /*41a0*/  UISETP.GT.AND UP0, UPT, UR22, UR20, UPT ;  /* 0x000000141600728c */ /* 0x000fcc000bf04270 */
[----:B---34-:R2:W3:Y:S03]  /*41b0*/  SYNCS.PHASECHK.TRANS64.TRYWAIT P0, [UR4+0x18], R0 ;  /* 0x00001800ff0075a7 */ /* 0x0184e60008001104 */
[----:B------:R-:W-:Y:S05]  /*41c0*/  BRA.U !UP0, `(.L_x_36) ;  /* 0x0000000108a07547 */ /* 0x000fea000b800000 */
[----:B------:R-:W-:Y:S01]  /*41d0*/  UIADD3 UR20, UPT, UPT, -UR20, UR21, UR22 ;  /* 0x0000001514147290 */ /* 0x000fe2000fffe116 */
[----:B------:R-:W-:-:S11]  /*41e0*/  UMOV UR24, UR14 ;  /* 0x0000000e00187c82 */ /* 0x000fd60008000000 */
.L_x_42:
[----:B----4-:R-:W-:Y:S01]  /*41f0*/  ULEA UR9, UR24, UR12, 0x3 ;  /* 0x0000000c18097291 */ /* 0x010fe2000f8e18ff */
[----:B---3--:R-:W-:Y:S01]  /*4200*/  @!P2 MOV R2, 0xc000 ;  /* 0x0000c0000002a802 */ /* 0x008fe20000000f00 */
[----:B-1-3--:R-:W-:Y:S10]  /*4210*/  @P0 BRA `(.L_x_37) ;  /* 0x00000000000c0947 */ /* 0x00aff40003800000 */
[----:B------:R-:W-:-:S04]  /*4220*/  SHF.L.U32 R3, R19, 0x1f, RZ ;  /* 0x0000001f13037819 */ /* 0x000fc800000006ff */
[----:B------:R-:W3:Y:S02]  /*4230*/  SYNCS.PHASECHK.TRANS64.TRYWAIT P0, [UR9+0x18], R3 ;  /* 0x00001803ff0075a7 */ /* 0x000ee40008001109 */
[----:B---3--:R-:W-:Y:S05]  /*4240*/  @!P0 BRA `(.L_x_38) ;  /* 0x000000ec006c8947 */ /* 0x008fea0003800000 */
.L_x_37:
[----:B------:R3:W-:Y:S01]  /*4250*/  @!P2 SYNCS.ARRIVE.TRANS64 RZ, [UR9], R2 ;  /* 0x00000002ffffa9a7 */ /* 0x0007e20008000009 */
[----:B------:R-:W-:-:S04]  /*4260*/  ULOP3.LUT UR4, UR25, 0x2, URZ, 0xfc, !UPT ;  /* 0x0000000219047892 */ /* 0x000fc8000f8efcff */
[----:B------:R-:W-:-:S09]  /*4270*/  UISETP.NE.AND UP0, UPT, UR4, 0x2, UPT ;  /* 0x000000020400788c */ /* 0x000fd2000bf05270 */
[----:B------:R-:W-:Y:S05]  /*4280*/  BRA.U UP0, `(.L_x_39) ;  /* 0x0000000100047547 */ /* 0x000fea000b800000 */
[----:B-1----:R-:W-:Y:S05]  /*4290*/  BPT.TRAP 0x1 ;  /* 0x000000040000795c */ /* 0x002fea0000300000 */
.L_x_39:
[----:B------:R-:W-:Y:S04]  /*42a0*/  BSSY.RECONVERGENT B0, `(.L_x_40) ;  /* 0x0000003000007945 */ /* 0x000fe80003800200 */
[----:B------:R-:W-:Y:S05]  /*42b0*/  @P1 BRA `(.L_x_41) ;  /* 0x0000000000041947 */ /* 0x000fea0003800000 */
[----:B-1----:R-:W-:Y:S05]  /*42c0*/  BPT.TRAP 0x1 ;  /* 0x000000040000795c */ /* 0x002fea0000300000 */
.L_x_41:
[----:B-1----:R-:W-:Y:S05]  /*42d0*/  BSYNC.RECONVERGENT B0 ;  /* 0x0000000000007941 */ /* 0x002fea0003800200 */
.L_x_40:
        /* <DEDUP_REMOVED lines=15> */
[----:B------:R4:W1:Y:S01]  /*43d0*/  SYNCS.PHASECHK.TRANS64.TRYWAIT P0, [UR4+0x18], R0 ;  /* 0x00001800ff0075a7 */ /* 0x0008620008001104 */
[----:B------:R-:W-:Y:S01]  /*43e0*/  ULEA UR4, UR24, UR12, 0xf ;  /* 0x0000000c18047291 */ /* 0x000fe2000f8e78ff */
[----:B------:R4:W-:Y:S01]  /*43f0*/  UTMALDG.2D [UR8], [UR18], desc[UR22] ;  /* 0x00001608120075b4 */ /* 0x0009e20008009000 */
[----:B------:R-:W-:-:S02]  /*4400*/  UISETP.NE.AND UP0, UPT, UR21, UR20, UPT ;  /* 0x000000141500728c */ /* 0x000fc4000bf05270 */
[----:B------:R-:W-:Y:S01]  /*4410*/  UIADD3 UR4, UPT, UPT, UR4, 0x1d400, URZ ;  /* 0x0001d40004047890 */ /* 0x000fe2000fffe0ff */
[----:B------:R-:W-:-:S08]  /*4420*/  UMOV UR24, UR14 ;  /* 0x0000000e00187c82 */ /* 0x000fd00008000000 */
[----:B------:R4:W-:Y:S01]  /*4430*/  UTMALDG.2D [UR4], [UR16], desc[UR22] ;  /* 0x00001604100075b4 */ /* 0x0009e20008009000 */
[----:B------:R-:W-:Y:S05]  /*4440*/  BRA.U UP0, `(.L_x_42) ;  /* 0xfffffffd00687547 */ /* 0x000fea000b83ffff */
.L_x_36:
[----:B------:R-:W-:Y:S01]  /*4450*/  UISETP.NE.AND UP0, UPT, UR37, 0x8, UPT ;  /* 0x000000082500788c */ /* 0x000fe2000bf05270 */
[----:B------:R-:W-:-:S08]  /*4460*/  NOP ;  /* 0x0000000000007918 */ /* 0x000fd00000000000 */
[----:B------:R-:W-:Y:S05]  /*4470*/  BRA.U UP0, `(.L_x_43) ;  /* 0x0000000100047547 */ /* 0x000fea000b800000 */
[----:B-1--4-:R-:W-:Y:S05]  /*4480*/  BPT.TRAP 0x1 ;  /* 0x000000040000795c */ /* 0x012fea0000300000 */
.L_x_43:
[----:B----4-:R-:W-:Y:S01]  /*4490*/  ULEA UR4, UR15, UR12, 0x3 ;  /* 0x0000000c0f047291 */ /* 0x010fe2000f8e18ff */
[----:B------:R-:W-:-:S08]  /*44a0*/  SHF.L.U32 R3, R17, 0x1f, RZ ;  /* 0x0000001f11037819 */ /* 0x000fd000000006ff */
[----:B-1-3--:R-:W1:Y:S02]  /*44b0*/  SYNCS.PHASECHK.TRANS64.TRYWAIT P0, [UR4+0x140], R3 ;  /* 0x00014003ff0075a7 */ /* 0x00ae640008001104 */
[----:B-1----:R-:W-:Y:S05]  /*44c0*/  @!P0 BRA `(.L_x_44) ;  /* 0x000000e800e48947 */ /* 0x002fea0003800000 */
.L_x_224:
[----:B------:R-:W-:-:S09]  /*44d0*/  UIMAD UR5, UR15, 0x14, UR36 ;  /* 0x000000140f0578a4 */ /* 0x000fd2000f8e0224 */
[----:B------:R-:W3:Y:S04]  /*44e0*/  LDS.U16 R18, [UR5+0x12] ;  /* 0x00001205ff127984 */ /* 0x000ee80008000400 */
[----:B------:R-:W4:Y:S04]  /*44f0*/  LDS R14, [UR5] ;  /* 0x00000005ff0e7984 */ /* 0x000f280008000800 */
[----:B-12---:R-:W1:Y:S04]  /*4500*/  LDS R0, [UR5+0x4] ;  /* 0x00000405ff007984 */ /* 0x006e680008000800 */
[----:B------:R-:W2:Y:S04]  /*4510*/  LDS R16, [UR5+0x8] ;  /* 0x00000805ff107984 */ /* 0x000ea80008000800 */
[----:B------:R-:W1:Y:S01]  /*4520*/  LDS R2, [UR5+0xc] ;  /* 0x00000c05ff027984 */ /* 0x000e620008000800 */
[----:B------:R-:W-:Y:S01]  /*4530*/  @!PT LDS RZ, [RZ] ;  /* 0x00000000fffff984 */ /* 0x000fe20000000800 */
[----:B------:R-:W-:Y:S01]  /*4540*/  @!PT LDS RZ, [RZ] ;  /* 0x00000000fffff984 */ /* 0x000fe20000000800 */
[----:B------:R-:W-:Y:S01]  /*4550*/  @!PT LDS RZ, [RZ] ;  /* 0x00000000fffff984 */ /* 0x000fe20000000800 */
[----:B------:R-:W-:Y:S01]  /*4560*/  @!PT LDS RZ, [RZ] ;  /* 0x00000000fffff984 */ /* 0x000fe20000000800 */
[----:B------:R5:W-:Y:S06]  /*4570*/  MEMBAR.ALL.CTA ;  /* 0x0000000000007992 */ /* 0x000bec0000008000 */
[----:B-----5:R-:W1:Y:S01]  /*4580*/  FENCE.VIEW.ASYNC.S ;  /* 0x00000000000073c6 */ /* 0x020e620000000000 */
[----:B------:R-:W-:Y:S05]  /*4590*/  BRA.U UP0, `(.L_x_45) ;  /* 0x0000000100047547 */ /* 0x000fea000b800000 */
[----:B------:R-:W-:Y:S05]  /*45a0*/  BPT.TRAP 0x1 ;  /* 0x000000040000795c */ /* 0x000fea0000300000 */
.L_x_45:
[----:B------:R-:W-:Y:S01]  /*45b0*/  UIADD3 UR4, UPT, UPT, UR4, 0x180, URZ ;  /* 0x0000018004047890 */ /* 0x000fe2000fffe0ff */
[----:B-1----:R-:W-:Y:S01]  /*45c0*/  ISETP.NE.AND P0, PT, R2, RZ, PT ;  /* 0x000000ff0200720c */ /* 0x002fe20003f05270 */
[----:B------:R-:W-:Y:S01]  /*45d0*/  UIADD3 UR15, UPT, UPT, UR15, 0x1, URZ ;  /* 0x000000010f0f7890 */ /* 0x000fe2000fffe0ff */
[----:B------:R-:W-:Y:S01]  /*45e0*/  PLOP3.LUT P4, PT, PT, PT, PT, 0x80, 0x8 ;  /* 0x000000000008781c */ /* 0x000fe20003f8f070 */
[----:B------:R-:W-:Y:S02]  /*45f0*/  UPRMT UR4, UR13, 0x654, UR4 ;  /* 0x000006540d047896 */ /* 0x000fe40008000004 */
[----:B------:R-:W-:-:S04]  /*4600*/  UISETP.NE.AND UP0, UPT, UR15, 0x8, UPT ;  /* 0x000000080f00788c */ /* 0x000fc8000bf05270 */
[----:B------:R-:W-:-:S03]  /*4610*/  USEL UR15, UR15, URZ, UP0 ;  /* 0x000000ff0f0f7287 */ /* 0x000fc60008000000 */
[----:B------:R-:W-:Y:S01]  /*4620*/  SYNCS.ARRIVE.TRANS64.RED.A1T0 RZ, [UR4], RZ ;  /* 0x000000ffffff79a7 */ /* 0x000fe20008100404 */
[----:B------:R-:W-:-:S06]  /*4630*/  USEL UR4, URZ, 0x1, UP0 ;  /* 0x00000001ff047887 */ /* 0x000fcc0008000000 */
[----:B------:R-:W-:Y:S01]  /*4640*/  LOP3.LUT R17, R17, UR4, RZ, 0x3c, !PT ;  /* 0x0000000411117c12 */ /* 0x000fe2000f8e3cff */
[----:B------:R-:W-:Y:S06]  /*4650*/  @P0 BRA `(.L_x_46) ;  /* 0xffffffec00a00947 */ /* 0x000fec000383ffff */
[----:B------:R-:W-:Y:S01]  /*4660*/  UIADD3 UR12, UPT, UPT, UR12, 0x18, URZ ;  /* 0x000000180c0c7890 */ /* 0x000fe2000fffe0ff */
[----:B------:R-:W-:-:S03]  /*4670*/  SHF.L.U32 R3, R19, 0x1f, RZ ;  /* 0x0000001f13037819 */ /* 0x000fc600000006ff */
[----:B------:R-:W-:-:S09]  /*4680*/  ULEA UR4, UR14, UR12, 0x3 ;  /* 0x0000000c0e047291 */ /* 0x000fd2000f8e18ff */
[----:B------:R-:W1:Y:S02]  /*4690*/  SYNCS.PHASECHK.TRANS64.TRYWAIT P0, [UR4], R3 ;  /* 0x00000003ff0075a7 */ /* 0x000e640008001104 */
[----:B-1----:R-:W-:Y:S05]  /*46a0*/  @!P0 BRA `(.L_x_47) ;  /* 0x000000e800848947 */ /* 0x002fea0003800000 */
.L_x_226:
[----:B------:R-:W-:-:S04]  /*46b0*/  UIADD3 UR5, UPT, UPT, UR14, 0x1, URZ ;  /* 0x000000010e057890 */ /* 0x000fc8000fffe0ff */
[----:B------:R-:W-:-:S04]  /*46c0*/  UISETP.NE.AND UP0, UPT, UR5, 0x3, UPT ;  /* 0x000000030500788c */ /* 0x000fc8000bf05270 */
[----:B------:R-:W-:Y:S02]  /*46d0*/  USEL UR6, URZ, 0x1, UP0 ;  /* 0x00000001ff067887 */ /* 0x000fe40008000000 */
[----:B------:R-:W-:-:S04]  /*46e0*/  USEL UR5, UR5, URZ, UP0 ;  /* 0x000000ff05057287 */ /* 0x000fc80008000000 */
[----:B------:R-:W-:Y:S01]  /*46f0*/  ULEA UR4, UR5, UR12, 0x3 ;  /* 0x0000000c05047291 */ /* 0x000fe2000f8e18ff */
[----:B------:R-:W-:-:S04]  /*4700*/  LOP3.LUT R2, R19, UR6, RZ, 0x3c, !PT ;  /* 0x0000000613027c12 */ /* 0x000fc8000f8e3cff */
[----:B------:R-:W-:-:S04]  /*4710*/  SHF.L.U32 R3, R2, 0x1f, RZ ;  /* 0x0000001f02037819 */ /* 0x000fc800000006ff */
[----:B------:R-:W1:Y:S02]  /*4720*/  SYNCS.PHASECHK.TRANS64.TRYWAIT P0, [UR4], R3 ;  /* 0x00000003ff0075a7 */ /* 0x000e640008001104 */
[----:B-1----:R-:W-:Y:S05]  /*4730*/  @!P0 BRA `(.L_x_48) ;  /* 0x000000e800788947 */ /* 0x002fea0003800000 */
.L_x_228:
[----:B------:R-:W-:-:S04]  /*4740*/  UIADD3 UR5, UPT, UPT, UR5, 0x1, URZ ;  /* 0x0000000105057890 */ /* 0x000fc8000fffe0ff */
[----:B------:R-:W-:-:S04]  /*4750*/  UISETP.NE.AND UP0, UPT, UR5, 0x3, UPT ;  /* 0x000000030500788c */ /* 0x000fc8000bf05270 */
[----:B------:R-:W-:Y:S02]  /*4760*/  USEL UR4, URZ, 0x1, UP0 ;  /* 0x00000001ff047887 */ /* 0x000fe40008000000 */
[----:B------:R-:W-:-:S04]  /*4770*/  USEL UR5, UR5, URZ, UP0 ;  /* 0x000000ff05057287 */ /* 0x000fc80008000000 */
[----:B------:R-:W-:Y:S01]  /*4780*/  LOP3.LUT R2, R2, UR4, RZ, 0x3c, !PT ;  /* 0x0000000402027c12 */ /* 0x000fe2000f8e3cff */
[----:B------:R-:W-:-:S12]  /*4790*/  ULEA UR5, UR5, UR12, 0x3 ;  /* 0x0000000c05057291 */ /* 0x000fd8000f8e18ff */
.L_x_49:
[----:B------:R-:W-:Y:S02]  /*47a0*/  SHF.L.U32 R3, R2, 0x1f, RZ ;  /* 0x0000001f02037819 */ /* 0x000fe400000006ff */
[----:B------:R-:W-:-:S04]  /*47b0*/  MOV R0, UR5 ;  /* 0x0000000500007c02 */ /* 0x000fc80008000f00 */
[----:B------:R1:W1:Y:S03]  /*47c0*/  SYNCS.PHASECHK.TRANS64.TRYWAIT P0, [R0+URZ], R3 ;  /* 0x00000003000075a7 */ /* 0x00026600080011ff */
[----:B-1----:R-:W-:Y:S05]  /*47d0*/  @!P0 NANOSLEEP.SYNCS 0x989680 ;  /* 0x009896800000895d */ /* 0x002fea0003900000 */
[----:B------:R-:W1:Y:S02]  /*47e0*/  @!P0 SYNCS.PHASECHK.TRANS64 P0, [R0+URZ], R3 ;  /* 0x00000003000085a7 */ /* 0x000e6400080010ff */
[----:B-1----:R-:W-:Y:S05]  /*47f0*/  @P0 EXIT ;  /* 0x000000000000094d */ /* 0x002fea0003800000 */
[----:B------:R-:W-:Y:S05]  /*4800*/  BRA `(.L_x_49) ;  /* 0xfffffffc00e47947 */ /* 0x000fea000383ffff */
.L_x_22:
[----:B------:R-:W-:-:S04]  /*4810*/  UISETP.LT.U32.AND UP0, UPT, UR37, 0x9, UPT ;  /* 0x000000092500788c */ /* 0x000fc8000bf01070 */
[----:B------:R-:W-:-:S04]  /*4820*/  USEL UR4, UR37, 0x9, UP0 ;  /* 0x0000000925047887 */ /* 0x000fc80008000000 */
[----:B------:R-:W-:-:S12]  /*4830*/  USHF.L.U32 UR4, UR4, 0x2, URZ ;  /* 0x0000000204047899 */ /* 0x000fd800080006ff */
[----:B------:R-:W2:Y:S02]  /*4840*/  LDCU UR6, c[0x2][UR4] ;  /* 0x00800000040677ac */ /* 0x000ea40008000800 */
[----:B--2---:R-:W-:-:S10]  /*4850*/  USHF.R.S32.HI UR7, URZ, 0x1f, UR6 ;  /* 0x0000001fff077899 */ /* 0x004fd40008011406 */
.L_x_267:
[----:B-1----:R-:W-:Y:S05]  /*4860*/  BRXU UR6 -0x4870                                                                                                                                                                                                                                                                                                                                                                                                                                                                                                                                                                                                                                                                                                                                                                                                                                                                                                                                                                                                                                                                                                                                                                                                                                                                                           (*"BRANCH_TARGETS .L_x_268,.L_x_269,.L_x_276"*) ;  /* 0xffffffb406e47958 */ /* 0x002fea000b83ffff */
.L_x_269:
[----:B------:R-:W-:-:S09]  /*4870*/  UISETP.NE.AND UP0, UPT, UR37, 0x1, UPT ;  /* 0x000000012500788c */ /* 0x000fd2000bf05270 */
[----:B------:R-:W-:Y:S05]  /*4880*/  BRA.U UP0, `(.L_x_50) ;  /* 0x0000003900107547 */ /* 0x000fea000b800000 */
[----:B------:R-:W-:-:S08]  /*4890*/  NOP ;  /* 0x0000000000007918 */ /* 0x000fd00000000000 */
[----:B-----5:R-:W1:-:S00]  /*48a0*/  USETMAXREG.DEALLOC.CTAPOOL 0x88 ;  /* 0x00000088000079c8 */ /* 0x020e4000080e0500 */
[----:B------:R-:W2:Y:S01]  /*48b0*/  LDCU.64 UR14, c[0x0][0xba0] ;  /* 0x00017400ff0e77ac */ /* 0x000ea20008000a00 */
[----:B-1----:R-:W-:Y:S01]  /*48c0*/  HFMA2 R0, -RZ, RZ, 0, 5.9604644775390625e-08 ;  /* 0x00000001ff007431 */ /* 0x002fe200000001ff */
[----:B------:R-:W-:Y:S01]  /*48d0*/  PRMT R14, RZ, 0x7610, R14 ;  /* 0x00007610ff0e7816 */ /* 0x000fe2000000000e */
[----:B------:R-:W1:Y:S01]  /*48e0*/  LDCU.64 UR12, c[0x0][0xbb8] ;  /* 0x00017700ff0c77ac */ /* 0x000e620008000a00 */
[----:B------:R-:W3:Y:S01]  /*48f0*/  LDCU UR4, c[0x0][0xbdc] ;  /* 0x00017b80ff0477ac */ /* 0x000ee20008000800 */
[----:B------:R-:W4:Y:S01]  /*4900*/  LDCU UR22, c[0x0][0xb80] ;  /* 0x00017000ff1677ac */ /* 0x000f220008000800 */
[----:B------:R-:W-:Y:S01]  /*4910*/  UMOV UR5, 0xffffffff ;  /* 0xffffffff00057882 */ /* 0x000fe20000000000 */
[----:B------:R-:W-:Y:S01]  /*4920*/  UMOV UR23, URZ ;  /* 0x000000ff00177c82 */ /* 0x000fe20008000000 */
[----:B--2---:R-:W-:-:S04]  /*4930*/  UIADD3 UR20, UP0, UPT, UR14, -0x1, URZ ;  /* 0xffffffff0e147890 */ /* 0x004fc8000ff1e0ff */
[----:B------:R-:W-:Y:S02]  /*4940*/  UIADD3.X UR15, UPT, UPT, UR15, -0x1, URZ, UP0, !UPT ;  /* 0xffffffff0f0f7890 */ /* 0x000fe400087fe4ff */
[----:B-1----:R-:W-:Y:S02]  /*4950*/  UIADD3 UR14, UP0, UPT, UR12, -0x1, URZ ;  /* 0xffffffff0c0e7890 */ /* 0x002fe4000ff1e0ff */
[----:B---3--:R-:W-:Y:S02]  /*4960*/  USHF.L.U32 UR4, UR5, UR4, URZ ;  /* 0x0000000405047299 */ /* 0x008fe400080006ff */
[----:B------:R-:W-:Y:S02]  /*4970*/  UIADD3.X UR13, UPT, UPT, UR13, -0x1, URZ, UP0, !UPT ;  /* 0xffffffff0d0d7890 */ /* 0x000fe400087fe4ff */
[----:B----4-:R-:W-:Y:S02]  /*4980*/  UIADD3 UR22, UPT, UPT, UR22, -0x1, URZ ;  /* 0xffffffff16167890 */ /* 0x010fe4000fffe0ff */
[----:B------:R-:W-:-:S12]  /*4990*/  ULOP3.LUT UR12, URZ, UR4, URZ, 0x33, !UPT ;  /* 0x00000004ff0c7292 */ /* 0x000fd8000f8e33ff */
.L_x_67:
[----:B-1----:R-:W1:Y:S01]  /*49a0*/  LDC.64 R2, c[0x0][0xbd0] ;  /* 0x0002f400ff027b82 */ /* 0x002e620000000a00 */
[----:B------:R-:W-:Y:S01]  /*49b0*/  UIADD3 UR18, UP0, UPT, UR18, UR28, URZ ;  /* 0x0000001c12127290 */ /* 0x000fe2000ff1e0ff */
[----:B------:R-:W-:Y:S01]  /*49c0*/  ISETP.NE.AND P1, PT, RZ, UR16, PT ;  /* 0x00000010ff007c0c */ /* 0x000fe2000bf25270 */
[----:B------:R-:W-:Y:S01]  /*49d0*/  IMAD.MOV.U32 R21, RZ, RZ, -0x1 ;  /* 0xffffffffff157424 */ /* 0x000fe200078e00ff */
[----:B------:R-:W-:Y:S01]  /*49e0*/  PLOP3.LUT P2, PT, PT, PT, PT, 0x80, 0x8 ;  /* 0x000000000008781c */ /* 0x000fe20003f4f070 */
[----:B------:R-:W-:Y:S01]  /*49f0*/  UIADD3.X UR17, UPT, UPT, UR17, UR19, URZ, UP0, !UPT ;  /* 0x0000001311117290 */ /* 0x000fe200087fe4ff */
[----:B------:R-:W-:Y:S02]  /*4a00*/  IMAD.MOV.U32 R15, RZ, RZ, -0x1 ;  /* 0xffffffffff0f7424 */ /* 0x000fe400078e00ff */
[----:B------:R-:W-:Y:S02]  /*4a10*/  P2R R17, PR, RZ, 0x4 ;  /* 0x00000004ff117803 */ /* 0x000fe40000000000 */
[----:B-1----:R-:W-:Y:S01]  /*4a20*/  ISETP.LE.U32.AND P0, PT, R2, UR18, PT ;  /* 0x0000001202007c0c */ /* 0x002fe2000bf03070 */
[----:B------:R-:W-:-:S05]  /*4a30*/  IMAD.U32 R2, RZ, RZ, UR17 ;  /* 0x00000011ff027e24 */ /* 0x000fca000f8e00ff */
[----:B------:R-:W-:Y:S01]  /*4a40*/  ISETP.GE.U32.AND.EX P0, PT, R2, R3, PT, P0 ;  /* 0x000000030200720c */ /* 0x000fe20003f06100 */
[----:B------:R-:W-:Y:S02]  /*4a50*/  IMAD.MOV.U32 R3, RZ, RZ, RZ ;  /* 0x000000ffff037224 */ /* 0x000fe400078e00ff */
[----:B------:R-:W-:-:S10]  /*4a60*/  IMAD.MOV.U32 R2, RZ, RZ, -0x1 ;  /* 0xffffffffff027424 */ /* 0x000fd400078e00ff */
[----:B--2--5:R-:W-:Y:S05]  /*4a70*/  @P0 BRA P1, `(.L_x_51) ;  /* 0x0000001400f00947 */ /* 0x024fea0000800000 */
[----:B------:R-:W-:Y:S01]  /*4a80*/  IADD3 R20, P1, PT, R18, R10, RZ ;  /* 0x0000000a12147210 */ /* 0x000fe20007f3e0ff */
[----:B------:R-:W-:-:S03]  /*4a90*/  IMAD.U32 R15, RZ, RZ, UR17 ;  /* 0x00000011ff0f7e24 */ /* 0x000fc6000f8e00ff */
[----:B------:R-:W-:Y:S01]  /*4aa0*/  ISETP.LE.U32.AND P0, PT, R20, UR18, PT ;  /* 0x0000001214007c0c */ /* 0x000fe2000bf03070 */
[----:B------:R-:W-:-:S05]  /*4ab0*/  IMAD.X R20, R19, 0x1, R9, P1 ;  /* 0x0000000113147824 */ /* 0x000fca00008e0609 */
[----:B------:R-:W-:-:S13]  /*4ac0*/  ISETP.GE.U32.AND.EX P0, PT, R15, R20, PT, P0 ;  /* 0x000000140f00720c */ /* 0x000fda0003f06100 */
[----:B------:R-:W-:Y:S05]  /*4ad0*/  @!P0 BRA `(.L_x_52) ;  /* 0x0000001000dc8947 */ /* 0x000fea0003800000 */
[----:B------:R-:W1:Y:S01]  /*4ae0*/  LDCU UR25, c[0x0][0xbe8] ;  /* 0x00017d00ff1977ac */ /* 0x000e620008000800 */
[----:B------:R-:W-:Y:S01]  /*4af0*/  IMAD.IADD R11, R8, 0x1, R11 ;  /* 0x00000001080b7824 */ /* 0x000fe200078e020b */
[----:B------:R-:W-:Y:S01]  /*4b00*/  MOV R18, R6 ;  /* 0x0000000600127202 */ /* 0x000fe20000000f00 */
[----:B------:R-:W-:Y:S02]  /*4b10*/  IMAD.MOV.U32 R20, RZ, RZ, R7 ;  /* 0x000000ffff147224 */ /* 0x000fe400078e0007 */
[----:B------:R-:W-:-:S05]  /*4b20*/  VIADD R15, R11, 0x20 ;  /* 0x000000200b0f7836 */ /* 0x000fca0000000000 */
[----:B-1----:R-:W-:-:S13]  /*4b30*/  ISETP.GE.AND P0, PT, R15, UR25, PT ;  /* 0x000000190f007c0c */ /* 0x002fda000bf06270 */
[----:B------:R-:W1:Y:S01]  /*4b40*/  @!P0 LDC.64 R24, c[0x0][0xbf0] ;  /* 0x0002fc00ff188b82 */ /* 0x000e620000000a00 */
[----:B------:R-:W-:Y:S01]  /*4b50*/  BSSY.RECONVERGENT B0, `(.L_x_53) ;  /* 0x0000062000007945 */ /* 0x000fe20003800200 */
[----:B------:R-:W-:Y:S01]  /*4b60*/  HFMA2 R22, -RZ, RZ, 0, 0 ;  /* 0x00000000ff167431 */ /* 0x000fe200000001ff */
[----:B------:R-:W-:Y:S01]  /*4b70*/  MOV R15, 0x7fffffff ;  /* 0x7fffffff000f7802 */ /* 0x000fe20000000f00 */
[----:B-1----:R-:W-:-:S05]  /*4b80*/  @!P0 IMAD.WIDE R24, R11, 0xc, R24 ;  /* 0x0000000c0b188825 */ /* 0x002fca00078e0218 */
[----:B------:R1:W5:Y:S04]  /*4b90*/  @!P0 LDG.E R6, desc[UR50][R24.64+0x180] ;  /* 0x0001803218068981 */ /* 0x000368000c1e1900 */
[----:B------:R1:W5:Y:S01]  /*4ba0*/  @!P0 LDG.E R7, desc[UR50][R24.64+0x184] ;  /* 0x0001843218078981 */ /* 0x000362000c1e1900 */
[----:B------:R-:W-:-:S13]  /*4bb0*/  ISETP.GE.AND P0, PT, R11, UR25, PT ;  /* 0x000000190b007c0c */ /* 0x000fda000bf06270 */
[----:B------:R-:W-:Y:S05]  /*4bc0*/  @P0 BRA `(.L_x_54) ;  /* 0x0000000400680947 */ /* 0x000fea0003800000 */
[----:B------:R-:W-:Y:S01]  /*4bd0*/  IABS R15, R5 ;  /* 0x00000005000f7213 */ /* 0x000fe20000000000 */
[----:B------:R-:W2:Y:S01]  /*4be0*/  LDCU.64 UR8, c[0x0][0xbb0] ;  /* 0x00017600ff0877ac */ /* 0x000ea20008000a00 */
[----:B------:R-:W-:Y:S02]  /*4bf0*/  IABS R13, R4 ;  /* 0x00000004000d7213 */ /* 0x000fe40000000000 */
[----:B------:R-:W3:Y:S01]  /*4c00*/  I2F.RP R26, R15 ;  /* 0x0000000f001a7306 */ /* 0x000ee20000209400 */
[----:B------:R-:W1:Y:S01]  /*4c10*/  LDCU.128 UR4, c[0x0][0xbc0] ;  /* 0x00017800ff0477ac */ /* 0x000e620008000c00 */
[----:B------:R-:W-:Y:S02]  /*4c20*/  IADD3 R19, P0, PT, R18, UR20, RZ ;  /* 0x0000001412137c10 */ /* 0x000fe4000ff1e0ff */
[----:B------:R-:W-:Y:S01]  /*4c30*/  IADD3 R23, P2, PT, R20, UR14, RZ ;  /* 0x0000000e14177c10 */ /* 0x000fe2000ff5e0ff */
[----:B------:R-:W4:Y:S01]  /*4c40*/  LDCU.64 UR10, c[0x0][0xba8] ;  /* 0x00017500ff0a77ac */ /* 0x000f220008000a00 */
[----:B------:R-:W-:-:S02]  /*4c50*/  LEA.HI.X.SX32 R18, R18, UR15, 0x1, P0 ;  /* 0x0000000f12127c11 */ /* 0x000fc400080f0eff */
[----:B------:R-:W4:Y:S01]  /*4c60*/  I2F.RP R12, R13 ;  /* 0x0000000d000c7306 */ /* 0x000f220000209400 */
[----:B------:R-:W-:Y:S02]  /*4c70*/  LEA.HI.X.SX32 R22, R20, UR13, 0x1, P2 ;  /* 0x0000000d14167c11 */ /* 0x000fe400090f0eff */
[----:B--2---:R-:W-:-:S05]  /*4c80*/  IADD3 R21, P0, PT, R19, UR9, RZ ;  /* 0x0000000913157c10 */ /* 0x004fca000ff1e0ff */
[----:B---3--:R-:W2:Y:S01]  /*4c90*/  MUFU.RCP R26, R26 ;  /* 0x0000001a001a7308 */ /* 0x008ea20000001000 */
[----:B-1----:R-:W-:Y:S01]  /*4ca0*/  IADD3 R25, P1, PT, R23, UR7, RZ ;  /* 0x0000000717197c10 */ /* 0x002fe2000ff3e0ff */
[----:B------:R-:W-:Y:S02]  /*4cb0*/  IMAD.X R20, RZ, RZ, R18, P0 ;  /* 0x000000ffff147224 */ /* 0x000fe400000e0612 */
[----:B----4-:R-:W-:-:S04]  /*4cc0*/  IMAD.WIDE.U32 R36, R21, UR10, RZ ;  /* 0x0000000a15247c25 */ /* 0x010fc8000f8e00ff */
[----:B------:R-:W1:Y:S01]  /*4cd0*/  MUFU.RCP R12, R12 ;  /* 0x0000000c000c7308 */ /* 0x000e620000001000 */
[----:B------:R-:W-:Y:S02]  /*4ce0*/  IMAD.X R24, RZ, RZ, R22, P1 ;  /* 0x000000ffff187224 */ /* 0x000fe400008e0616 */
[----:B------:R-:W-:-:S04]  /*4cf0*/  IMAD.WIDE.U32 R30, R20, UR10, RZ ;  /* 0x0000000a141e7c25 */ /* 0x000fc8000f8e00ff */
[----:B--2---:R-:W-:Y:S02]  /*4d00*/  VIADD R26, R26, 0xffffffe ;  /* 0x0ffffffe1a1a7836 */ /* 0x004fe40000000000 */
[----:B------:R-:W-:Y:S02]  /*4d10*/  IMAD.WIDE.U32 R28, R24, UR4, RZ ;  /* 0x00000004181c7c25 */ /* 0x000fe4000f8e00ff */
[----:B------:R-:W2:Y:S02]  /*4d20*/  F2I.FTZ.U32.TRUNC.NTZ R27, R26 ;  /* 0x0000001a001b7305 */ /* 0x000ea4000021f000 */
[----:B------:R-:W-:-:S04]  /*4d30*/  IMAD.WIDE.U32 R30, P1, R21, UR11, R30 ;  /* 0x0000000b151e7c25 */ /* 0x000fc8000f82001e */
[----:B-1----:R-:W-:Y:S02]  /*4d40*/  VIADD R12, R12, 0xffffffe ;  /* 0x0ffffffe0c0c7836 */ /* 0x002fe40000000000 */
[----:B------:R-:W-:-:S04]  /*4d50*/  IMAD.WIDE.U32 R28, P0, R25, UR5, R28 ;  /* 0x00000005191c7c25 */ /* 0x000fc8000f80001c */
[----:B------:R-:W-:Y:S02]  /*4d60*/  IMAD.WIDE.U32 R38, R25, UR4, RZ ;  /* 0x0000000419267c25 */ /* 0x000fe4000f8e00ff */
[----:B------:R-:W1:Y:S02]  /*4d70*/  F2I.FTZ.U32.TRUNC.NTZ R25, R12 ;  /* 0x0000000c00197305 */ /* 0x000e64000021f000 */
[----:B------:R-:W-:Y:S01]  /*4d80*/  IMAD.X R35, RZ, RZ, RZ, P1 ;  /* 0x000000ffff237224 */ /* 0x000fe200008e06ff */
[----:B------:R-:W-:Y:S01]  /*4d90*/  IADD3 RZ, P1, PT, R37, R30, RZ ;  /* 0x0000001e25ff7210 */ /* 0x000fe20007f3e0ff */
[----:B------:R-:W-:Y:S01]  /*4da0*/  IMAD.MOV.U32 R34, RZ, RZ, R31 ;  /* 0x000000ffff227224 */ /* 0x000fe200078e001f */
[----:B------:R-:W-:Y:S01]  /*4db0*/  IADD3 RZ, P2, PT, R39, R28, RZ ;  /* 0x0000001c27ff7210 */ /* 0x000fe20007f5e0ff */
[----:B------:R-:W-:Y:S01]  /*4dc0*/  IMAD.X R33, RZ, RZ, RZ, P0 ;  /* 0x000000ffff217224 */ /* 0x000fe200000e06ff */
[----:B------:R-:W-:Y:S01]  /*4dd0*/  ISETP.NE.U32.AND P0, PT, RZ, UR10, PT ;  /* 0x0000000aff007c0c */ /* 0x000fe2000bf05070 */
[----:B------:R-:W-:-:S02]  /*4de0*/  IMAD.MOV.U32 R32, RZ, RZ, R29 ;  /* 0x000000ffff207224 */ /* 0x000fc400078e001d */
[----:B------:R-:W-:Y:S01]  /*4df0*/  IMAD.WIDE.U32.X R34, R20, UR11, R34, P1 ;  /* 0x0000000b14227c25 */ /* 0x000fe200088e0422 */
[----:B------:R-:W-:Y:S02]  /*4e00*/  ISETP.NE.U32.AND P1, PT, RZ, UR4, PT ;  /* 0x00000004ff007c0c */ /* 0x000fe4000bf25070 */
[----:B------:R-:W-:Y:S01]  /*4e10*/  ISETP.NE.AND.EX P0, PT, RZ, UR11, PT, P0 ;  /* 0x0000000bff007c0c */ /* 0x000fe2000bf05300 */
[----:B--2---:R-:W-:Y:S01]  /*4e20*/  IMAD.MOV R21, RZ, RZ, -R27 ;  /* 0x000000ffff157224 */ /* 0x004fe200078e0a1b */
[----:B------:R-:W-:Y:S01]  /*4e30*/  ISETP.NE.AND.EX P1, PT, RZ, UR5, PT, P1 ;  /* 0x00000005ff007c0c */ /* 0x000fe2000bf25310 */
[----:B------:R-:W-:Y:S01]  /*4e40*/  IMAD.WIDE.U32.X R32, R24, UR5, R32, P2 ;  /* 0x0000000518207c25 */ /* 0x000fe200090e0420 */
[----:B------:R-:W-:Y:S02]  /*4e50*/  SEL R19, R19, R34, !P0 ;  /* 0x0000002213137207 */ /* 0x000fe40004000000 */
[----:B------:R-:W-:Y:S01]  /*4e60*/  SEL R18, R18, R35, !P0 ;  /* 0x0000002312127207 */ /* 0x000fe20004000000 */
[----:B------:R-:W-:Y:S01]  /*4e70*/  IMAD R21, R21, R15, RZ ;  /* 0x0000000f15157224 */ /* 0x000fe200078e02ff */
[----:B------:R-:W-:Y:S01]  /*4e80*/  SEL R23, R23, R32, !P1 ;  /* 0x0000002017177207 */ /* 0x000fe20004800000 */
[----:B------:R-:W-:Y:S01]  /*4e90*/  IMAD.MOV.U32 R26, RZ, RZ, RZ ;  /* 0x000000ffff1a7224 */ /* 0x000fe200078e00ff */
[----:B------:R-:W-:Y:S01]  /*4ea0*/  SEL R22, R22, R33, !P1 ;  /* 0x0000002116167207 */ /* 0x000fe20004800000 */
[----:B-1----:R-:W-:-:S02]  /*4eb0*/  IMAD.MOV R12, RZ, RZ, -R25 ;  /* 0x000000ffff0c7224 */ /* 0x002fc400078e0a19 */
[----:B------:R-:W-:Y:S01]  /*4ec0*/  IMAD.HI.U32 R21, R27, R21, R26 ;  /* 0x000000151b157227 */ /* 0x000fe200078e001a */
[----:B------:R-:W-:Y:S02]  /*4ed0*/  SHF.R.U64 R26, R19, UR8, R18 ;  /* 0x00000008131a7c19 */ /* 0x000fe40008001212 */
[----:B------:R-:W-:Y:S01]  /*4ee0*/  SHF.R.U64 R23, R23, UR6, R22 ;  /* 0x0000000617177c19 */ /* 0x000fe20008001216 */
[----:B------:R-:W-:Y:S01]  /*4ef0*/  IMAD.MOV.U32 R18, RZ, RZ, R12 ;  /* 0x000000ffff127224 */ /* 0x000fe200078e000c */
[----:B------:R-:W-:Y:S01]  /*4f00*/  IADD3 R26, PT, PT, R5, -0x1, R26 ;  /* 0xffffffff051a7810 */ /* 0x000fe20007ffe01a */
[----:B------:R-:W-:Y:S01]  /*4f10*/  IMAD.MOV.U32 R24, RZ, RZ, RZ ;  /* 0x000000ffff187224 */ /* 0x000fe200078e00ff */
[----:B------:R-:W-:Y:S01]  /*4f20*/  IADD3 R22, PT, PT, R4, -0x1, R23 ;  /* 0xffffffff04167810 */ /* 0x000fe20007ffe017 */
[----:B------:R-:W-:Y:S01]  /*4f30*/  IMAD R23, R18, R13, RZ ;  /* 0x0000000d12177224 */ /* 0x000fe200078e02ff */
[----:B------:R-:W-:Y:S02]  /*4f40*/  IABS R19, R5 ;  /* 0x0000000500137213 */ /* 0x000fe40000000000 */
[----:B------:R-:W-:Y:S01]  /*4f50*/  IABS R20, R26 ;  /* 0x0000001a00147213 */ /* 0x000fe20000000000 */
[----:B------:R-:W-:Y:S01]  /*4f60*/  IMAD.HI.U32 R23, R25, R23, R24 ;  /* 0x0000001719177227 */ /* 0x000fe200078e0018 */
[----:B------:R-:W-:-:S02]  /*4f70*/  IABS R12, R4 ;  /* 0x00000004000c7213 */ /* 0x000fc40000000000 */
[----:B------:R-:W-:Y:S01]  /*4f80*/  IABS R18, R22 ;  /* 0x0000001600127213 */ /* 0x000fe20000000000 */
[----:B------:R-:W-:Y:S01]  /*4f90*/  IMAD.MOV R19, RZ, RZ, -R19 ;  /* 0x000000ffff137224 */ /* 0x000fe200078e0a13 */
[----:B------:R-:W-:Y:S01]  /*4fa0*/  ISETP.GE.AND P4, PT, R26, RZ, PT ;  /* 0x000000ff1a00720c */ /* 0x000fe20003f86270 */
[----:B------:R-:W-:Y:S01]  /*4fb0*/  IMAD.HI.U32 R21, R21, R20, RZ ;  /* 0x0000001415157227 */ /* 0x000fe200078e00ff */
[----:B------:R-:W-:-:S03]  /*4fc0*/  ISETP.GE.AND P2, PT, R22, RZ, PT ;  /* 0x000000ff1600720c */ /* 0x000fc60003f46270 */
[----:B------:R-:W-:Y:S02]  /*4fd0*/  IMAD.MOV R12, RZ, RZ, -R12 ;  /* 0x000000ffff0c7224 */ /* 0x000fe400078e0a0c */
[----:B------:R-:W-:-:S04]  /*4fe0*/  IMAD.HI.U32 R23, R23, R18, RZ ;  /* 0x0000001217177227 */ /* 0x000fc800078e00ff */
[----:B------:R-:W-:Y:S02]  /*4ff0*/  IMAD R20, R21, R19, R20 ;  /* 0x0000001315147224 */ /* 0x000fe400078e0214 */
[----:B------:R-:W-:Y:S02]  /*5000*/  IMAD R18, R23, R12, R18 ;  /* 0x0000000c17127224 */ /* 0x000fe400078e0212 */
[----:B------:R-:W1:Y:S01]  /*5010*/  LDC R12, c[0x0][0xbe0] ;  /* 0x0002f800ff0c7b82 */ /* 0x000e620000000800 */
[----:B------:R-:W-:Y:S02]  /*5020*/  ISETP.GT.U32.AND P1, PT, R15, R20, PT ;  /* 0x000000140f00720c */ /* 0x000fe40003f24070 */
[----:B------:R-:W-:-:S11]  /*5030*/  ISETP.GT.U32.AND P0, PT, R13, R18, PT ;  /* 0x000000120d00720c */ /* 0x000fd60003f04070 */
[----:B------:R-:W-:Y:S01]  /*5040*/  @!P1 IMAD.IADD R20, R20, 0x1, -R15 ;  /* 0x0000000114149824 */ /* 0x000fe200078e0a0f */
[----:B------:R-:W-:Y:S01]  /*5050*/  ISETP.NE.AND P1, PT, RZ, UR24, PT ;  /* 0x00000018ff007c0c */ /* 0x000fe2000bf25270 */
[----:B------:R-:W-:-:S03]  /*5060*/  @!P0 IMAD.IADD R18, R18, 0x1, -R13 ;  /* 0x0000000112128824 */ /* 0x000fc600078e0a0d */
[----:B------:R-:W-:Y:S02]  /*5070*/  ISETP.GT.U32.AND P0, PT, R15, R20, PT ;  /* 0x000000140f00720c */ /* 0x000fe40003f04070 */
[----:B------:R-:W-:-:S11]  /*5080*/  ISETP.GT.U32.AND P3, PT, R13, R18, PT ;  /* 0x000000120d00720c */ /* 0x000fd60003f64070 */
[----:B------:R-:W-:Y:S01]  /*5090*/  @!P0 IMAD.IADD R20, R20, 0x1, -R15 ;  /* 0x0000000114148824 */ /* 0x000fe200078e0a0f */
[----:B------:R-:W-:Y:S01]  /*50a0*/  ISETP.NE.AND P0, PT, RZ, UR21, PT ;  /* 0x00000015ff007c0c */ /* 0x000fe2000bf05270 */
[----:B------:R-:W-:Y:S02]  /*50b0*/  @!P3 IMAD.IADD R18, R18, 0x1, -R13 ;  /* 0x000000011212b824 */ /* 0x000fe400078e0a0d */
[----:B------:R-:W-:Y:S01]  /*50c0*/  @!P4 IMAD.MOV R20, RZ, RZ, -R20 ;  /* 0x000000ffff14c224 */ /* 0x000fe200078e0a14 */
[----:B------:R-:W-:Y:S01]  /*50d0*/  @!P1 LOP3.LUT R20, RZ, UR24, RZ, 0x33, !PT ;  /* 0x00000018ff149c12 */ /* 0x000fe2000f8e33ff */
[----:B------:R-:W-:-:S04]  /*50e0*/  @!P2 IMAD.MOV R18, RZ, RZ, -R18 ;  /* 0x000000ffff12a224 */ /* 0x000fc800078e0a12 */
[----:B------:R-:W-:-:S04]  /*50f0*/  IMAD.IADD R20, R26, 0x1, -R20 ;  /* 0x000000011a147824 */ /* 0x000fc800078e0a14 */
[----:B------:R-:W-:Y:S02]  /*5100*/  @!P0 LOP3.LUT R18, RZ, UR21, RZ, 0x33, !PT ;  /* 0x00000015ff128c12 */ /* 0x000fe4000f8e33ff */
[----:B-1----:R-:W-:-:S03]  /*5110*/  ISETP.NE.AND P0, PT, R12, 0x1, PT ;  /* 0x000000010c00780c */ /* 0x002fc60003f05270 */
[----:B------:R-:W-:-:S04]  /*5120*/  IMAD.IADD R13, R22, 0x1, -R18 ;  /* 0x00000001160d7824 */ /* 0x000fc800078e0a12 */
[----:B------:R-:W-:Y:S01]  /*5130*/  IMAD R15, R20, R13, RZ ;  /* 0x0000000d140f7224 */ /* 0x000fe200078e02ff */
[----:B------:R-:W-:-:S04]  /*5140*/  SEL R12, R13, R20, !P0 ;  /* 0x000000140d0c7207 */ /* 0x000fc80004000000 */
[----:B------:R-:W-:Y:S02]  /*5150*/  SHF.R.S32.HI R22, RZ, 0x1f, R15 ;  /* 0x0000001fff167819 */ /* 0x000fe4000001140f */
[----:B------:R-:W-:Y:S02]  /*5160*/  SHF.R.S32.HI R13, RZ, 0x1f, R12 ;  /* 0x0000001fff0d7819 */ /* 0x000fe4000001140c */
.L_x_54:
[----:B------:R-:W-:Y:S05]  /*5170*/  BSYNC.RECONVERGENT B0 ;  /* 0x0000000000007941 */ /* 0x000fea0003800200 */
.L_x_53:
[----:B------:R-:W2:Y:S01]  /*5180*/  SHFL.UP PT, R18, R15, 0x1, RZ ;  /* 0x042000000f127989 */ /* 0x000ea200000e00ff */
[C---:B------:R-:W-:Y:S02]  /*5190*/  ISETP.NE.AND P5, PT, R8.reuse, RZ, PT ;  /* 0x000000ff0800720c */ /* 0x040fe40003fa5270 */
[C---:B------:R-:W-:Y:S01]  /*51a0*/  ISETP.GE.U32.AND P4, PT, R8.reuse, 0x2, PT ;  /* 0x000000020800780c */ /* 0x040fe20003f86070 */
[----:B------:R-:W3:Y:S01]  /*51b0*/  SHFL.UP PT, R21, R22, 0x1, RZ ;  /* 0x0420000016157989 */ /* 0x000ee200000e00ff */
[C---:B------:R-:W-:Y:S02]  /*51c0*/  ISETP.GE.U32.AND P1, PT, R8.reuse, 0x4, PT ;  /* 0x000000040800780c */ /* 0x040fe40003f26070 */
[C---:B------:R-:W-:Y:S02]  /*51d0*/  ISETP.GE.U32.AND P2, PT, R8.reuse, 0x8, PT ;  /* 0x000000080800780c */ /* 0x040fe40003f46070 */
[----:B------:R-:W-:Y:S02]  /*51e0*/  ISETP.GE.U32.AND P3, PT, R8, 0x10, PT ;  /* 0x000000100800780c */ /* 0x000fe40003f66070 */
[----:B--2---:R-:W-:-:S02]  /*51f0*/  SEL R18, R18, RZ, P5 ;  /* 0x000000ff12127207 */ /* 0x004fc40002800000 */
[----:B---3--:R-:W-:Y:S02]  /*5200*/  SEL R21, R21, RZ, P5 ;  /* 0x000000ff15157207 */ /* 0x008fe40002800000 */
[----:B------:R-:W-:-:S05]  /*5210*/  IADD3 R19, P0, PT, R18, R15, RZ ;  /* 0x0000000f12137210 */ /* 0x000fca0007f1e0ff */
[----:B------:R-:W-:Y:S01]  /*5220*/  IMAD.X R18, R21, 0x1, R22, P0 ;  /* 0x0000000115127824 */ /* 0x000fe200000e0616 */
[----:B------:R-:W2:Y:S04]  /*5230*/  SHFL.UP PT, R20, R19, 0x2, RZ ;  /* 0x0440000013147989 */ /* 0x000ea800000e00ff */
[----:B------:R-:W3:Y:S01]  /*5240*/  SHFL.UP PT, R21, R18, 0x2, RZ ;  /* 0x0440000012157989 */ /* 0x000ee200000e00ff */
[----:B--2---:R-:W-:-:S04]  /*5250*/  SEL R20, R20, RZ, P4 ;  /* 0x000000ff14147207 */ /* 0x004fc80002000000 */
[----:B------:R-:W-:Y:S02]  /*5260*/  IADD3 R20, P0, PT, R20, R19, RZ ;  /* 0x0000001314147210 */ /* 0x000fe40007f1e0ff */
[----:B---3--:R-:W-:-:S03]  /*5270*/  SEL R21, R21, RZ, P4 ;  /* 0x000000ff15157207 */ /* 0x008fc60002000000 */
[----:B------:R-:W2:Y:S02]  /*5280*/  SHFL.UP PT, R23, R20, 0x4, RZ ;  /* 0x0480000014177989 */ /* 0x000ea400000e00ff */
[----:B------:R-:W-:-:S05]  /*5290*/  IMAD.X R21, R21, 0x1, R18, P0 ;  /* 0x0000000115157824 */ /* 0x000fca00000e0612 */
[----:B-1----:R-:W1:Y:S01]  /*52a0*/  SHFL.UP PT, R24, R21, 0x4, RZ ;  /* 0x0480000015187989 */ /* 0x002e6200000e00ff */
[----:B--2---:R-:W-:-:S04]  /*52b0*/  SEL R23, R23, RZ, P1 ;  /* 0x000000ff17177207 */ /* 0x004fc80000800000 */
[----:B------:R-:W-:Y:S02]  /*52c0*/  IADD3 R23, P0, PT, R23, R20, RZ ;  /* 0x0000001417177210 */ /* 0x000fe40007f1e0ff */
[----:B-1----:R-:W-:-:S03]  /*52d0*/  SEL R18, R24, RZ, P1 ;  /* 0x000000ff18127207 */ /* 0x002fc60000800000 */
[----:B------:R-:W1:Y:S02]  /*52e0*/  SHFL.UP PT, R24, R23, 0x8, RZ ;  /* 0x0500000017187989 */ /* 0x000e6400000e00ff */
[----:B------:R-:W-:-:S05]  /*52f0*/  IMAD.X R18, R18, 0x1, R21, P0 ;  /* 0x0000000112127824 */ /* 0x000fca00000e0615 */
[----:B------:R-:W2:Y:S01]  /*5300*/  SHFL.UP PT, R19, R18, 0x8, RZ ;  /* 0x0500000012137989 */ /* 0x000ea200000e00ff */
[----:B-1----:R-:W-:-:S04]  /*5310*/  SEL R24, R24, RZ, P2 ;  /* 0x000000ff18187207 */ /* 0x002fc80001000000 */
[----:B------:R-:W-:Y:S01]  /*5320*/  IADD3 R24, P0, PT, R24, R23, RZ ;  /* 0x0000001718187210 */ /* 0x000fe20007f1e0ff */
[----:B------:R-:W-:Y:S01]  /*5330*/  IMAD.U32 R23, RZ, RZ, UR17 ;  /* 0x00000011ff177e24 */ /* 0x000fe2000f8e00ff */
[----:B--2---:R-:W-:-:S05]  /*5340*/  SEL R19, R19, RZ, P2 ;  /* 0x000000ff13137207 */ /* 0x004fca0001000000 */
[----:B------:R-:W-:Y:S02]  /*5350*/  IMAD.X R25, R19, 0x1, R18, P0 ;  /* 0x0000000113197824 */ /* 0x000fe400000e0612 */
[----:B------:R-:W1:Y:S04]  /*5360*/  SHFL.UP PT, R19, R24, 0x10, RZ ;  /* 0x0600000018137989 */ /* 0x000e6800000e00ff */
[----:B------:R-:W2:Y:S01]  /*5370*/  SHFL.UP PT, R20, R25, 0x10, RZ ;  /* 0x0600000019147989 */ /* 0x000ea200000e00ff */
[----:B-1----:R-:W-:-:S04]  /*5380*/  SEL R19, R19, RZ, P3 ;  /* 0x000000ff13137207 */ /* 0x002fc80001800000 */
[----:B------:R-:W-:Y:S02]  /*5390*/  IADD3 R19, P0, PT, R19, R24, RZ ;  /* 0x0000001813137210 */ /* 0x000fe40007f1e0ff */
[----:B--2---:R-:W-:-:S05]  /*53a0*/  SEL R20, R20, RZ, P3 ;  /* 0x000000ff14147207 */ /* 0x004fca0001800000 */
[----:B------:R-:W-:Y:S01]  /*53b0*/  IMAD.X R18, R20, 0x1, R25, P0 ;  /* 0x0000000114127824 */ /* 0x000fe200000e0619 */
[----:B------:R-:W-:-:S05]  /*53c0*/  IADD3 R21, P0, PT, R19, R10, RZ ;  /* 0x0000000a13157210 */ /* 0x000fca0007f1e0ff */
[----:B------:R-:W-:Y:S01]  /*53d0*/  IMAD.X R20, R18, 0x1, R9, P0 ;  /* 0x0000000112147824 */ /* 0x000fe200000e0609 */
[----:B------:R-:W-:-:S04]  /*53e0*/  ISETP.LE.U32.AND P0, PT, R21, UR18, PT ;  /* 0x0000001215007c0c */ /* 0x000fc8000bf03070 */
[----:B------:R-:W-:-:S13]  /*53f0*/  ISETP.GE.U32.AND.EX P0, PT, R23, R20, PT, P0 ;  /* 0x000000141700720c */ /* 0x000fda0003f06100 */
[----:B------:R-:W-:-:S04]  /*5400*/  VOTE.ANY R23, PT, !P0 ;  /* 0x0000000000177806 */ /* 0x000fc800040e0100 */
[----:B------:R-:W-:-:S13]  /*5410*/  ISETP.NE.AND P0, PT, R23, RZ, PT ;  /* 0x000000ff1700720c */ /* 0x000fda0003f05270 */
[----:B------:R-:W-:Y:S05]  /*5420*/  @P0 BRA `(.L_x_55) ;  /* 0x0000000800440947 */ /* 0x000fea0003800000 */
[----:B------:R-:W1:Y:S01]  /*5430*/  LDC R9, c[0x0][0xbe0] ;  /* 0x0002f800ff097b82 */ /* 0x000e620000000800 */
[----:B------:R-:W2:Y:S01]  /*5440*/  LDCU UR25, c[0x0][0xbe8] ;  /* 0x00017d00ff1977ac */ /* 0x000ea20008000800 */
[----:B------:R-:W3:Y:S01]  /*5450*/  LDCU.64 UR10, c[0x0][0xba8] ;  /* 0x00017500ff0a77ac */ /* 0x000ee20008000a00 */
[----:B------:R-:W4:Y:S01]  /*5460*/  LDCU.64 UR8, c[0x0][0xbb0] ;  /* 0x00017600ff0877ac */ /* 0x000f220008000a00 */
[----:B------:R-:W1:Y:S02]  /*5470*/  LDCU.128 UR4, c[0x0][0xbc0] ;  /* 0x00017800ff0477ac */ /* 0x000e640008000c00 */
[----:B-1234-:R-:W-:-:S13]  /*5480*/  ISETP.NE.AND P6, PT, R9, 0x1, PT ;  /* 0x000000010900780c */ /* 0x01efda0003fc5270 */
.L_x_58:
        /* <DEDUP_REMOVED lines=10> */
[----:B-1----:R-:W-:-:S05]  /*5530*/  @!P0 IMAD.WIDE R24, R11, 0xc, R24 ;  /* 0x0000000c0b188825 */ /* 0x002fca00078e0218 */
[----:B------:R2:W5:Y:S04]  /*5540*/  @!P0 LDG.E R6, desc[UR50][R24.64+0x180] ;  /* 0x0001803218068981 */ /* 0x000568000c1e1900 */
[----:B------:R2:W5:Y:S01]  /*5550*/  @!P0 LDG.E R7, desc[UR50][R24.64+0x184] ;  /* 0x0001843218078981 */ /* 0x000562000c1e1900 */
[----:B------:R-:W-:Y:S02]  /*5560*/  ISETP.GE.AND P0, PT, R11, UR25, PT ;  /* 0x000000190b007c0c */ /* 0x000fe4000bf06270 */
[----:B------:R-:W-:-:S11]  /*5570*/  MOV R15, 0x7fffffff ;  /* 0x7fffffff000f7802 */ /* 0x000fd60000000f00 */
[----:B---34-:R-:W-:Y:S05]  /*5580*/  @P0 BRA `(.L_x_57) ;  /* 0x0000000400500947 */ /* 0x018fea0003800000 */
[----:B------:R-:W-:-:S04]  /*5590*/  IADD3 R13, P0, PT, R19, UR20, RZ ;  /* 0x00000014130d7c10 */ /* 0x000fc8000ff1e0ff */
[----:B------:R-:W-:Y:S02]  /*55a0*/  LEA.HI.X.SX32 R12, R19, UR15, 0x1, P0 ;  /* 0x0000000f130c7c11 */ /* 0x000fe400080f0eff */
[----:B--2---:R-:W-:-:S04]  /*55b0*/  IADD3 R20, P0, PT, R18, UR14, RZ ;  /* 0x0000000e12147c10 */ /* 0x004fc8000ff1e0ff */
[----:B------:R-:W-:Y:S02]  /*55c0*/  LEA.HI.X.SX32 R19, R18, UR13, 0x1, P0 ;  /* 0x0000000d12137c11 */ /* 0x000fe400080f0eff */
        /* <DEDUP_REMOVED lines=13> */
[----:B------:R-:W-:-:S04]  /*56a0*/  IMAD.WIDE.U32 R28, R22, UR4, RZ ;  /* 0x00000004161c7c25 */ /* 0x000fc8000f8e00ff */
[----:B------:R-:W-:Y:S01]  /*56b0*/  IMAD.WIDE.U32.X R26, R15, UR11, R26, P0 ;  /* 0x0000000b0f1a7c25 */ /* 0x000fe200080e041a */
[----:B------:R-:W-:-:S03]  /*56c0*/  IADD3 RZ, P0, PT, R29, R24, RZ ;  /* 0x000000181dff7210 */ /* 0x000fc60007f1e0ff */
[----:B------:R-:W-:-:S04]  /*56d0*/  IMAD.MOV.U32 R22, RZ, RZ, R25 ;  /* 0x000000ffff167224 */ /* 0x000fc800078e0019 */
[----:B------:R-:W-:Y:S01]  /*56e0*/  IMAD.WIDE.U32.X R22, R21, UR5, R22, P0 ;  /* 0x0000000515167c25 */ /* 0x000fe200080e0416 */
[----:B------:R-:W-:-:S04]  /*56f0*/  ISETP.NE.U32.AND P0, PT, RZ, UR10, PT ;  /* 0x0000000aff007c0c */ /* 0x000fc8000bf05070 */
[----:B------:R-:W-:-:S04]  /*5700*/  ISETP.NE.AND.EX P0, PT, RZ, UR11, PT, P0 ;  /* 0x0000000bff007c0c */ /* 0x000fc8000bf05300 */
[----:B------:R-:W-:Y:S02]  /*5710*/  SEL R15, R13, R26, !P0 ;  /* 0x0000001a0d0f7207 */ /* 0x000fe40004000000 */
[----:B------:R-:W-:Y:S02]  /*5720*/  SEL R12, R12, R27, !P0 ;  /* 0x0000001b0c0c7207 */ /* 0x000fe40004000000 */
[----:B------:R-:W-:Y:S02]  /*5730*/  ISETP.NE.U32.AND P0, PT, RZ, UR4, PT ;  /* 0x00000004ff007c0c */ /* 0x000fe4000bf05070 */
[----:B------:R-:W-:Y:S02]  /*5740*/  SHF.R.U64 R12, R15, UR8, R12 ;  /* 0x000000080f0c7c19 */ /* 0x000fe4000800120c */
[----:B------:R-:W-:Y:S02]  /*5750*/  ISETP.NE.AND.EX P0, PT, RZ, UR5, PT, P0 ;  /* 0x00000005ff007c0c */ /* 0x000fe4000bf05300 */
[----:B------:R-:W-:-:S02]  /*5760*/  IADD3 R21, PT, PT, R5, -0x1, R12 ;  /* 0xffffffff05157810 */ /* 0x000fc40007ffe00c */
[----:B------:R-:W-:Y:S02]  /*5770*/  SEL R13, R19, R23, !P0 ;  /* 0x00000017130d7207 */ /* 0x000fe40004000000 */
[----:B------:R-:W-:Y:S02]  /*5780*/  IABS R19, R5 ;  /* 0x0000000500137213 */ /* 0x000fe40000000000 */
[----:B------:R-:W-:Y:S02]  /*5790*/  SEL R20, R20, R22, !P0 ;  /* 0x0000001614147207 */ /* 0x000fe40004000000 */
[----:B------:R-:W1:Y:S01]  /*57a0*/  I2F.RP R24, R19 ;  /* 0x0000001300187306 */ /* 0x000e620000209400 */
[----:B------:R-:W-:Y:S02]  /*57b0*/  IABS R15, R21 ;  /* 0x00000015000f7213 */ /* 0x000fe40000000000 */
[----:B------:R-:W-:Y:S02]  /*57c0*/  IABS R12, R5 ;  /* 0x00000005000c7213 */ /* 0x000fe40000000000 */
[----:B------:R-:W-:-:S03]  /*57d0*/  SHF.R.U64 R13, R20, UR6, R13 ;  /* 0x00000006140d7c19 */ /* 0x000fc6000800120d */
[----:B------:R-:W-:Y:S01]  /*57e0*/  IMAD.MOV R12, RZ, RZ, -R12 ;  /* 0x000000ffff0c7224 */ /* 0x000fe200078e0a0c */
[----:B------:R-:W-:-:S04]  /*57f0*/  IADD3 R20, PT, PT, R4, -0x1, R13 ;  /* 0xffffffff04147810 */ /* 0x000fc80007ffe00d */
[----:B------:R-:W-:Y:S01]  /*5800*/  IABS R13, R20 ;  /* 0x00000014000d7213 */ /* 0x000fe20000000000 */
[----:B-1----:R-:W1:Y:S02]  /*5810*/  MUFU.RCP R22, R24 ;  /* 0x0000001800167308 */ /* 0x002e640000001000 */
[----:B-1----:R-:W-:-:S06]  /*5820*/  VIADD R22, R22, 0xffffffe ;  /* 0x0ffffffe16167836 */ /* 0x002fcc0000000000 */
[----:B------:R-:W1:Y:S02]  /*5830*/  F2I.FTZ.U32.TRUNC.NTZ R23, R22 ;  /* 0x0000001600177305 */ /* 0x000e64000021f000 */
[----:B-1----:R-:W-:Y:S02]  /*5840*/  IMAD.MOV R18, RZ, RZ, -R23 ;  /* 0x000000ffff127224 */ /* 0x002fe400078e0a17 */
[----:B------:R-:W-:Y:S02]  /*5850*/  IMAD.MOV.U32 R22, RZ, RZ, RZ ;  /* 0x000000ffff167224 */ /* 0x000fe400078e00ff */
[----:B------:R-:W-:Y:S01]  /*5860*/  IMAD R25, R18, R19, RZ ;  /* 0x0000001312197224 */ /* 0x000fe200078e02ff */
[----:B------:R-:W-:-:S03]  /*5870*/  IABS R18, R4 ;  /* 0x0000000400127213 */ /* 0x000fc60000000000 */
[----:B------:R-:W-:Y:S02]  /*5880*/  IMAD.HI.U32 R25, R23, R25, R22 ;  /* 0x0000001917197227 */ /* 0x000fe400078e0016 */
[----:B------:R-:W1:Y:S04]  /*5890*/  I2F.RP R23, R18 ;  /* 0x0000001200177306 */ /* 0x000e680000209400 */
[----:B------:R-:W-:-:S04]  /*58a0*/  IMAD.HI.U32 R25, R25, R15, RZ ;  /* 0x0000000f19197227 */ /* 0x000fc800078e00ff */
[----:B------:R-:W-:-:S05]  /*58b0*/  IMAD R22, R25, R12, R15 ;  /* 0x0000000c19167224 */ /* 0x000fca00078e020f */
[----:B------:R-:W-:Y:S01]  /*58c0*/  ISETP.GT.U32.AND P0, PT, R19, R22, PT ;  /* 0x000000161300720c */ /* 0x000fe20003f04070 */
[----:B-1----:R-:W1:-:S12]  /*58d0*/  MUFU.RCP R24, R23 ;  /* 0x0000001700187308 */ /* 0x002e580000001000 */
[----:B------:R-:W-:Y:S02]  /*58e0*/  @!P0 IMAD.IADD R22, R22, 0x1, -R19 ;  /* 0x0000000116168824 */ /* 0x000fe400078e0a13 */
[----:B-1----:R-:W-:-:S04]  /*58f0*/  VIADD R24, R24, 0xffffffe ;  /* 0x0ffffffe18187836 */ /* 0x002fc80000000000 */
        /* <DEDUP_REMOVED lines=23> */
[----:B------:R-:W-:-:S05]  /*5a70*/  @!P0 LOP3.LUT R13, RZ, UR21, RZ, 0x33, !PT ;  /* 0x00000015ff0d8c12 */ /* 0x000fca000f8e33ff */
[----:B------:R-:W-:-:S05]  /*5a80*/  IMAD.IADD R20, R20, 0x1, -R13 ;  /* 0x0000000114147824 */ /* 0x000fca00078e0a0d */
[CC--:B------:R-:W-:Y:S01]  /*5a90*/  SEL R12, R20.reuse, R15.reuse, !P6 ;  /* 0x0000000f140c7207 */ /* 0x0c0fe20007000000 */
[----:B------:R-:W-:-:S03]  /*5aa0*/  IMAD R15, R20, R15, RZ ;  /* 0x0000000f140f7224 */ /* 0x000fc600078e02ff */
[----:B------:R-:W-:Y:S02]  /*5ab0*/  SHF.R.S32.HI R13, RZ, 0x1f, R12 ;  /* 0x0000001fff0d7819 */ /* 0x000fe4000001140c */
[----:B------:R-:W-:Y:S02]  /*5ac0*/  SHF.R.S32.HI R22, RZ, 0x1f, R15 ;  /* 0x0000001fff167819 */ /* 0x000fe4000001140f */
.L_x_57:
[----:B------:R-:W-:Y:S05]  /*5ad0*/  BSYNC.RECONVERGENT B0 ;  /* 0x0000000000007941 */ /* 0x000fea0003800200 */
.L_x_56:
[----:B------:R-:W1:Y:S04]  /*5ae0*/  SHFL.UP PT, R18, R15, 0x1, RZ ;  /* 0x042000000f127989 */ /* 0x000e6800000e00ff */
[----:B--2---:R-:W2:Y:S01]  /*5af0*/  SHFL.UP PT, R21, R22, 0x1, RZ ;  /* 0x0420000016157989 */ /* 0x004ea200000e00ff */
        /* <DEDUP_REMOVED lines=20> */
[----:B------:R-:W-:Y:S01]  /*5c40*/  IADD3 R25, P0, PT, R18, R23, RZ ;  /* 0x0000001712197210 */ /* 0x000fe20007f1e0ff */
[----:B------:R-:W-:-:S04]  /*5c50*/  IMAD.U32 R23, RZ, RZ, UR17 ;  /* 0x00000011ff177e24 */ /* 0x000fc8000f8e00ff */
[----:B------:R-:W-:Y:S01]  /*5c60*/  IMAD.X R26, R19, 0x1, R24, P0 ;  /* 0x00000001131a7824 */ /* 0x000fe200000e0618 */
[----:B------:R-:W1:Y:S04]  /*5c70*/  SHFL.UP PT, R18, R25, 0x10, RZ ;  /* 0x0600000019127989 */ /* 0x000e6800000e00ff */
        /* <DEDUP_REMOVED lines=12> */
.L_x_55:
[----:B------:R-:W1:Y:S08]  /*5d40*/  BREV R21, R23 ;  /* 0x0000001700157301 */ /* 0x000e700000000000 */
[----:B-1----:R-:W1:Y:S02]  /*5d50*/  FLO.U32.SH R21, R21 ;  /* 0x0000001500157300 */ /* 0x002e6400000e0400 */
[----:B-1----:R-:W1:Y:S02]  /*5d60*/  SHFL.IDX PT, R11, R11, R21, 0x1f ;  /* 0x00001f150b0b7589 */ /* 0x002e6400000e0000 */
[----:B-1----:R-:W-:-:S05]  /*5d70*/  IMAD.IADD R20, R8, 0x1, R11 ;  /* 0x0000000108147824 */ /* 0x002fca00078e020b */
[----:B------:R-:W-:-:S13]  /*5d80*/  ISETP.GE.AND P0, PT, R20, UR25, PT ;  /* 0x0000001914007c0c */ /* 0x000fda000bf06270 */
[----:B------:R-:W1:Y:S01]  /*5d90*/  @!P0 LDC.64 R24, c[0x0][0xbf0] ;  /* 0x0002fc00ff188b82 */ /* 0x000e620000000a00 */
[----:B------:R2:W3:Y:S04]  /*5da0*/  SHFL.IDX PT, R13, R13, R21, 0x1f ;  /* 0x00001f150d0d7589 */ /* 0x0004e800000e0000 */
[----:B------:R2:W4:Y:S01]  /*5db0*/  SHFL.IDX PT, R12, R12, R21, 0x1f ;  /* 0x00001f150c0c7589 */ /* 0x00052200000e0000 */
[----:B-1----:R-:W-:-:S05]  /*5dc0*/  @!P0 IMAD.WIDE R24, R20, 0xc, R24 ;  /* 0x0000000c14188825 */ /* 0x002fca00078e0218 */
[----:B-----5:R2:W5:Y:S04]  /*5dd0*/  @!P0 LDG.E R6, desc[UR50][R24.64] ;  /* 0x0000003218068981 */ /* 0x020568000c1e1900 */
[----:B------:R2:W5:Y:S01]  /*5de0*/  @!P0 LDG.E R7, desc[UR50][R24.64+0x4] ;  /* 0x0000043218078981 */ /* 0x000562000c1e1900 */
[----:B------:R-:W-:-:S03]  /*5df0*/  IADD3 R10, P1, P0, R10, R19, -R15 ;  /* 0x000000130a0a7210 */ /* 0x000fc6000783e80f */
[----:B------:R2:W1:Y:S01]  /*5e00*/  SHFL.IDX PT, R19, R22, R21, 0x1f ;  /* 0x00001f1516137589 */ /* 0x00046200000e0000 */
[----:B------:R-:W-:-:S03]  /*5e10*/  IADD3.X R18, PT, PT, R9, R18, ~R22, P1, P0 ;  /* 0x0000001209127210 */ /* 0x000fc60000fe0c16 */
[----:B------:R2:W1:Y:S04]  /*5e20*/  SHFL.IDX PT, R10, R10, R21, 0x1f ;  /* 0x00001f150a0a7589 */ /* 0x00046800000e0000 */
[----:B------:R2:W1:Y:S04]  /*5e30*/  SHFL.IDX PT, R9, R18, R21, 0x1f ;  /* 0x00001f1512097589 */ /* 0x00046800000e0000 */
[----:B---34-:R2:W1:Y:S02]  /*5e40*/  SHFL.IDX PT, R18, R15, R21, 0x1f ;  /* 0x00001f150f127589 */ /* 0x01846400000e0000 */
.L_x_52:
[----:B------:R-:W3:Y:S01]  /*5e50*/  LDCU UR4, c[0x0][0xbe8] ;  /* 0x00017d00ff0477ac */ /* 0x000ee20008000800 */
[----:B--2---:R-:W-:Y:S01]  /*5e60*/  IMAD.MOV.U32 R21, RZ, RZ, -0x1 ;  /* 0xffffffffff157424 */ /* 0x004fe200078e00ff */
[----:B------:R-:W-:Y:S02]  /*5e70*/  MOV R15, 0xffffffff ;  /* 0xffffffff000f7802 */ /* 0x000fe40000000f00 */
[----:B---3--:R-:W-:-:S13]  /*5e80*/  ISETP.GE.AND P0, PT, R11, UR4, PT ;  /* 0x000000040b007c0c */ /* 0x008fda000bf06270 */
[----:B------:R-:W-:Y:S05]  /*5e90*/  @P0 BRA `(.L_x_51) ;  /* 0x0000000000e80947 */ /* 0x000fea0003800000 */
[----:B------:R-:W2:Y:S01]  /*5ea0*/  LDC R15, c[0x0][0xb98] ;  /* 0x0002e600ff0f7b82 */ /* 0x000ea20000000800 */
[----:B-1----:R-:W-:-:S04]  /*5eb0*/  IADD3 R25, P0, PT, -R10, UR18, RZ ;  /* 0x000000120a197c10 */ /* 0x002fc8000ff1e1ff */
[----:B------:R-:W-:-:S03]  /*5ec0*/  IADD3.X R22, PT, PT, ~R9, UR17, RZ, P0, !PT ;  /* 0x0000001109167c10 */ /* 0x000fc600087fe5ff */
[----:B------:R-:W1:Y:S08]  /*5ed0*/  LDC R23, c[0x0][0xb88] ;  /* 0x0002e200ff177b82 */ /* 0x000e700000000800 */
[----:B------:R-:W3:Y:S01]  /*5ee0*/  LDC R21, c[0x0][0xbdc] ;  /* 0x0002f700ff157b82 */ /* 0x000ee20000000800 */
[-CC-:B--2---:R-:W-:Y:S02]  /*5ef0*/  SHF.R.U32.HI R24, RZ, R15.reuse, R22.reuse ;  /* 0x0000000fff187219 */ /* 0x184fe40000011616 */
[----:B------:R-:W-:-:S02]  /*5f00*/  SHF.R.U64 R15, R25, R15, R22 ;  /* 0x0000000f190f7219 */ /* 0x000fc40000001216 */
[-CC-:B-1----:R-:W-:Y:S02]  /*5f10*/  SHF.R.U32.HI R2, RZ, R23.reuse, R24.reuse ;  /* 0x00000017ff027219 */ /* 0x182fe40000011618 */
        /* <DEDUP_REMOVED lines=9> */
[----:B------:R-:W-:Y:S01]  /*5fb0*/  HFMA2 R22, -RZ, RZ, 0, 0 ;  /* 0x00000000ff167431 */ /* 0x000fe200000001ff */
[----:B------:R-:W-:-:S06]  /*5fc0*/  ISETP.NE.U32.AND P1, PT, R20, RZ, PT ;  /* 0x000000ff1400720c */ /* 0x000fcc0003f25070 */
[----:B-1----:R-:W1:Y:S02]  /*5fd0*/  MUFU.RCP R23, R17 ;  /* 0x0000001100177308 */ /* 0x002e640000001000 */
[----:B-1----:R-:W-:-:S06]  /*5fe0*/  IADD3 R23, PT, PT, R23, 0xffffffe, RZ ;  /* 0x0ffffffe17177810 */ /* 0x002fcc0007ffe0ff */
[----:B------:R-:W1:Y:S02]  /*5ff0*/  F2I.FTZ.U32.TRUNC.NTZ R23, R23 ;  /* 0x0000001700177305 */ /* 0x000e64000021f000 */
[----:B-1----:R-:W-:-:S04]  /*6000*/  IMAD.MOV R2, RZ, RZ, -R23 ;  /* 0x000000ffff027224 */ /* 0x002fc800078e0a17 */
        /* <DEDUP_REMOVED lines=14> */
.L_x_59:
[----:B------:R-:W-:Y:S02]  /*60f0*/  MOV R2, 0x6110 ;  /* 0x0000611000027802 */ /* 0x000fe40000000f00 */
[----:B-----5:R-:W-:Y:S05]  /*6100*/  CALL.REL.NOINC `(.L_x_61) ;  /* 0x000000dc00947944 */ /* 0x020fea0003c00000 */
[----:B------:R-:W-:-:S05]  /*6110*/  IADD3 R2, PT, PT, -R22, RZ, RZ ;  /* 0x000000ff16027210 */ /* 0x000fca0007ffe1ff */
[----:B------:R-:W-:-:S07]  /*6120*/  IMAD R21, R20, R2, R21 ;  /* 0x0000000214157224 */ /* 0x000fce00078e0215 */
.L_x_60:
[----:B------:R-:W1:Y:S01]  /*6130*/  LDC R17, c[0x0][0xbdc] ;  /* 0x0002f700ff117b82 */ /* 0x000e620000000800 */
[----:B------:R-:W-:Y:S02]  /*6140*/  LOP3.LUT R24, R24, UR12, RZ, 0xc0, !PT ;  /* 0x0000000c18187c12 */ /* 0x000fe4000f8ec0ff */
[----:B------:R-:W-:Y:S02]  /*6150*/  LOP3.LUT R15, R15, UR22, RZ, 0xc0, !PT ;  /* 0x000000160f0f7c12 */ /* 0x000fe4000f8ec0ff */
[----:B------:R-:W-:-:S03]  /*6160*/  PLOP3.LUT P1, PT, PT, PT, PT, 0x8, 0x80 ;  /* 0x000000000080781c */ /* 0x000fc60003f2e170 */
[----:B------:R-:W2:Y:S08]  /*6170*/  LDC R2, c[0x0][0xb80] ;  /* 0x0002e000ff027b82 */ /* 0x000eb00000000800 */
[----:B------:R-:W3:Y:S08]  /*6180*/  LDC R3, c[0x0][0xb90] ;  /* 0x0002e400ff037b82 */ /* 0x000ef00000000800 */
[----:B------:R-:W4:Y:S01]  /*6190*/  LDC R20, c[0x0][0xbe0] ;  /* 0x0002f800ff147b82 */ /* 0x000f220000000800 */
[----:B-1----:R-:W-:-:S05]  /*61a0*/  SHF.L.U32 R17, R22, R17, RZ ;  /* 0x0000001116117219 */ /* 0x002fca00000006ff */
[----:B------:R-:W-:Y:S01]  /*61b0*/  IMAD.IADD R24, R24, 0x1, R17 ;  /* 0x0000000118187824 */ /* 0x000fe200078e0211 */
[----:B------:R-:W-:Y:S01]  /*61c0*/  P2R R17, PR, RZ, 0x2 ;  /* 0x00000002ff117803 */ /* 0x000fe20000000000 */
[----:B--2---:R-:W-:Y:S02]  /*61d0*/  IMAD R21, R21, R2, R15 ;  /* 0x0000000215157224 */ /* 0x004fe400078e020f */
[----:B------:R-:W-:Y:S02]  /*61e0*/  IMAD.MOV.U32 R15, RZ, RZ, R11 ;  /* 0x000000ffff0f7224 */ /* 0x000fe400078e000b */
[----:B---3--:R-:W-:Y:S02]  /*61f0*/  IMAD R24, R24, R3, UR30 ;  /* 0x0000001e18187e24 */ /* 0x008fe4000f8e0203 */
[----:B------:R-:W-:Y:S01]  /*6200*/  IMAD.MOV.U32 R3, RZ, RZ, 0x1 ;  /* 0x00000001ff037424 */ /* 0x000fe200078e00ff */
[----:B----4-:R-:W-:-:S04]  /*6210*/  ISETP.NE.AND P0, PT, R20, 0x1, PT ;  /* 0x000000011400780c */ /* 0x010fc80003f05270 */
[----:B------:R-:W-:Y:S02]  /*6220*/  SEL R2, R24, R21, !P0 ;  /* 0x0000001518027207 */ /* 0x000fe40004000000 */
[----:B------:R-:W-:Y:S02]  /*6230*/  SEL R21, R21, R24, !P0 ;  /* 0x0000001815157207 */ /* 0x000fe40004000000 */
.L_x_51:
[----:B------:R-:W-:-:S09]  /*6240*/  UISETP.NE.AND UP0, UPT, UR37, 0x1, UPT ;  /* 0x000000012500788c */ /* 0x000fd2000bf05270 */
[----:B------:R-:W-:Y:S05]  /*6250*/  BRA.U !UP0, `(.L_x_62) ;  /* 0x0000000108047547 */ /* 0x000fea000b800000 */
[----:B------:R-:W-:Y:S05]  /*6260*/  BPT.TRAP 0x1 ;  /* 0x000000040000795c */ /* 0x000fea0000300000 */
.L_x_62:
[----:B------:R-:W2:Y:S01]  /*6270*/  S2UR UR4, SR_CgaCtaId ;  /* 0x00000000000479c3 */ /* 0x000ea20000008800 */
[----:B------:R-:W-:Y:S01]  /*6280*/  UMOV UR5, 0x400 ;  /* 0x0000040000057882 */ /* 0x000fe20000000000 */
[----:B------:R-:W-:Y:S02]  /*6290*/  SHF.L.U32 R20, R0, 0x1f, RZ ;  /* 0x0000001f00147819 */ /* 0x000fe400000006ff */
[----:B------:R-:W-:Y:S01]  /*62a0*/  ISETP.NE.AND P1, PT, R16, R15, PT ;  /* 0x0000000f1000720c */ /* 0x000fe20003f25270 */
[----:B------:R-:W-:Y:S01]  /*62b0*/  VIADD R16, R14, 0x1 ;  /* 0x000000010e107836 */ /* 0x000fe20000000000 */
[----:B--2---:R-:W-:-:S04]  /*62c0*/  ULEA UR4, UR4, UR5, 0x18 ;  /* 0x0000000504047291 */ /* 0x004fc8000f8ec0ff */
[----:B------:R-:W-:-:S09]  /*62d0*/  ULEA UR4, UR23, UR4, 0x3 ;  /* 0x0000000417047291 */ /* 0x000fd2000f8e18ff */
[----:B------:R-:W2:Y:S02]  /*62e0*/  SYNCS.PHASECHK.TRANS64.TRYWAIT P0, [UR4+0xc0], R20 ;  /* 0x0000c014ff0075a7 */ /* 0x000ea40008001104 */
[----:B--2---:R-:W-:Y:S05]  /*62f0*/  @!P0 BRA `(.L_x_63) ;  /* 0x000000cc00a08947 */ /* 0x004fea0003800000 */
.L_x_230:
[----:B------:R-:W-:Y:S01]  /*6300*/  ELECT P0, URZ, PT ;  /* 0x0000000000ff782f */ /* 0x000fe20003800000 */
[----:B------:R-:W-:Y:S01]  /*6310*/  @!P1 IMAD.MOV R16, RZ, RZ, R14 ;  /* 0x000000ffff109224 */ /* 0x000fe200078e020e */
[----:B------:R-:W-:Y:S01]  /*6320*/  BSSY.RECONVERGENT B0, `(.L_x_64) ;  /* 0x0000017000007945 */ /* 0x000fe20003800200 */
[----:B------:R-:W-:-:S03]  /*6330*/  ISETP.NE.AND P2, PT, R17, RZ, PT ;  /* 0x000000ff1100720c */ /* 0x000fc60003f45270 */
[----:B------:R-:W-:-:S07]  /*6340*/  PRMT R14, R16, 0x7610, R14 ;  /* 0x00007610100e7816 */ /* 0x000fce000000000e */
[----:B------:R-:W-:Y:S05]  /*6350*/  @!P0 BRA `(.L_x_65) ;  /* 0x00000000004c8947 */ /* 0x000fea0003800000 */
[----:B------:R-:W-:Y:S01]  /*6360*/  PLOP3.LUT P0, PT, P1, P2, PT, 0x20, 0x2 ;  /* 0x000000000002781c */ /* 0x000fe20000f04470 */
[----:B------:R-:W-:Y:S01]  /*6370*/  UIMAD UR5, UR23, 0x14, UR36 ;  /* 0x00000014170578a4 */ /* 0x000fe2000f8e0224 */
[----:B------:R-:W-:Y:S02]  /*6380*/  SEL R16, R14, RZ, !P2 ;  /* 0x000000ff0e107207 */ /* 0x000fe40005000000 */
[----:B------:R-:W-:-:S04]  /*6390*/  SEL R17, RZ, 0x1, !P0 ;  /* 0x00000001ff117807 */ /* 0x000fc80004000000 */
[----:B------:R-:W-:Y:S02]  /*63a0*/  PRMT R16, R17, 0x5410, R16 ;  /* 0x0000541011107816 */ /* 0x000fe40000000010 */
[----:B------:R3:W-:Y:S04]  /*63b0*/  STS [UR5], R2 ;  /* 0x00000002ff007988 */ /* 0x0007e80008000805 */
[----:B------:R3:W-:Y:S04]  /*63c0*/  STS [UR5+0x4], R21 ;  /* 0x00000415ff007988 */ /* 0x0007e80008000805 */
[----:B------:R3:W-:Y:S04]  /*63d0*/  STS [UR5+0xc], R3 ;  /* 0x00000c03ff007988 */ /* 0x0007e80008000805 */
[----:B------:R3:W-:Y:S04]  /*63e0*/  STS [UR5+0x10], R16 ;  /* 0x00001010ff007988 */ /* 0x0007e80008000805 */
[----:B------:R3:W-:Y:S01]  /*63f0*/  STS [UR5+0x8], R15 ;  /* 0x0000080fff007988 */ /* 0x0007e20008000805 */
[----:B------:R-:W-:Y:S01]  /*6400*/  @!PT LDS RZ, [RZ] ;  /* 0x00000000fffff984 */ /* 0x000fe20000000800 */
[----:B------:R-:W-:Y:S01]  /*6410*/  @!PT LDS RZ, [RZ] ;  /* 0x00000000fffff984 */ /* 0x000fe20000000800 */
[----:B------:R-:W-:Y:S01]  /*6420*/  @!PT LDS RZ, [RZ] ;  /* 0x00000000fffff984 */ /* 0x000fe20000000800 */
[----:B------:R-:W-:Y:S01]  /*6430*/  @!PT LDS RZ, [RZ] ;  /* 0x00000000fffff984 */ /* 0x000fe20000000800 */
[----:B------:R4:W-:Y:S06]  /*6440*/  MEMBAR.ALL.CTA ;  /* 0x0000000000007992 */ /* 0x0009ec0000008000 */
[----:B----4-:R-:W4:Y:S01]  /*6450*/  FENCE.VIEW.ASYNC.S ;  /* 0x00000000000073c6 */ /* 0x010f220000000000 */
[----:B------:R-:W-:Y:S05]  /*6460*/  BRA.U !UP0, `(.L_x_66) ;  /* 0x0000000108047547 */ /* 0x000fea000b800000 */
[----:B------:R-:W-:Y:S05]  /*6470*/  BPT.TRAP 0x1 ;  /* 0x000000040000795c */ /* 0x000fea0000300000 */
.L_x_66:
[----:B----4-:R-:W-:Y:S01]  /*6480*/  SYNCS.ARRIVE.TRANS64.A1T0 RZ, [UR4+0x80], RZ ;  /* 0x000080ffffff79a7 */ /* 0x010fe20008100004 */
.L_x_65:
[----:B------:R-:W-:Y:S05]  /*6490*/  BSYNC.RECONVERGENT B0 ;  /* 0x0000000000007941 */ /* 0x000fea0003800200 */
.L_x_64:
[----:B------:R-:W-:Y:S01]  /*64a0*/  UIADD3 UR23, UPT, UPT, UR23, 0x1, URZ ;  /* 0x0000000117177890 */ /* 0x000fe2000fffe0ff */
[----:B---3--:R-:W-:-:S03]  /*64b0*/  MOV R16, R15 ;  /* 0x0000000f00107202 */ /* 0x008fc60000000f00 */
[----:B------:R-:W-:-:S04]  /*64c0*/  UISETP.NE.AND UP0, UPT, UR23, 0x8, UPT ;  /* 0x000000081700788c */ /* 0x000fc8000bf05270 */
[----:B------:R-:W-:Y:S02]  /*64d0*/  USEL UR4, URZ, 0x1, UP0 ;  /* 0x00000001ff047887 */ /* 0x000fe40008000000 */
[----:B------:R-:W-:-:S04]  /*64e0*/  USEL UR23, UR23, URZ, UP0 ;  /* 0x000000ff17177287 */ /* 0x000fc80008000000 */
[----:B------:R-:W-:Y:S01]  /*64f0*/  LOP3.LUT R0, R0, UR4, RZ, 0x3c, !PT ;  /* 0x0000000400007c12 */ /* 0x000fe2000f8e3cff */
[----:B------:R-:W-:Y:S07]  /*6500*/  @!P2 BRA `(.L_x_67) ;  /* 0xffffffe40024a947 */ /* 0x000fee000383ffff */
[----:B------:R-:W-:Y:S01]  /*6510*/  HFMA2 R14, -RZ, RZ, 0, 0 ;  /* 0x00000000ff0e7431 */ /* 0x000fe200000001ff */
[----:B------:R-:W-:Y:S02]  /*6520*/  PRMT R16, RZ, 0x7610, R16 ;  /* 0x00007610ff107816 */ /* 0x000fe40000000010 */
.L_x_83:
[----:B------:R-:W3:Y:S01]  /*6530*/  LDC.64 R2, c[0x0][0xbd0] ;  /* 0x0002f400ff027b82 */ /* 0x000ee20000000a00 */
[----:B------:R-:W-:Y:S01]  /*6540*/  UIADD3 UR18, UP0, UPT, UR18, UR28, URZ ;  /* 0x0000001c12127290 */ /* 0x000fe2000ff1e0ff */
[----:B------:R-:W-:Y:S01]  /*6550*/  ISETP.NE.AND P1, PT, RZ, UR16, PT ;  /* 0x00000010ff007c0c */ /* 0x000fe2000bf25270 */
[----:B------:R-:W-:Y:S01]  /*6560*/  IMAD.MOV.U32 R21, RZ, RZ, -0x1 ;  /* 0xffffffffff157424 */ /* 0x000fe200078e00ff */
[----:B------:R-:W-:Y:S01]  /*6570*/  PLOP3.LUT P2, PT, PT, PT, PT, 0x80, 0x8 ;  /* 0x000000000008781c */ /* 0x000fe20003f4f070 */
[----:B------:R-:W-:Y:S01]  /*6580*/  UIADD3.X UR17, UPT, UPT, UR17, UR19, URZ, UP0, !UPT ;  /* 0x0000001311117290 */ /* 0x000fe200087fe4ff */
[----:B------:R-:W-:Y:S02]  /*6590*/  IMAD.MOV.U32 R22, RZ, RZ, -0x1 ;  /* 0xffffffffff167424 */ /* 0x000fe400078e00ff */
[----:B------:R-:W-:Y:S02]  /*65a0*/  P2R R17, PR, RZ, 0x4 ;  /* 0x00000004ff117803 */ /* 0x000fe40000000000 */
[----:B---3--:R-:W-:Y:S01]  /*65b0*/  ISETP.LE.U32.AND P0, PT, R2, UR18, PT ;  /* 0x0000001202007c0c */ /* 0x008fe2000bf03070 */
[----:B------:R-:W-:-:S05]  /*65c0*/  IMAD.U32 R2, RZ, RZ, UR17 ;  /* 0x00000011ff027e24 */ /* 0x000fca000f8e00ff */
[----:B------:R-:W-:Y:S01]  /*65d0*/  ISETP.GE.U32.AND.EX P0, PT, R2, R3, PT, P0 ;  /* 0x000000030200720c */ /* 0x000fe20003f06100 */
[----:B------:R-:W-:Y:S02]  /*65e0*/  IMAD.MOV.U32 R3, RZ, RZ, RZ ;  /* 0x000000ffff037224 */ /* 0x000fe400078e00ff */
[----:B------:R-:W-:-:S10]  /*65f0*/  IMAD.MOV.U32 R2, RZ, RZ, -0x1 ;  /* 0xffffffffff027424 */ /* 0x000fd400078e00ff */
[----:B------:R-:W-:Y:S05]  /*6600*/  @P0 BRA P1, `(.L_x_68) ;  /* 0x0000001400ec0947 */ /* 0x000fea0000800000 */
[----:B-1----:R-:W-:Y:S01]  /*6610*/  IADD3 R21, P1, PT, R18, R10, RZ ;  /* 0x0000000a12157210 */ /* 0x002fe20007f3e0ff */
[----:B--2---:R-:W-:-:S03]  /*6620*/  IMAD.U32 R20, RZ, RZ, UR17 ;  /* 0x00000011ff147e24 */ /* 0x004fc6000f8e00ff */
[----:B------:R-:W-:Y:S01]  /*6630*/  ISETP.LE.U32.AND P0, PT, R21, UR18, PT ;  /* 0x0000001215007c0c */ /* 0x000fe2000bf03070 */
[----:B------:R-:W-:-:S05]  /*6640*/  IMAD.X R21, R19, 0x1, R9, P1 ;  /* 0x0000000113157824 */ /* 0x000fca00008e0609 */
[----:B------:R-:W-:-:S13]  /*6650*/  ISETP.GE.U32.AND.EX P0, PT, R20, R21, PT, P0 ;  /* 0x000000151400720c */ /* 0x000fda0003f06100 */
[----:B------:R-:W-:Y:S05]  /*6660*/  @!P0 BRA `(.L_x_69) ;  /* 0x0000001000d88947 */ /* 0x000fea0003800000 */
[----:B------:R-:W1:Y:S01]  /*6670*/  LDCU UR25, c[0x0][0xbe8] ;  /* 0x00017d00ff1977ac */ /* 0x000e620008000800 */
[----:B------:R-:W-:Y:S01]  /*6680*/  IMAD.IADD R11, R8, 0x1, R11 ;  /* 0x00000001080b7824 */ /* 0x000fe200078e020b */
[----:B-----5:R-:W-:Y:S01]  /*6690*/  MOV R19, R6 ;  /* 0x0000000600137202 */ /* 0x020fe20000000f00 */
        /* <DEDUP_REMOVED lines=16> */
[----:B------:R-:W4:Y:S01]  /*67a0*/  LDCU.128 UR4, c[0x0][0xbc0] ;  /* 0x00017800ff0477ac */ /* 0x000f220008000c00 */
[----:B------:R-:W-:Y:S02]  /*67b0*/  IADD3 R20, P0, PT, R19, UR20, RZ ;  /* 0x0000001413147c10 */ /* 0x000fe4000ff1e0ff */
[----:B-1----:R-:W-:Y:S01]  /*67c0*/  IADD3 R24, P2, PT, R21, UR14, RZ ;  /* 0x0000000e15187c10 */ /* 0x002fe2000ff5e0ff */
[----:B------:R-:W1:Y:S01]  /*67d0*/  LDCU.64 UR10, c[0x0][0xba8] ;  /* 0x00017500ff0a77ac */ /* 0x000e620008000a00 */
[----:B------:R-:W-:-:S02]  /*67e0*/  LEA.HI.X.SX32 R19, R19, UR15, 0x1, P0 ;  /* 0x0000000f13137c11 */ /* 0x000fc400080f0eff */
[----:B------:R-:W1:Y:S01]  /*67f0*/  I2F.RP R12, R13 ;  /* 0x0000000d000c7306 */ /* 0x000e620000209400 */
[----:B------:R-:W-:Y:S02]  /*6800*/  LEA.HI.X.SX32 R23, R21, UR13, 0x1, P2 ;  /* 0x0000000d15177c11 */ /* 0x000fe400090f0eff */
[----:B--2---:R-:W-:-:S05]  /*6810*/  IADD3 R22, P0, PT, R20, UR9, RZ ;  /* 0x0000000914167c10 */ /* 0x004fca000ff1e0ff */
[----:B---3--:R-:W2:Y:S01]  /*6820*/  MUFU.RCP R27, R27 ;  /* 0x0000001b001b7308 */ /* 0x008ea20000001000 */
[----:B----4-:R-:W-:Y:S01]  /*6830*/  IADD3 R26, P1, PT, R24, UR7, RZ ;  /* 0x00000007181a7c10 */ /* 0x010fe2000ff3e0ff */
[----:B------:R-:W-:Y:S02]  /*6840*/  IMAD.X R21, RZ, RZ, R19, P0 ;  /* 0x000000ffff157224 */ /* 0x000fe400000e0613 */
[----:B-1----:R-:W-:-:S04]  /*6850*/  IMAD.WIDE.U32 R36, R22, UR10, RZ ;  /* 0x0000000a16247c25 */ /* 0x002fc8000f8e00ff */
[----:B------:R-:W1:Y:S01]  /*6860*/  MUFU.RCP R12, R12 ;  /* 0x0000000c000c7308 */ /* 0x000e620000001000 */
[----:B------:R-:W-:Y:S02]  /*6870*/  IMAD.X R25, RZ, RZ, R23, P1 ;  /* 0x000000ffff197224 */ /* 0x000fe400008e0617 */
[----:B------:R-:W-:-:S04]  /*6880*/  IMAD.WIDE.U32 R30, R21, UR10, RZ ;  /* 0x0000000a151e7c25 */ /* 0x000fc8000f8e00ff */
[----:B--2---:R-:W-:Y:S02]  /*6890*/  VIADD R27, R27, 0xffffffe ;  /* 0x0ffffffe1b1b7836 */ /* 0x004fe40000000000 */
[----:B------:R-:W-:-:S04]  /*68a0*/  IMAD.WIDE.U32 R28, R25, UR4, RZ ;  /* 0x00000004191c7c25 */ /* 0x000fc8000f8e00ff */
[----:B------:R-:W2:Y:S01]  /*68b0*/  F2I.FTZ.U32.TRUNC.NTZ R27, R27 ;  /* 0x0000001b001b7305 */ /* 0x000ea2000021f000 */
[----:B------:R-:W-:-:S04]  /*68c0*/  IMAD.WIDE.U32 R30, P1, R22, UR11, R30 ;  /* 0x0000000b161e7c25 */ /* 0x000fc8000f82001e */
[----:B------:R-:W-:-:S04]  /*68d0*/  IMAD.WIDE.U32 R28, P0, R26, UR5, R28 ;  /* 0x000000051a1c7c25 */ /* 0x000fc8000f80001c */
[----:B------:R-:W-:-:S04]  /*68e0*/  IMAD.WIDE.U32 R38, R26, UR4, RZ ;  /* 0x000000041a267c25 */ /* 0x000fc8000f8e00ff */
[----:B------:R-:W-:Y:S01]  /*68f0*/  IMAD.X R35, RZ, RZ, RZ, P1 ;  /* 0x000000ffff237224 */ /* 0x000fe200008e06ff */
[----:B------:R-:W-:Y:S01]  /*6900*/  IADD3 RZ, P1, PT, R37, R30, RZ ;  /* 0x0000001e25ff7210 */ /* 0x000fe20007f3e0ff */
[----:B-1----:R-:W-:Y:S01]  /*6910*/  VIADD R12, R12, 0xffffffe ;  /* 0x0ffffffe0c0c7836 */ /* 0x002fe20000000000 */
[----:B------:R-:W-:Y:S01]  /*6920*/  IADD3 RZ, P2, PT, R39, R28, RZ ;  /* 0x0000001c27ff7210 */ /* 0x000fe20007f5e0ff */
[----:B------:R-:W-:Y:S02]  /*6930*/  IMAD.MOV.U32 R34, RZ, RZ, R31 ;  /* 0x000000ffff227224 */ /* 0x000fe400078e001f */
[----:B------:R-:W-:Y:S01]  /*6940*/  IMAD.X R33, RZ, RZ, RZ, P0 ;  /* 0x000000ffff217224 */ /* 0x000fe200000e06ff */
[----:B------:R-:W-:Y:S01]  /*6950*/  ISETP.NE.U32.AND P0, PT, RZ, UR10, PT ;  /* 0x0000000aff007c0c */ /* 0x000fe2000bf05070 */
[----:B------:R-:W-:Y:S02]  /*6960*/  IMAD.MOV.U32 R32, RZ, RZ, R29 ;  /* 0x000000ffff207224 */ /* 0x000fe400078e001d */
[----:B------:R1:W3:Y:S01]  /*6970*/  F2I.FTZ.U32.TRUNC.NTZ R29, R12 ;  /* 0x0000000c001d7305 */ /* 0x0002e2000021f000 */
[----:B------:R-:W-:Y:S01]  /*6980*/  IMAD.WIDE.U32.X R34, R21, UR11, R34, P1 ;  /* 0x0000000b15227c25 */ /* 0x000fe200088e0422 */
[----:B------:R-:W-:-:S02]  /*6990*/  ISETP.NE.U32.AND P1, PT, RZ, UR4, PT ;  /* 0x00000004ff007c0c */ /* 0x000fc4000bf25070 */
[----:B------:R-:W-:Y:S01]  /*69a0*/  ISETP.NE.AND.EX P0, PT, RZ, UR11, PT, P0 ;  /* 0x0000000bff007c0c */ /* 0x000fe2000bf05300 */
[----:B------:R-:W-:Y:S01]  /*69b0*/  IMAD.WIDE.U32.X R32, R25, UR5, R32, P2 ;  /* 0x0000000519207c25 */ /* 0x000fe200090e0420 */
[----:B------:R-:W-:Y:S02]  /*69c0*/  ISETP.NE.AND.EX P1, PT, RZ, UR5, PT, P1 ;  /* 0x00000005ff007c0c */ /* 0x000fe4000bf25310 */
[----:B------:R-:W-:Y:S01]  /*69d0*/  SEL R20, R20, R34, !P0 ;  /* 0x0000002214147207 */ /* 0x000fe20004000000 */
[----:B--2---:R-:W-:Y:S01]  /*69e0*/  IMAD.MOV R22, RZ, RZ, -R27 ;  /* 0x000000ffff167224 */ /* 0x004fe200078e0a1b */
[----:B------:R-:W-:Y:S01]  /*69f0*/  SEL R19, R19, R35, !P0 ;  /* 0x0000002313137207 */ /* 0x000fe20004000000 */
[----:B------:R-:W-:Y:S01]  /*6a00*/  IMAD.MOV.U32 R26, RZ, RZ, RZ ;  /* 0x000000ffff1a7224 */ /* 0x000fe200078e00ff */
[----:B------:R-:W-:Y:S01]  /*6a10*/  SEL R24, R24, R32, !P1 ;  /* 0x0000002018187207 */ /* 0x000fe20004800000 */
[----:B------:R-:W-:Y:S01]  /*6a20*/  IMAD R21, R22, R18, RZ ;  /* 0x0000001216157224 */ /* 0x000fe200078e02ff */
[----:B------:R-:W-:Y:S01]  /*6a30*/  SEL R23, R23, R33, !P1 ;  /* 0x0000002117177207 */ /* 0x000fe20004800000 */
[----:B------:R-:W-:Y:S01]  /*6a40*/  IMAD.MOV.U32 R28, RZ, RZ, RZ ;  /* 0x000000ffff1c7224 */ /* 0x000fe200078e00ff */
[----:B-1----:R-:W-:Y:S01]  /*6a50*/  SHF.R.U64 R12, R20, UR8, R19 ;  /* 0x00000008140c7c19 */ /* 0x002fe20008001213 */
[----:B------:R-:W-:Y:S01]  /*6a60*/  IMAD.HI.U32 R21, R27, R21, R26 ;  /* 0x000000151b157227 */ /* 0x000fe200078e001a */
[----:B------:R-:W-:-:S02]  /*6a70*/  SHF.R.U64 R23, R24, UR6, R23 ;  /* 0x0000000618177c19 */ /* 0x000fc40008001217 */
[----:B------:R-:W-:Y:S01]  /*6a80*/  IADD3 R25, PT, PT, R5, -0x1, R12 ;  /* 0xffffffff05197810 */ /* 0x000fe20007ffe00c */
[----:B---3--:R-:W-:Y:S01]  /*6a90*/  IMAD.MOV R26, RZ, RZ, -R29 ;  /* 0x000000ffff1a7224 */ /* 0x008fe200078e0a1d */
[----:B------:R-:W-:Y:S02]  /*6aa0*/  IADD3 R24, PT, PT, R4, -0x1, R23 ;  /* 0xffffffff04187810 */ /* 0x000fe40007ffe017 */
[----:B------:R-:W-:Y:S01]  /*6ab0*/  IABS R20, R5 ;  /* 0x0000000500147213 */ /* 0x000fe20000000000 */
[----:B------:R-:W-:Y:S01]  /*6ac0*/  IMAD R23, R26, R13, RZ ;  /* 0x0000000d1a177224 */ /* 0x000fe200078e02ff */
[----:B------:R-:W-:Y:S02]  /*6ad0*/  IABS R22, R25 ;  /* 0x0000001900167213 */ /* 0x000fe40000000000 */
[----:B------:R-:W-:Y:S01]  /*6ae0*/  IABS R12, R4 ;  /* 0x00000004000c7213 */ /* 0x000fe20000000000 */
[----:B------:R-:W-:Y:S01]  /*6af0*/  IMAD.HI.U32 R23, R29, R23, R28 ;  /* 0x000000171d177227 */ /* 0x000fe200078e001c */
[----:B------:R-:W-:-:S02]  /*6b00*/  IABS R19, R24 ;  /* 0x0000001800137213 */ /* 0x000fc40000000000 */
[----:B------:R-:W-:Y:S01]  /*6b10*/  ISETP.GE.AND P4, PT, R25, RZ, PT ;  /* 0x000000ff1900720c */ /* 0x000fe20003f86270 */
[----:B------:R-:W-:Y:S01]  /*6b20*/  IMAD.MOV R20, RZ, RZ, -R20 ;  /* 0x000000ffff147224 */ /* 0x000fe200078e0a14 */
[----:B------:R-:W-:Y:S01]  /*6b30*/  ISETP.GE.AND P2, PT, R24, RZ, PT ;  /* 0x000000ff1800720c */ /* 0x000fe20003f46270 */
[----:B------:R-:W-:-:S04]  /*6b40*/  IMAD.HI.U32 R21, R21, R22, RZ ;  /* 0x0000001615157227 */ /* 0x000fc800078e00ff */
        /* <DEDUP_REMOVED lines=26> */
.L_x_71:
[----:B------:R-:W-:Y:S05]  /*6cf0*/  BSYNC.RECONVERGENT B0 ;  /* 0x0000000000007941 */ /* 0x000fea0003800200 */
.L_x_70:
        /* <DEDUP_REMOVED lines=16> */
[----:B-1----:R-:W1:Y:S02]  /*6e00*/  SHFL.UP PT, R24, R21, 0x4, RZ ;  /* 0x0480000015187989 */ /* 0x002e6400000e00ff */
[----:B------:R-:W-:-:S05]  /*6e10*/  IMAD.X R22, R22, 0x1, R19, P0 ;  /* 0x0000000116167824 */ /* 0x000fca00000e0613 */
        /* <DEDUP_REMOVED lines=8> */
[----:B------:R-:W-:Y:S01]  /*6ea0*/  IADD3 R26, P0, PT, R19, R24, RZ ;  /* 0x00000018131a7210 */ /* 0x000fe20007f1e0ff */
[----:B------:R-:W-:Y:S01]  /*6eb0*/  IMAD.U32 R24, RZ, RZ, UR17 ;  /* 0x00000011ff187e24 */ /* 0x000fe2000f8e00ff */
[----:B--2---:R-:W-:-:S03]  /*6ec0*/  SEL R25, R25, RZ, P2 ;  /* 0x000000ff19197207 */ /* 0x004fc60001000000 */
[----:B------:R-:W1:Y:S02]  /*6ed0*/  SHFL.UP PT, R19, R26, 0x10, RZ ;  /* 0x060000001a137989 */ /* 0x000e6400000e00ff */
[----:B------:R-:W-:-:S05]  /*6ee0*/  IMAD.X R25, R25, 0x1, R20, P0 ;  /* 0x0000000119197824 */ /* 0x000fca00000e0614 */
        /* <DEDUP_REMOVED lines=18> */
.L_x_75:
        /* <DEDUP_REMOVED lines=100> */
.L_x_74:
[----:B------:R-:W-:Y:S05]  /*7650*/  BSYNC.RECONVERGENT B0 ;  /* 0x0000000000007941 */ /* 0x000fea0003800200 */
.L_x_73:
[----:B------:R-:W1:Y:S04]  /*7660*/  SHFL.UP PT, R20, R23, 0x1, RZ ;  /* 0x0420000017147989 */ /* 0x000e6800000e00ff */
[----:B------:R-:W3:Y:S01]  /*7670*/  SHFL.UP PT, R19, R18, 0x1, RZ ;  /* 0x0420000012137989 */ /* 0x000ee200000e00ff */
[----:B-1----:R-:W-:Y:S02]  /*7680*/  SEL R20, R20, RZ, P5 ;  /* 0x000000ff14147207 */ /* 0x002fe40002800000 */
[----:B---3--:R-:W-:Y:S02]  /*7690*/  SEL R19, R19, RZ, P5 ;  /* 0x000000ff13137207 */ /* 0x008fe40002800000 */
[----:B------:R-:W-:-:S05]  /*76a0*/  IADD3 R20, P0, PT, R20, R23, RZ ;  /* 0x0000001714147210 */ /* 0x000fca0007f1e0ff */
[----:B------:R-:W-:Y:S01]  /*76b0*/  IMAD.X R19, R19, 0x1, R18, P0 ;  /* 0x0000000113137824 */ /* 0x000fe200000e0612 */
        /* <DEDUP_REMOVED lines=32> */
.L_x_72:
        /* <DEDUP_REMOVED lines=17> */
.L_x_69:
        /* <DEDUP_REMOVED lines=42> */
.L_x_76:
[----:B------:R-:W-:Y:S02]  /*7c70*/  MOV R2, 0x7c90 ;  /* 0x00007c9000027802 */ /* 0x000fe40000000f00 */
[----:B-----5:R-:W-:Y:S05]  /*7c80*/  CALL.REL.NOINC `(.L_x_61) ;  /* 0x000000c000b47944 */ /* 0x020fea0003c00000 */
[----:B------:R-:W-:-:S05]  /*7c90*/  IADD3 R2, PT, PT, -R22, RZ, RZ ;  /* 0x000000ff16027210 */ /* 0x000fca0007ffe1ff */
[----:B------:R-:W-:-:S07]  /*7ca0*/  IMAD R21, R20, R2, R21 ;  /* 0x0000000214157224 */ /* 0x000fce00078e0215 */
.L_x_77:
[----:B------:R-:W1:Y:S01]  /*7cb0*/  LDC R17, c[0x0][0xbdc] ;  /* 0x0002f700ff117b82 */ /* 0x000e620000000800 */
[----:B------:R-:W-:Y:S02]  /*7cc0*/  LOP3.LUT R26, R26, UR12, RZ, 0xc0, !PT ;  /* 0x0000000c1a1a7c12 */ /* 0x000fe4000f8ec0ff */
[----:B------:R-:W-:Y:S02]  /*7cd0*/  LOP3.LUT R24, R24, UR22, RZ, 0xc0, !PT ;  /* 0x0000001618187c12 */ /* 0x000fe4000f8ec0ff */
[----:B------:R-:W-:-:S03]  /*7ce0*/  PLOP3.LUT P1, PT, PT, PT, PT, 0x8, 0x80 ;  /* 0x000000000080781c */ /* 0x000fc60003f2e170 */
[----:B------:R-:W2:Y:S08]  /*7cf0*/  LDC R2, c[0x0][0xb80] ;  /* 0x0002e000ff027b82 */ /* 0x000eb00000000800 */
[----:B------:R-:W3:Y:S08]  /*7d00*/  LDC R3, c[0x0][0xb90] ;  /* 0x0002e400ff037b82 */ /* 0x000ef00000000800 */
[----:B------:R-:W4:Y:S01]  /*7d10*/  LDC R20, c[0x0][0xbe0] ;  /* 0x0002f800ff147b82 */ /* 0x000f220000000800 */
[----:B-1----:R-:W-:Y:S01]  /*7d20*/  SHF.L.U32 R17, R22, R17, RZ ;  /* 0x0000001116117219 */ /* 0x002fe200000006ff */
[----:B------:R-:W-:-:S04]  /*7d30*/  IMAD.MOV.U32 R22, RZ, RZ, R11 ;  /* 0x000000ffff167224 */ /* 0x000fc800078e000b */
[----:B------:R-:W-:Y:S01]  /*7d40*/  IMAD.IADD R26, R26, 0x1, R17 ;  /* 0x000000011a1a7824 */ /* 0x000fe200078e0211 */
[----:B------:R-:W-:Y:S01]  /*7d50*/  P2R R17, PR, RZ, 0x2 ;  /* 0x00000002ff117803 */ /* 0x000fe20000000000 */
[----:B--2---:R-:W-:Y:S02]  /*7d60*/  IMAD R21, R21, R2, R24 ;  /* 0x0000000215157224 */ /* 0x004fe400078e0218 */
[----:B---3--:R-:W-:Y:S02]  /*7d70*/  IMAD R26, R26, R3, UR30 ;  /* 0x0000001e1a1a7e24 */ /* 0x008fe4000f8e0203 */
[----:B------:R-:W-:Y:S01]  /*7d80*/  IMAD.MOV.U32 R3, RZ, RZ, 0x1 ;  /* 0x00000001ff037424 */ /* 0x000fe200078e00ff */
[----:B----4-:R-:W-:-:S04]  /*7d90*/  ISETP.NE.AND P0, PT, R20, 0x1, PT ;  /* 0x000000011400780c */ /* 0x010fc80003f05270 */
[----:B------:R-:W-:Y:S02]  /*7da0*/  SEL R2, R26, R21, !P0 ;  /* 0x000000151a027207 */ /* 0x000fe40004000000 */
[----:B------:R-:W-:Y:S02]  /*7db0*/  SEL R21, R21, R26, !P0 ;  /* 0x0000001a15157207 */ /* 0x000fe40004000000 */
.L_x_68:
[----:B------:R-:W-:-:S09]  /*7dc0*/  UISETP.NE.AND UP0, UPT, UR37, 0x1, UPT ;  /* 0x000000012500788c */ /* 0x000fd2000bf05270 */
[----:B------:R-:W-:Y:S05]  /*7dd0*/  BRA.U !UP0, `(.L_x_78) ;  /* 0x0000000108047547 */ /* 0x000fea000b800000 */
[----:B------:R-:W-:Y:S05]  /*7de0*/  BPT.TRAP 0x1 ;  /* 0x000000040000795c */ /* 0x000fea0000300000 */
.L_x_78:
[----:B------:R-:W3:Y:S01]  /*7df0*/  S2UR UR4, SR_CgaCtaId ;  /* 0x00000000000479c3 */ /* 0x000ee20000008800 */
[----:B------:R-:W-:Y:S01]  /*7e00*/  UMOV UR5, 0x400 ;  /* 0x0000040000057882 */ /* 0x000fe20000000000 */
[----:B--2---:R-:W-:Y:S02]  /*7e10*/  SHF.L.U32 R20, R0, 0x1f, RZ ;  /* 0x0000001f00147819 */ /* 0x004fe400000006ff */
[----:B------:R-:W-:Y:S02]  /*7e20*/  ISETP.NE.AND P1, PT, R15, R22, PT ;  /* 0x000000160f00720c */ /* 0x000fe40003f25270 */
[----:B------:R-:W-:-:S04]  /*7e30*/  ISETP.NE.AND P2, PT, R17, RZ, PT ;  /* 0x000000ff1100720c */ /* 0x000fc80003f45270 */
[----:B------:R-:W-:Y:S01]  /*7e40*/  ISETP.NE.AND P2, PT, R15, R22, !P2 ;  /* 0x000000160f00720c */ /* 0x000fe20005745270 */
[----:B------:R-:W-:-:S06]  /*7e50*/  VIADD R15, R16, 0x1 ;  /* 0x00000001100f7836 */ /* 0x000fcc0000000000 */
[----:B------:R-:W-:Y:S01]  /*7e60*/  @!P1 IMAD.MOV R15, RZ, RZ, R16 ;  /* 0x000000ffff0f9224 */ /* 0x000fe200078e0210 */
[----:B---3--:R-:W-:-:S04]  /*7e70*/  ULEA UR4, UR4, UR5, 0x18 ;  /* 0x0000000504047291 */ /* 0x008fc8000f8ec0ff */
[----:B------:R-:W-:-:S09]  /*7e80*/  ULEA UR4, UR23, UR4, 0x3 ;  /* 0x0000000417047291 */ /* 0x000fd2000f8e18ff */
[----:B------:R-:W2:Y:S02]  /*7e90*/  SYNCS.PHASECHK.TRANS64.TRYWAIT P0, [UR4+0xc0], R20 ;  /* 0x0000c014ff0075a7 */ /* 0x000ea40008001104 */
[----:B--2---:R-:W-:Y:S05]  /*7ea0*/  @!P0 BRA `(.L_x_79) ;  /* 0x000000b000cc8947 */ /* 0x004fea0003800000 */
.L_x_232:
[----:B------:R-:W-:Y:S02]  /*7eb0*/  ELECT P0, URZ, PT ;  /* 0x0000000000ff782f */ /* 0x000fe40003800000 */
[----:B------:R-:W-:Y:S01]  /*7ec0*/  ISETP.NE.AND P1, PT, R17, RZ, PT ;  /* 0x000000ff1100720c */ /* 0x000fe20003f25270 */
[----:B------:R-:W-:Y:S03]  /*7ed0*/  BSSY.RECONVERGENT B0, `(.L_x_80) ;  /* 0x0000015000007945 */ /* 0x000fe60003800200 */
[----:B------:R-:W-:-:S04]  /*7ee0*/  SEL R15, R15, RZ, !P1 ;  /* 0x000000ff0f0f7207 */ /* 0x000fc80004800000 */
[----:B------:R-:W-:-:S03]  /*7ef0*/  PRMT R16, R15, 0x7610, R16 ;  /* 0x000076100f107816 */ /* 0x000fc60000000010 */
[----:B------:R-:W-:Y:S05]  /*7f00*/  @!P0 BRA `(.L_x_81) ;  /* 0x0000000000448947 */ /* 0x000fea0003800000 */
[----:B------:R-:W-:Y:S01]  /*7f10*/  UIMAD UR5, UR23, 0x14, UR36 ;  /* 0x00000014170578a4 */ /* 0x000fe2000f8e0224 */
[----:B------:R-:W-:-:S04]  /*7f20*/  SEL R15, RZ, 0x1, !P2 ;  /* 0x00000001ff0f7807 */ /* 0x000fc80005000000 */
[----:B------:R-:W-:-:S04]  /*7f30*/  PRMT R15, R15, 0x5410, R16 ;  /* 0x000054100f0f7816 */ /* 0x000fc80000000010 */
        /* <DEDUP_REMOVED lines=13> */
.L_x_82:
[----:B----4-:R-:W-:Y:S01]  /*8010*/  SYNCS.ARRIVE.TRANS64.A1T0 RZ, [UR4+0x80], RZ ;  /* 0x000080ffffff79a7 */ /* 0x010fe20008100004 */
.L_x_81:
[----:B------:R-:W-:Y:S05]  /*8020*/  BSYNC.RECONVERGENT B0 ;  /* 0x0000000000007941 */ /* 0x000fea0003800200 */
.L_x_80:
[----:B------:R-:W-:Y:S01]  /*8030*/  UIADD3 UR23, UPT, UPT, UR23, 0x1, URZ ;  /* 0x0000000117177890 */ /* 0x000fe2000fffe0ff */
[----:B------:R-:W-:Y:S02]  /*8040*/  VIADD R14, R14, 0x1 ;  /* 0x000000010e0e7836 */ /* 0x000fe40000000000 */
[----:B---3--:R-:W-:Y:S01]  /*8050*/  IMAD.MOV.U32 R15, RZ, RZ, R22 ;  /* 0x000000ffff0f7224 */ /* 0x008fe200078e0016 */
[----:B------:R-:W-:Y:S02]  /*8060*/  UISETP.NE.AND UP0, UPT, UR23, 0x8, UPT ;  /* 0x000000081700788c */ /* 0x000fe4000bf05270 */
[----:B------:R-:W-:Y:S02]  /*8070*/  ISETP.NE.AND P0, PT, R14, 0x4, PT ;  /* 0x000000040e00780c */ /* 0x000fe40003f05270 */
[----:B------:R-:W-:Y:S02]  /*8080*/  USEL UR4, URZ, 0x1, UP0 ;  /* 0x00000001ff047887 */ /* 0x000fe40008000000 */
[----:B------:R-:W-:-:S04]  /*8090*/  USEL UR23, UR23, URZ, UP0 ;  /* 0x000000ff17177287 */ /* 0x000fc80008000000 */
[----:B------:R-:W-:-:S05]  /*80a0*/  LOP3.LUT R0, R0, UR4, RZ, 0x3c, !PT ;  /* 0x0000000400007c12 */ /* 0x000fca000f8e3cff */
[----:B------:R-:W-:Y:S05]  /*80b0*/  @!P0 EXIT ;  /* 0x000000000000894d */ /* 0x000fea0003800000 */
[----:B------:R-:W-:Y:S05]  /*80c0*/  BRA `(.L_x_83) ;  /* 0xffffffe400187947 */ /* 0x000fea000383ffff */
.L_x_50:
[----:B------:R-:W-:-:S09]  /*80d0*/  UISETP.NE.AND UP0, UPT, UR37, 0x3, UPT ;  /* 0x000000032500788c */ /* 0x000fd2000bf05270 */
[----:B------:R-:W-:Y:S05]  /*80e0*/  BRA.U UP0, `(.L_x_84) ;  /* 0x0000001100c47547 */ /* 0x000fea000b800000 */
[----:B------:R-:W-:-:S08]  /*80f0*/  NOP ;  /* 0x0000000000007918 */ /* 0x000fd00000000000 */
[----:B-----5:R-:W1:-:S00]  /*8100*/  USETMAXREG.DEALLOC.CTAPOOL 0x88 ;  /* 0x00000088000079c8 */ /* 0x020e4000080e0500 */
[----:B-1----:R-:W1:Y:S01]  /*8110*/  LDC.64 R22, c[0x0][0x390] ;  /* 0x0000e400ff167b82 */ /* 0x002e620000000a00 */
[----:B------:R-:W-:Y:S02]  /*8120*/  HFMA2 R20, -RZ, RZ, 0, 0 ;  /* 0x00000000ff147431 */ /* 0x000fe400000001ff */
[----:B------:R-:W-:Y:S01]  /*8130*/  IMAD.MOV.U32 R21, RZ, RZ, 0x1 ;  /* 0x00000001ff157424 */ /* 0x000fe200078e00ff */
[----:B------:R-:W-:Y:S01]  /*8140*/  PRMT R5, RZ, 0x7610, R5 ;  /* 0x00007610ff057816 */ /* 0x000fe20000000005 */
[----:B------:R-:W2:Y:S03]  /*8150*/  LDCU UR26, c[0x0][0x880] ;  /* 0x00011000ff1a77ac */ /* 0x000ea60008000800 */
[----:B------:R-:W3:Y:S01]  /*8160*/  LDC.64 R10, c[0x0][0xb08] ;  /* 0x0002c200ff0a7b82 */ /* 0x000ee20000000a00 */
[----:B------:R-:W4:Y:S01]  /*8170*/  LDCU.64 UR6, c[0x0][0x888] ;  /* 0x00011100ff0677ac */ /* 0x000f220008000a00 */
[----:B------:R-:W-:-:S02]  /*8180*/  USEL UR25, URZ, 0x1, UP4 ;  /* 0x00000001ff197887 */ /* 0x000fc4000a000000 */
[----:B------:R-:W-:-:S04]  /*8190*/  UPLOP3.LUT UP0, UPT, UPT, UPT, UPT, 0x40, 0x4 ;  /* 0x000000000004789c */ /* 0x000fc80003f0e870 */
[----:B------:R-:W1:Y:S01]  /*81a0*/  LDC.64 R8, c[0x0][0xb10] ;  /* 0x0002c400ff087b82 */ /* 0x000e620000000a00 */
[----:B------:R-:W-:-:S07]  /*81b0*/  UMOV UR5, URZ ;  /* 0x000000ff00057c82 */ /* 0x000fce0008000000 */
[----:B--2---:R-:W1:Y:S02]  /*81c0*/  LDC.64 R2, c[0x0][0x890] ;  /* 0x00022400ff027b82 */ /* 0x004e640000000a00 */
.L_x_118:
[----:B------:R-:W-:Y:S04]  /*81d0*/  LOP3.LUT R4, R5, 0xffff, RZ, 0xc0, !PT ;  /* 0x0000ffff05047812 */ /* 0x000fe800078ec0ff */
[----:B------:R-:W-:Y:S04]  /*81e0*/  SHF.R.U32.HI R4, RZ, 0x1, R4 ;  /* 0x00000001ff047819 */ /* 0x000fe80000011604 */
[----:B------:R-:W-:Y:S05]  /*81f0*/  LOP3.LUT R4, R4, 0xffff, RZ, 0xc0, !PT ;  /* 0x0000ffff04047812 */ /* 0x000fea00078ec0ff */
[----:B------:R-:W-:Y:S05]  /*8200*/  IMAD R4, R4, 0x4925, RZ ;  /* 0x0000492504047824 */ /* 0x000fea00078e02ff */
[----:B------:R-:W-:Y:S04]  /*8210*/  SHF.R.U32.HI R4, RZ, 0x11, R4 ;  /* 0x00000011ff047819 */ /* 0x000fe80000011604 */
[----:B------:R-:W-:Y:S05]  /*8220*/  PRMT R4, R4, 0x9910, RZ ;  /* 0x0000991004047816 */ /* 0x000fea00000000ff */
[----:B------:R-:W-:Y:S04]  /*8230*/  IMAD R4, R4, 0xe, RZ ;  /* 0x0000000e04047824 */ /* 0x000fe800078e02ff */
[----:B------:R-:W-:Y:S05]  /*8240*/  IMAD.MOV R4, RZ, RZ, -R4 ;  /* 0x000000ffff047224 */ /* 0x000fea00078e0a04 */
[----:B------:R-:W-:Y:S05]  /*8250*/  PRMT R4, R4, 0x7710, RZ ;  /* 0x0000771004047816 */ /* 0x000fea00000000ff */
[----:B------:R-:W-:Y:S05]  /*8260*/  IMAD.IADD R4, R4, 0x1, R5 ;  /* 0x0000000104047824 */ /* 0x000fea00078e0205 */
[----:B------:R-:W-:Y:S11]  /*8270*/  R2UR UR4, R4 ;  /* 0x00000000040472ca */ /* 0x000ff600000e0000 */
[----:B------:R-:W-:Y:S02]  /*8280*/  @!UPT UIADD3 URZ, UPT, UPT, URZ, URZ, URZ ;  /* 0x000000fffffff290 */ /* 0x000fe4000fffe0ff */
[----:B------:R-:W-:Y:S06]  /*8290*/  ULOP3.LUT UR4, UR4, 0xffff, URZ, 0xc0, !UPT ;  /* 0x0000ffff04047892 */ /* 0x000fec000f8ec0ff */
[----:B------:R-:W-:Y:S02]  /*82a0*/  IMAD.U32 R5, RZ, RZ, UR4 ;  /* 0x00000004ff057e24 */ /* 0x000fe4000f8e00ff */
[----:B------:R-:W-:Y:S03]  /*82b0*/  IMAD.U32 R4, RZ, RZ, UR4 ;  /* 0x00000004ff047e24 */ /* 0x000fe6000f8e00ff */
[----:B------:R-:W-:Y:S04]  /*82c0*/  LEA R6, P0, R5, UR22, 0x7 ;  /* 0x0000001605067c11 */ /* 0x000fe8000f8038ff */
[----:B------:R-:W-:Y:S02]  /*82d0*/  LEA.HI.X R7, R4, UR23, RZ, 0x7, P0 ;  /* 0x0000001704077c11 */ /* 0x000fe400080f3cff */
[----:B------:R-:W-:Y:S02]  /*82e0*/  R2UR UR28, R6 ;  /* 0x00000000061c72ca */ /* 0x000fe400000e0000 */
[----:B------:R-:W-:Y:S01]  /*82f0*/  R2UR UR29, R7 ;  /* 0x00000000071d72ca */ /* 0x000fe200000e0000 */
[----:B------:R-:W-:Y:S03]  /*8300*/  @!UPT UIADD3 URZ, UPT, UPT, URZ, URZ, URZ ;  /* 0x000000fffffff290 */ /* 0x000fe6000fffe0ff */
[----:B--2-4-:R-:W-:Y:S11]  /*8310*/  BRA.U UP0, `(.L_x_85) ;  /* 0x0000000500107547 */ /* 0x014ff6000b800000 */
[----:B------:R-:W2:Y:S01]  /*8320*/  S2R R15, SR_LANEID ;  /* 0x00000000000f7919 */ /* 0x000ea20000000000 */
[----:B------:R-:W-:Y:S02]  /*8330*/  MOV R5, 0x400 ;  /* 0x0000040000057802 */ /* 0x000fe40000000f00 */
[----:B------:R-:W-:Y:S01]  /*8340*/  ELECT P0, URZ, PT ;  /* 0x0000000000ff782f */ /* 0x000fe20003800000 */
[----:B------:R-:W-:Y:S01]  /*8350*/  BSSY.RECONVERGENT B0, `(.L_x_86) ;  /* 0x0000037000007945 */ /* 0x000fe20003800200 */
[----:B------:R-:W5:Y:S02]  /*8360*/  S2R R18, SR_CgaCtaId ;  /* 0x0000000000127919 */ /* 0x000f640000008800 */
[----:B-----5:R-:W-:Y:S01]  /*8370*/  LEA R18, R18, R5, 0x18 ;  /* 0x0000000512127211 */ /* 0x020fe200078ec0ff */
[----:B--2---:R-:W-:Y:S05]  /*8380*/  IMAD.SHL.U32 R15, R15, 0x4, RZ ;  /* 0x000000040f0f7824 */ /* 0x004fea00078e00ff */
[----:B------:R-:W-:Y:S03]  /*8390*/  IADD3 R19, PT, PT, R15, 0x380, R18 ;  /* 0x000003800f137810 */ /* 0x000fe60007ffe012 */
[----:B------:R-:W-:Y:S05]  /*83a0*/  @!P0 BRA `(.L_x_87) ;  /* 0x0000000000c48947 */ /* 0x000fea0003800000 */
[----:B-1----:R-:W-:Y:S01]  /*83b0*/  ISETP.NE.U32.AND P0, PT, R8, RZ, PT ;  /* 0x000000ff0800720c */ /* 0x002fe20003f05070 */
[----:B------:R-:W-:Y:S01]  /*83c0*/  IMAD.WIDE R12, R16, 0xc, R22 ;  /* 0x0000000c100c7825 */ /* 0x000fe200078e0216 */
[----:B---3--:R-:W-:Y:S01]  /*83d0*/  ISETP.NE.U32.AND P1, PT, R10, RZ, PT ;  /* 0x000000ff0a00720c */ /* 0x008fe20003f25070 */
[----:B------:R-:W1:Y:S01]  /*83e0*/  S2UR UR4, SR_CgaCtaId ;  /* 0x00000000000479c3 */ /* 0x000e620000008800 */
[----:B------:R-:W-:Y:S01]  /*83f0*/  ISETP.NE.AND.EX P0, PT, R9, RZ, PT, P0 ;  /* 0x000000ff0900720c */ /* 0x000fe20003f05300 */
[----:B------:R-:W-:Y:S01]  /*8400*/  UMOV UR8, 0x400 ;  /* 0x0000040000087882 */ /* 0x000fe20000000000 */
[----:B------:R-:W2:Y:S01]  /*8410*/  LDG.E R30, desc[UR50][R12.64] ;  /* 0x000000320c1e7981 */ /* 0x000ea2000c1e1900 */
[----:B------:R-:W-:Y:S10]  /*8420*/  ISETP.NE.AND.EX P1, PT, R11, RZ, PT, P1 ;  /* 0x000000ff0b00720c */ /* 0x000ff40003f25310 */
[----:B------:R-:W3:Y:S08]  /*8430*/  @P0 LDC.64 R4, c[0x0][0xb10] ;  /* 0x0002c400ff040b82 */ /* 0x000ef00000000a00 */
[----:B------:R-:W5:Y:S01]  /*8440*/  @P1 LDC.64 R6, c[0x0][0xb08] ;  /* 0x0002c200ff061b82 */ /* 0x000f620000000a00 */
[----:B--2---:R-:W-:Y:S01]  /*8450*/  SHF.R.S32.HI R31, RZ, 0x1f, R30 ;  /* 0x0000001fff1f7819 */ /* 0x004fe2000001141e */
[C---:B---3--:R-:W-:Y:S01]  /*8460*/  @P0 IMAD.WIDE R4, R16.reuse, 0x8, R4 ;  /* 0x0000000810040825 */ /* 0x048fe200078e0204 */
[----:B-1----:R-:W-:Y:S03]  /*8470*/  ULEA UR4, UR4, UR8, 0x18 ;  /* 0x0000000804047291 */ /* 0x002fe6000f8ec0ff */
[----:B-----5:R-:W-:Y:S01]  /*8480*/  @P1 IMAD.WIDE R6, R16, 0x8, R6 ;  /* 0x0000000810061825 */ /* 0x020fe200078e0206 */
[----:B------:R-:W2:Y:S01]  /*8490*/  @P0 LDG.E.64 R26, desc[UR50][R4.64] ;  /* 0x00000032041a0981 */ /* 0x000ea2000c1e1b00 */
[----:B------:R-:W-:Y:S03]  /*84a0*/  UIADD3 UR8, UPT, UPT, UR4, 0x380, URZ ;  /* 0x0000038004087890 */ /* 0x000fe6000fffe0ff */
[----:B------:R1:W3:Y:S04]  /*84b0*/  @P1 LDG.E.64 R28, desc[UR50][R6.64] ;  /* 0x00000032061c1981 */ /* 0x0002e8000c1e1b00 */
[----:B------:R-:W-:Y:S04]  /*84c0*/  STS [UR4+0x3b0], RZ ;  /* 0x0003b0ffff007988 */ /* 0x000fe80008000804 */
[----:B------:R5:W4:Y:S04]  /*84d0*/  LDG.E R5, desc[UR50][R12.64+0x4] ;  /* 0x000004320c057981 */ /* 0x000b28000c1e1900 */
[----:B-1----:R-:W1:Y:S01]  /*84e0*/  LDS R7, [UR4+0x39c] ;  /* 0x00039c04ff077984 */ /* 0x002e620008000800 */
[----:B------:R-:W-:Y:S05]  /*84f0*/  IMAD.U32 R6, RZ, RZ, UR8 ;  /* 0x00000008ff067e24 */ /* 0x000fea000f8e00ff */
[----:B-----5:R-:W-:Y:S05]  /*8500*/  SHF.R.U64 R12, R6, 0x4, RZ ;  /* 0x00000004060c7819 */ /* 0x020fea00000012ff */
[----:B------:R-:W-:Y:S04]  /*8510*/  STS [UR4+0x390], R12 ;  /* 0x0003900cff007988 */ /* 0x000fe80008000804 */
[----:B------:R-:W-:Y:S01]  /*8520*/  STS [UR4+0x394], R12 ;  /* 0x0003940cff007988 */ /* 0x000fe20008000804 */
[----:B------:R-:W-:Y:S02]  /*8530*/  @!P0 IMAD.MOV.U32 R26, RZ, RZ, R30 ;  /* 0x000000ffff1a8224 */ /* 0x000fe400078e001e */
[----:B------:R-:W-:Y:S01]  /*8540*/  @!P0 IMAD.MOV.U32 R27, RZ, RZ, R31 ;  /* 0x000000ffff1b8224 */ /* 0x000fe200078e001f */
[----:B---3--:R-:W-:Y:S04]  /*8550*/  @P1 STS.64 [UR4+0x380], R28 ;  /* 0x0003801cff001988 */ /* 0x008fe80008000a04 */
[C---:B--2---:R-:W-:Y:S01]  /*8560*/  SHF.L.U64.HI R17, R26.reuse, 0x1, R27 ;  /* 0x000000011a117819 */ /* 0x044fe2000001021b */
[----:B------:R-:W-:Y:S03]  /*8570*/  IMAD.SHL.U32 R26, R26, 0x2, RZ ;  /* 0x000000021a1a7824 */ /* 0x000fe600078e00ff */
[----:B------:R-:W-:Y:S02]  /*8580*/  LOP3.LUT R17, R17, 0x1fffffff, RZ, 0xc0, !PT ;  /* 0x1fffffff11117812 */ /* 0x000fe400078ec0ff */
[----:B------:R-:W-:Y:S02]  /*8590*/  LOP3.LUT R26, R26, 0xfffffffe, RZ, 0xc0, !PT ;  /* 0xfffffffe1a1a7812 */ /* 0x000fe400078ec0ff */
[--C-:B------:R-:W-:Y:S02]  /*85a0*/  SHF.R.U32.HI R4, RZ, 0x4, R17.reuse ;  /* 0x00000004ff047819 */ /* 0x100fe40000011611 */
[----:B------:R-:W-:Y:S02]  /*85b0*/  SHF.R.U64 R17, R26, 0x4, R17 ;  /* 0x000000041a117819 */ /* 0x000fe40000001211 */
[----:B-1----:R-:W-:Y:S02]  /*85c0*/  LOP3.LUT R32, R7, 0xf, R4, 0xb8, !PT ;  /* 0x0000000f07207812 */ /* 0x002fe400078eb804 */
[----:B------:R-:W-:Y:S01]  /*85d0*/  CS2R R6, SRZ ;  /* 0x0000000000067805 */ /* 0x000fe2000001ff00 */
[----:B------:R-:W-:Y:S01]  /*85e0*/  STS [UR4+0x38c], R17 ;  /* 0x00038c11ff007988 */ /* 0x000fe20008000804 */
[----:B----4-:R-:W-:Y:S03]  /*85f0*/  VIADD R5, R5, 0xffffffff ;  /* 0xffffffff05057836 */ /* 0x010fe60000000000 */
[----:B------:R-:W-:Y:S04]  /*8600*/  STS [UR4+0x39c], R32 ;  /* 0x00039c20ff007988 */ /* 0x000fe80008000804 */
[----:B------:R-:W1:Y:S02]  /*8610*/  LDS R4, [UR4+0x39c] ;  /* 0x00039c04ff047984 */ /* 0x000e640008000800 */
[----:B-1----:R-:W-:Y:S05]  /*8620*/  LOP3.LUT R25, R4, 0xf0, RZ, 0xb8, !PT ;  /* 0x000000f004197812 */ /* 0x002fea00078eb8ff */
[----:B------:R-:W-:Y:S04]  /*8630*/  STS [UR4+0x39c], R25 ;  /* 0x00039c19ff007988 */ /* 0x000fe80008000804 */
[----:B------:R-:W1:Y:S02]  /*8640*/  LDS R4, [UR4+0x39c] ;  /* 0x00039c04ff047984 */ /* 0x000e640008000800 */
[----:B-1----:R-:W-:Y:S01]  /*8650*/  LOP3.LUT R13, R4, 0xf00, RZ, 0xb8, !PT ;  /* 0x00000f00040d7812 */ /* 0x002fe200078eb8ff */
[----:B------:R-:W-:Y:S04]  /*8660*/  VIADD R4, R30, 0xffffffff ;  /* 0xffffffff1e047836 */ /* 0x000fe80000000000 */
[----:B------:R-:W-:Y:S04]  /*8670*/  STS.64 [UR4+0x398], R12 ;  /* 0x0003980cff007988 */ /* 0x000fe80008000a04 */
[----:B------:R-:W1:Y:S04]  /*8680*/  LDS R24, [UR4+0x39c] ;  /* 0x00039c04ff187984 */ /* 0x000e680008000800 */
[----:B------:R2:W-:Y:S01]  /*8690*/  STS.128 [UR4+0x3a0], R4 ;  /* 0x0003a004ff007988 */ /* 0x0005e20008000c04 */
[----:B-1----:R-:W-:Y:S05]  /*86a0*/  LOP3.LUT R24, R24, 0xf000, RZ, 0xb8, !PT ;  /* 0x0000f00018187812 */ /* 0x002fea00078eb8ff */
[----:B------:R2:W-:Y:S02]  /*86b0*/  STS [UR4+0x39c], R24 ;  /* 0x00039c18ff007988 */ /* 0x0005e40008000804 */
.L_x_87:
[----:B----4-:R-:W-:Y:S05]  /*86c0*/  BSYNC.RECONVERGENT B0 ;  /* 0x0000000000007941 */ /* 0x010fea0003800200 */
.L_x_86:
[----:B------:R-:W-:Y:S01]  /*86d0*/  NOP ;  /* 0x0000000000007918 */ /* 0x000fe20000000000 */
[----:B------:R-:W4:Y:S01]  /*86e0*/  LDS R19, [R19] ;  /* 0x0000000013137984 */ /* 0x000f220000000800 */
[----:B--2---:R-:W-:Y:S01]  /*86f0*/  IADD3 R6, P0, PT, R15, UR28, RZ ;  /* 0x0000001c0f067c10 */ /* 0x004fe2000ff1e0ff */
[----:B------:R-:W-:Y:S04]  /*8700*/  IMAD.U32 R4, RZ, RZ, UR25 ;  /* 0x00000019ff047e24 */ /* 0x000fe8000f8e00ff */
[----:B------:R-:W-:Y:S01]  /*8710*/  IMAD.X R7, RZ, RZ, UR29, P0 ;  /* 0x0000001dff077e24 */ /* 0x000fe200080e06ff */
[----:B------:R-:W-:Y:S04]  /*8720*/  SHF.L.U32 R5, R4, 0x1f, RZ ;  /* 0x0000001f04057819 */ /* 0x000fe800000006ff */
[----:B----4-:R2:W4:Y:S02]  /*8730*/  ATOMG.E.EXCH.STRONG.GPU PT, RZ, [R6], R19 ;  /* 0x0000001306ff73a8 */ /* 0x01052400041ee100 */
[----:B----4-:R-:W4:Y:S02]  /*8740*/  SYNCS.PHASECHK.TRANS64.TRYWAIT P0, [R18+URZ+0x78], R5 ;  /* 0x00007805120075a7 */ /* 0x010f2400080011ff */
[----:B--2-4-:R-:W-:Y:S05]  /*8750*/  @!P0 BRA `(.L_x_88) ;  /* 0x000000a800b88947 */ /* 0x014fea0003800000 */
.L_x_85:
[----:B-1----:R-:W-:Y:S04]  /*8760*/  ISETP.NE.U32.AND P0, PT, R2, RZ, PT ;  /* 0x000000ff0200720c */ /* 0x002fe80003f05070 */
[----:B------:R-:W-:Y:S11]  /*8770*/  ISETP.NE.AND.EX P0, PT, R3, RZ, PT, P0 ;  /* 0x000000ff0300720c */ /* 0x000ff60003f05300 */
[----:B------:R-:W-:Y:S02]  /*8780*/  @!UPT UIADD3 URZ, UPT, UPT, URZ, URZ, URZ ;  /* 0x000000fffffff290 */ /* 0x000fe4000fffe0ff */
[----:B--2---:R-:W1:Y:S02]  /*8790*/  @P0 LDC.64 R4, c[0x0][0x890] ;  /* 0x00022400ff040b82 */ /* 0x004e640000000a00 */
[----:B-1----:R-:W-:Y:S01]  /*87a0*/  @P0 IMAD.WIDE R4, R16, 0x8, R4 ;  /* 0x0000000810040825 */ /* 0x002fe200078e0204 */
[----:B------:R-:W-:Y:S06]  /*87b0*/  BRA.U UP0, `(.L_x_89) ;  /* 0x0000000100107547 */ /* 0x000fec000b800000 */
[----:B------:R-:W-:Y:S04]  /*87c0*/  DEPBAR {5,4,3,2,1,0} ;  /* 0x0000003f0000791a */ /* 0x000fe80000000000 */
[----:B------:R-:W1:Y:S02]  /*87d0*/  CCTL.E.C.LDCU.IV.DEEP [UR28] ;  /* 0x000000001c007540 */ /* 0x000e640009c08000 */
[----:B-1----:R1:W-:Y:S01]  /*87e0*/  UTMACCTL.IV [UR28] ;  /* 0x000000001c0079b9 */ /* 0x0023e20008000000 */
[----:B------:R-:W-:Y:S01]  /*87f0*/  NOP ;  /* 0x0000000000007918 */ /* 0x000fe20000000000 */
.L_x_89:
[----:B------:R-:W2:Y:S01]  /*8800*/  @P0 LDG.E.64 R4, desc[UR50][R4.64] ;  /* 0x0000003204040981 */ /* 0x000ea2000c1e1b00 */
[----:B------:R-:W-:Y:S02]  /*8810*/  R2UR UR18, R14 ;  /* 0x000000000e1272ca */ /* 0x000fe400000e0000 */
[----:B------:R-:W-:Y:S01]  /*8820*/  R2UR UR19, R0 ;  /* 0x00000000001372ca */ /* 0x000fe200000e0000 */
[----:B--2---:R-:W2:Y:S02]  /*8830*/  @P0 LD.E R4, desc[UR50][R4.64] ;  /* 0x0000003204040980 */ /* 0x004ea4000c101900 */
[----:B--2---:R-:W-:Y:S01]  /*8840*/  @P0 FSETP.NEU.AND P1, PT, R4, RZ, PT ;  /* 0x000000ff0400020b */ /* 0x004fe20003f2d000 */
[----:B------:R-:W-:Y:S01]  /*8850*/  @!UPT UIADD3 URZ, UPT, UPT, URZ, URZ, URZ ;  /* 0x000000fffffff290 */ /* 0x000fe2000fffe0ff */
[----:B------:R-:W-:Y:S11]  /*8860*/  @P0 BRA `(.L_x_90) ;  /* 0x00000000002c0947 */ /* 0x000ff60003800000 */
[----:B----4-:R-:W-:Y:S02]  /*8870*/  ISETP.NE.U32.AND P0, PT, RZ, UR6, PT ;  /* 0x00000006ff007c0c */ /* 0x010fe4000bf05070 */
[----:B------:R-:W-:Y:S02]  /*8880*/  FSETP.NEU.AND P1, PT, RZ, UR26, PT ;  /* 0x0000001aff007c0b */ /* 0x000fe4000bf2d000 */
[----:B------:R-:W-:Y:S11]  /*8890*/  ISETP.NE.AND.EX P0, PT, RZ, UR7, PT, P0 ;  /* 0x00000007ff007c0c */ /* 0x000ff6000bf05300 */
[----:B------:R-:W-:Y:S02]  /*88a0*/  @!UPT UIADD3 URZ, UPT, UPT, URZ, URZ, URZ ;  /* 0x000000fffffff290 */ /* 0x000fe4000fffe0ff */
[----:B------:R-:W2:Y:S08]  /*88b0*/  @P0 LDC R5, c[0x0][0x898] ;  /* 0x00022600ff050b82 */ /* 0x000eb00000000800 */
[----:B------:R-:W4:Y:S01]  /*88c0*/  @P0 LDC.64 R6, c[0x0][0x888] ;  /* 0x00022200ff060b82 */ /* 0x000f220000000a00 */
[----:B--2---:R-:W-:Y:S04]  /*88d0*/  @P0 IMAD R5, R16, R5, RZ ;  /* 0x0000000510050224 */ /* 0x004fe800078e02ff */
[----:B----4-:R-:W-:Y:S06]  /*88e0*/  @P0 IMAD.WIDE R6, R5, 0x4, R6 ;  /* 0x0000000405060825 */ /* 0x010fec00078e0206 */
[----:B------:R-:W2:Y:S02]  /*88f0*/  @P0 LDG.E R6, desc[UR50][R6.64] ;  /* 0x0000003206060981 */ /* 0x000ea4000c1e1900 */
[----:B--2---:R-:W-:Y:S11]  /*8900*/  @P0 FSETP.NEU.AND P1, PT, R6, RZ, PT ;  /* 0x000000ff0600020b */ /* 0x004ff60003f2d000 */
[----:B------:R-:W-:Y:S02]  /*8910*/  @!UPT UIADD3 URZ, UPT, UPT, URZ, URZ, URZ ;  /* 0x000000fffffff290 */ /* 0x000fe4000fffe0ff */
.L_x_90:
[----:B------:R-:W-:Y:S01]  /*8920*/  UISETP.NE.AND UP1, UPT, UR20, 0x4, UPT ;  /* 0x000000041400788c */ /* 0x000fe2000bf25270 */
[----:B------:R-:W-:Y:S01]  /*8930*/  ELECT P0, URZ, PT ;  /* 0x0000000000ff782f */ /* 0x000fe20003800000 */
[----:B------:R-:W-:Y:S02]  /*8940*/  USHF.L.U32 UR18, UR18, 0x7, URZ ;  /* 0x0000000712127899 */ /* 0x000fe400080006ff */
[----:B------:R-:W-:Y:S01]  /*8950*/  USHF.L.U32 UR19, UR19, 0x8, URZ ;  /* 0x0000000813137899 */ /* 0x000fe200080006ff */
[----:B------:R-:W-:Y:S04]  /*8960*/  PLOP3.LUT P1, PT, P1, P0, PT, 0x80, 0x8 ;  /* 0x000000000008781c */ /* 0x000fe80000f21070 */
[----:B------:R-:W-:Y:S09]  /*8970*/  BRA.U UP1, `(.L_x_91) ;  /* 0x0000000101047547 */ /* 0x000ff2000b800000 */
[----:B-1--4-:R-:W-:Y:S05]  /*8980*/  BPT.TRAP 0x1 ;  /* 0x000000040000795c */ /* 0x012fea0000300000 */
.L_x_91:
[----:B------:R-:W2:Y:S01]  /*8990*/  S2UR UR24, SR_CgaCtaId ;  /* 0x00000000001879c3 */ /* 0x000ea20000008800 */
[----:B------:R-:W-:Y:S01]  /*89a0*/  UMOV UR21, 0x400 ;  /* 0x0000040000157882 */ /* 0x000fe20000000000 */
[----:B------:R-:W-:Y:S01]  /*89b0*/  SHF.L.U32 R5, R21, 0x1f, RZ ;  /* 0x0000001f15057819 */ /* 0x000fe200000006ff */
[----:B--2---:R-:W-:Y:S09]  /*89c0*/  ULEA UR21, UR24, UR21, 0x18 ;  /* 0x0000001518157291 */ /* 0x004ff2000f8ec0ff */
[----:B------:R-:W2:Y:S02]  /*89d0*/  SYNCS.PHASECHK.TRANS64.TRYWAIT P0, [UR21+0x50], R5 ;  /* 0x00005005ff0075a7 */ /* 0x000ea40008001115 */
[----:B--2---:R-:W-:Y:S05]  /*89e0*/  @!P0 BRA `(.L_x_92) ;  /* 0x000000a800288947 */ /* 0x004fea0003800000 */
.L_x_234:
[----:B------:R-:W-:Y:S04]  /*89f0*/  BSSY.RECONVERGENT B0, `(.L_x_93) ;  /* 0x0000010000007945 */ /* 0x000fe80003800200 */
[----:B------:R-:W-:Y:S05]  /*8a00*/  @!P1 BRA `(.L_x_94) ;  /* 0x0000000000389947 */ /* 0x000fea0003800000 */
[----:B------:R-:W-:Y:S02]  /*8a10*/  UIADD3 UR17, UPT, UPT, UR21, 0x30, URZ ;  /* 0x0000003015117890 */ /* 0x000fe4000fffe0ff */
[----:B------:R-:W-:Y:S01]  /*8a20*/  UIADD3 UR16, UPT, UPT, UR21, 0x1000, URZ ;  /* 0x0000100015107890 */ /* 0x000fe2000fffe0ff */
[----:B------:R-:W-:Y:S01]  /*8a30*/  UMOV UR12, 0x0 ;  /* 0x00000000000c7882 */ /* 0x000fe20000000000 */
[----:B------:R-:W-:Y:S01]  /*8a40*/  UMOV UR13, 0x10000000 ;  /* 0x10000000000d7882 */ /* 0x000fe20000000000 */
[----:B------:R-:W-:Y:S02]  /*8a50*/  UIADD3 UR10, UPT, UPT, UR18, 0x40, URZ ;  /* 0x00000040120a7890 */ /* 0x000fe4000fffe0ff */
[----:B------:R-:W-:Y:S01]  /*8a60*/  UIADD3 UR8, UPT, UPT, UR21, 0x3000, URZ ;  /* 0x0000300015087890 */ /* 0x000fe2000fffe0ff */
[----:B------:R-:W-:Y:S03]  /*8a70*/  UMOV UR11, UR19 ;  /* 0x00000013000b7c82 */ /* 0x000fe60008000000 */
[----:B------:R1:W-:Y:S01]  /*8a80*/  UTMALDG.2D [UR16], [UR28], desc[UR12] ;  /* 0x00000c101c0075b4 */ /* 0x0003e20008009000 */
[----:B------:R-:W-:Y:S04]  /*8a90*/  UMOV UR9, UR17 ;  /* 0x0000001100097c82 */ /* 0x000fe80008000000 */
[----:B------:R1:W-:Y:S02]  /*8aa0*/  UTMALDG.2D [UR8], [UR28], desc[UR12] ;  /* 0x00000c081c0075b4 */ /* 0x0003e40008009000 */
[----:B-1----:R-:W-:Y:S05]  /*8ab0*/  BRA.U UP1, `(.L_x_95) ;  /* 0x0000000101047547 */ /* 0x002fea000b800000 */
[----:B----4-:R-:W-:Y:S05]  /*8ac0*/  BPT.TRAP 0x1 ;  /* 0x000000040000795c */ /* 0x010fea0000300000 */
.L_x_95:
[----:B--2---:R-:W-:Y:S04]  /*8ad0*/  HFMA2 R0, -RZ, RZ, 0, 2 ;  /* 0x00004000ff007431 */ /* 0x004fe800000001ff */
[----:B------:R1:W-:Y:S03]  /*8ae0*/  SYNCS.ARRIVE.TRANS64.RED.A0TR RZ, [UR21+0x30], R0 ;  /* 0x00003000ffff79a7 */ /* 0x0003e60008300415 */
.L_x_94:
[----:B-1--4-:R-:W-:Y:S05]  /*8af0*/  BSYNC.RECONVERGENT B0 ;  /* 0x0000000000007941 */ /* 0x012fea0003800200 */
.L_x_93:
[----:B------:R-:W-:Y:S05]  /*8b00*/  BRA.U UP1, `(.L_x_96) ;  /* 0x0000000101047547 */ /* 0x000fea000b800000 */
[----:B------:R-:W-:Y:S05]  /*8b10*/  BPT.TRAP 0x1 ;  /* 0x000000040000795c */ /* 0x000fea0000300000 */
.L_x_96:
[----:B------:R-:W-:Y:S04]  /*8b20*/  UIADD3 UR4, UPT, UPT, UR21, 0x30, URZ ;  /* 0x0000003015047890 */ /* 0x000fe8000fffe0ff */
[----:B------:R-:W-:Y:S09]  /*8b30*/  UPRMT UR4, UR24, 0x654, UR4 ;  /* 0x0000065418047896 */ /* 0x000ff20008000004 */
[----:B------:R-:W-:Y:S01]  /*8b40*/  SYNCS.ARRIVE.TRANS64.RED.A1T0 RZ, [UR4], RZ ;  /* 0x000000ffffff79a7 */ /* 0x000fe20008100404 */
[----:B------:R-:W-:Y:S05]  /*8b50*/  BRA.U UP1, `(.L_x_97) ;  /* 0x0000000101047547 */ /* 0x000fea000b800000 */
[----:B------:R-:W-:Y:S05]  /*8b60*/  BPT.TRAP 0x1 ;  /* 0x000000040000795c */ /* 0x000fea0000300000 */
.L_x_97:
[----:B------:R-:W1:Y:S02]  /*8b70*/  SYNCS.PHASECHK.TRANS64.TRYWAIT P0, [UR21+0x58], R5 ;  /* 0x00005805ff0075a7 */ /* 0x000e640008001115 */
[----:B-1----:R-:W-:Y:S05]  /*8b80*/  @!P0 BRA `(.L_x_98) ;  /* 0x000000a400d88947 */ /* 0x002fea0003800000 */
.L_x_236:
[----:B------:R-:W-:Y:S04]  /*8b90*/  BSSY.RECONVERGENT B0, `(.L_x_99) ;  /* 0x0000012000007945 */ /* 0x000fe80003800200 */
[----:B------:R-:W-:Y:S05]  /*8ba0*/  @!P1 BRA `(.L_x_100) ;  /* 0x0000000000409947 */ /* 0x000fea0003800000 */
[----:B------:R-:W-:Y:S02]  /*8bb0*/  UIADD3 UR13, UPT, UPT, UR21, 0x38, URZ ;  /* 0x00000038150d7890 */ /* 0x000fe4000fffe0ff */
[----:B------:R-:W-:Y:S02]  /*8bc0*/  UIADD3 UR15, UPT, UPT, UR19, 0x40, URZ ;  /* 0x00000040130f7890 */ /* 0x000fe4000fffe0ff */
[----:B------:R-:W-:Y:S01]  /*8bd0*/  UIADD3 UR12, UPT, UPT, UR21, 0x5000, URZ ;  /* 0x00005000150c7890 */ /* 0x000fe2000fffe0ff */
[----:B------:R-:W-:Y:S01]  /*8be0*/  UMOV UR16, 0x0 ;  /* 0x0000000000107882 */ /* 0x000fe20000000000 */
[----:B------:R-:W-:Y:S01]  /*8bf0*/  UMOV UR17, 0x10000000 ;  /* 0x1000000000117882 */ /* 0x000fe20000000000 */
[----:B------:R-:W-:Y:S01]  /*8c00*/  UMOV UR14, UR18 ;  /* 0x00000012000e7c82 */ /* 0x000fe20008000000 */
[----:B------:R-:W-:Y:S02]  /*8c10*/  UIADD3 UR10, UPT, UPT, UR18, 0x40, URZ ;  /* 0x00000040120a7890 */ /* 0x000fe4000fffe0ff */
[----:B------:R-:W-:Y:S03]  /*8c20*/  UIADD3 UR8, UPT, UPT, UR21, 0x7000, URZ ;  /* 0x0000700015087890 */ /* 0x000fe6000fffe0ff */
[----:B------:R4:W-:Y:S01]  /*8c30*/  UTMALDG.2D [UR12], [UR28], desc[UR16] ;  /* 0x0000100c1c0075b4 */ /* 0x0009e20008009000 */
[----:B------:R-:W-:Y:S01]  /*8c40*/  UMOV UR9, UR13 ;  /* 0x0000000d00097c82 */ /* 0x000fe20008000000 */
[----:B------:R-:W-:Y:S04]  /*8c50*/  UMOV UR11, UR15 ;  /* 0x0000000f000b7c82 */ /* 0x000fe80008000000 */
[----:B------:R4:W-:Y:S02]  /*8c60*/  UTMALDG.2D [UR8], [UR28], desc[UR16] ;  /* 0x000010081c0075b4 */ /* 0x0009e40008009000 */
[----:B----4-:R-:W-:Y:S05]  /*8c70*/  BRA.U UP1, `(.L_x_101) ;  /* 0x0000000101047547 */ /* 0x010fea000b800000 */
[----:B------:R-:W-:Y:S05]  /*8c80*/  BPT.TRAP 0x1 ;  /* 0x000000040000795c */ /* 0x000fea0000300000 */
.L_x_101:
[----:B-12---:R-:W-:Y:S04]  /*8c90*/  HFMA2 R0, -RZ, RZ, 0, 2 ;  /* 0x00004000ff007431 */ /* 0x006fe800000001ff */
[----:B------:R4:W-:Y:S03]  /*8ca0*/  SYNCS.ARRIVE.TRANS64.RED.A0TR RZ, [UR21+0x38], R0 ;  /* 0x00003800ffff79a7 */ /* 0x0009e60008300415 */
.L_x_100:
[----:B------:R-:W-:Y:S05]  /*8cb0*/  BSYNC.RECONVERGENT B0 ;  /* 0x0000000000007941 */ /* 0x000fea0003800200 */
.L_x_99:
[----:B------:R-:W-:Y:S05]  /*8cc0*/  BRA.U UP1, `(.L_x_102) ;  /* 0x0000000101047547 */ /* 0x000fea000b800000 */
[----:B------:R-:W-:Y:S05]  /*8cd0*/  BPT.TRAP 0x1 ;  /* 0x000000040000795c */ /* 0x000fea0000300000 */
.L_x_102:
[----:B------:R-:W-:Y:S04]  /*8ce0*/  UIADD3 UR4, UPT, UPT, UR21, 0x38, URZ ;  /* 0x0000003815047890 */ /* 0x000fe8000fffe0ff */
[----:B------:R-:W-:Y:S09]  /*8cf0*/  UPRMT UR4, UR24, 0x654, UR4 ;  /* 0x0000065418047896 */ /* 0x000ff20008000004 */
[----:B------:R-:W-:Y:S01]  /*8d00*/  SYNCS.ARRIVE.TRANS64.RED.A1T0 RZ, [UR4], RZ ;  /* 0x000000ffffff79a7 */ /* 0x000fe20008100404 */
[----:B------:R-:W-:Y:S05]  /*8d10*/  BRA.U UP1, `(.L_x_103) ;  /* 0x0000000101047547 */ /* 0x000fea000b800000 */
[----:B------:R-:W-:Y:S05]  /*8d20*/  BPT.TRAP 0x1 ;  /* 0x000000040000795c */ /* 0x000fea0000300000 */
.L_x_103:
[----:B------:R-:W5:Y:S02]  /*8d30*/  SYNCS.PHASECHK.TRANS64.TRYWAIT P0, [UR21+0x60], R5 ;  /* 0x00006005ff0075a7 */ /* 0x000f640008001115 */
[----:B-----5:R-:W-:Y:S05]  /*8d40*/  @!P0 BRA `(.L_x_104) ;  /* 0x000000a400808947 */ /* 0x020fea0003800000 */
.L_x_238:
        /* <DEDUP_REMOVED lines=14> */
[----:B-1----:R-:W-:Y:S05]  /*8e30*/  BRA.U UP1, `(.L_x_107) ;  /* 0x0000000101047547 */ /* 0x002fea000b800000 */
[----:B------:R-:W-:Y:S05]  /*8e40*/  BPT.TRAP 0x1 ;  /* 0x000000040000795c */ /* 0x000fea0000300000 */
.L_x_107:
[----:B--2-4-:R-:W-:Y:S04]  /*8e50*/  HFMA2 R0, -RZ, RZ, 0, 2 ;  /* 0x00004000ff007431 */ /* 0x014fe800000001ff */
[----:B------:R1:W-:Y:S03]  /*8e60*/  SYNCS.ARRIVE.TRANS64.RED.A0TR RZ, [UR21+0x40], R0 ;  /* 0x00004000ffff79a7 */ /* 0x0003e60008300415 */
.L_x_106:
[----:B------:R-:W-:Y:S05]  /*8e70*/  BSYNC.RECONVERGENT B0 ;  /* 0x0000000000007941 */ /* 0x000fea0003800200 */
.L_x_105:
[----:B------:R-:W-:Y:S05]  /*8e80*/  BRA.U UP1, `(.L_x_108) ;  /* 0x0000000101047547 */ /* 0x000fea000b800000 */
[----:B------:R-:W-:Y:S05]  /*8e90*/  BPT.TRAP 0x1 ;  /* 0x000000040000795c */ /* 0x000fea0000300000 */
.L_x_108:
[----:B------:R-:W-:Y:S04]  /*8ea0*/  UIADD3 UR4, UPT, UPT, UR21, 0x40, URZ ;  /* 0x0000004015047890 */ /* 0x000fe8000fffe0ff */
[----:B------:R-:W-:Y:S09]  /*8eb0*/  UPRMT UR4, UR24, 0x654, UR4 ;  /* 0x0000065418047896 */ /* 0x000ff20008000004 */
[----:B------:R-:W-:Y:S01]  /*8ec0*/  SYNCS.ARRIVE.TRANS64.RED.A1T0 RZ, [UR4], RZ ;  /* 0x000000ffffff79a7 */ /* 0x000fe20008100404 */
[----:B------:R-:W-:Y:S05]  /*8ed0*/  BRA.U UP1, `(.L_x_109) ;  /* 0x0000000101047547 */ /* 0x000fea000b800000 */
[----:B------:R-:W-:Y:S05]  /*8ee0*/  BPT.TRAP 0x1 ;  /* 0x000000040000795c */ /* 0x000fea0000300000 */
.L_x_109:
[----:B------:R-:W5:Y:S02]  /*8ef0*/  SYNCS.PHASECHK.TRANS64.TRYWAIT P0, [UR21+0x68], R5 ;  /* 0x00006805ff0075a7 */ /* 0x000f640008001115 */
[----:B-----5:R-:W-:Y:S05]  /*8f00*/  @!P0 BRA `(.L_x_110) ;  /* 0x000000a400288947 */ /* 0x020fea0003800000 */
.L_x_240:
        /* <DEDUP_REMOVED lines=16> */
.L_x_113:
[----:B--2-4-:R-:W-:Y:S04]  /*9010*/  HFMA2 R0, -RZ, RZ, 0, 2 ;  /* 0x00004000ff007431 */ /* 0x014fe800000001ff */
[----:B------:R1:W-:Y:S03]  /*9020*/  SYNCS.ARRIVE.TRANS64.RED.A0TR RZ, [UR21+0x48], R0 ;  /* 0x00004800ffff79a7 */ /* 0x0003e60008300415 */
.L_x_112:
[----:B------:R-:W-:Y:S05]  /*9030*/  BSYNC.RECONVERGENT B0 ;  /* 0x0000000000007941 */ /* 0x000fea0003800200 */
.L_x_111:
[----:B------:R-:W-:Y:S05]  /*9040*/  BRA.U UP1, `(.L_x_114) ;  /* 0x0000000101047547 */ /* 0x000fea000b800000 */
[----:B------:R-:W-:Y:S05]  /*9050*/  BPT.TRAP 0x1 ;  /* 0x000000040000795c */ /* 0x000fea0000300000 */
.L_x_114:
[----:B------:R-:W-:Y:S01]  /*9060*/  UIADD3 UR4, UPT, UPT, UR21, 0x48, URZ ;  /* 0x0000004815047890 */ /* 0x000fe2000fffe0ff */
[----:B------:R-:W-:Y:S01]  /*9070*/  LOP3.LUT R21, R21, 0x1, RZ, 0x3c, !PT ;  /* 0x0000000115157812 */ /* 0x000fe200078e3cff */
[----:B------:R-:W-:Y:S02]  /*9080*/  UISETP.NE.AND UP0, UPT, UR37, 0x8, UPT ;  /* 0x000000082500788c */ /* 0x000fe4000bf05270 */
[----:B------:R-:W-:Y:S09]  /*9090*/  UPRMT UR4, UR24, 0x654, UR4 ;  /* 0x0000065418047896 */ /* 0x000ff20008000004 */
[----:B------:R-:W-:Y:S01]  /*90a0*/  SYNCS.ARRIVE.TRANS64.RED.A1T0 RZ, [UR4], RZ ;  /* 0x000000ffffff79a7 */ /* 0x000fe20008100404 */
[----:B------:R-:W-:Y:S05]  /*90b0*/  BRA.U UP0, `(.L_x_115) ;  /* 0x0000000100047547 */ /* 0x000fea000b800000 */
[----:B------:R-:W-:Y:S05]  /*90c0*/  BPT.TRAP 0x1 ;  /* 0x000000040000795c */ /* 0x000fea0000300000 */
.L_x_115:
[----:B------:R-:W-:Y:S01]  /*90d0*/  ULEA UR8, UR5, UR21, 0x3 ;  /* 0x0000001505087291 */ /* 0x000fe2000f8e18ff */
[----:B-12---:R-:W-:Y:S08]  /*90e0*/  SHF.L.U32 R5, R20, 0x1f, RZ ;  /* 0x0000001f14057819 */ /* 0x006ff000000006ff */
[----:B------:R-:W1:Y:S02]  /*90f0*/  SYNCS.PHASECHK.TRANS64.TRYWAIT P0, [UR8+0x140], R5 ;  /* 0x00014005ff0075a7 */ /* 0x000e640008001108 */
[----:B-1----:R-:W-:Y:S05]  /*9100*/  @!P0 BRA `(.L_x_116) ;  /* 0x000000a000c08947 */ /* 0x002fea0003800000 */
.L_x_242:
[----:B------:R-:W-:Y:S09]  /*9110*/  UIMAD UR4, UR5, 0x14, UR36 ;  /* 0x00000014050478a4 */ /* 0x000ff2000f8e0224 */
[----:B-1----:R-:W1:Y:S04]  /*9120*/  LDS.U16 R5, [UR4+0x12] ;  /* 0x00001204ff057984 */ /* 0x002e680008000400 */
[----:B------:R-:W2:Y:S04]  /*9130*/  LDS R14, [UR4] ;  /* 0x00000004ff0e7984 */ /* 0x000ea80008000800 */
[----:B----4-:R-:W4:Y:S04]  /*9140*/  LDS R0, [UR4+0x4] ;  /* 0x00000404ff007984 */ /* 0x010f280008000800 */
[----:B------:R-:W1:Y:S04]  /*9150*/  LDS R16, [UR4+0x8] ;  /* 0x00000804ff107984 */ /* 0x000e680008000800 */
        /* <DEDUP_REMOVED lines=9> */
.L_x_117:
[----:B------:R-:W-:Y:S01]  /*91f0*/  UIADD3 UR8, UPT, UPT, UR8, 0x180, URZ ;  /* 0x0000018008087890 */ /* 0x000fe2000fffe0ff */
[----:B-1----:R-:W-:Y:S03]  /*9200*/  ISETP.NE.AND P0, PT, R4, RZ, PT ;  /* 0x000000ff0400720c */ /* 0x002fe60003f05270 */
[----:B------:R-:W-:Y:S09]  /*9210*/  UPRMT UR8, UR24, 0x654, UR8 ;  /* 0x0000065418087896 */ /* 0x000ff20008000008 */
[----:B------:R-:W-:Y:S01]  /*9220*/  SYNCS.ARRIVE.TRANS64.RED.A1T0 RZ, [UR8], RZ ;  /* 0x000000ffffff79a7 */ /* 0x000fe20008100408 */
[----:B------:R-:W-:Y:S04]  /*9230*/  UIADD3 UR8, UPT, UPT, UR5, 0x1, URZ ;  /* 0x0000000105087890 */ /* 0x000fe8000fffe0ff */
[----:B------:R-:W-:Y:S04]  /*9240*/  UISETP.NE.AND UP0, UPT, UR8, 0x8, UPT ;  /* 0x000000080800788c */ /* 0x000fe8000bf05270 */
[----:B------:R-:W-:Y:S02]  /*9250*/  USEL UR4, URZ, 0x1, UP0 ;  /* 0x00000001ff047887 */ /* 0x000fe40008000000 */
[----:B------:R-:W-:Y:S02]  /*9260*/  USEL UR5, UR8, URZ, UP0 ;  /* 0x000000ff08057287 */ /* 0x000fe40008000000 */
[----:B------:R-:W-:Y:S02]  /*9270*/  UPLOP3.LUT UP0, UPT, UPT, UPT, UPT, 0x80, 0x8 ;  /* 0x000000000008789c */ /* 0x000fe40003f0f070 */
[----:B------:R-:W-:Y:S01]  /*9280*/  LOP3.LUT R20, R20, UR4, RZ, 0x3c, !PT ;  /* 0x0000000414147c12 */ /* 0x000fe2000f8e3cff */
[----:B------:R-:W-:Y:S08]  /*9290*/  @P0 BRA `(.L_x_118) ;  /* 0xffffffec00cc0947 */ /* 0x000ff0000383ffff */
[----:B------:R-:W-:Y:S05]  /*92a0*/  BRA.U UP1, `(.L_x_119) ;  /* 0x0000000101047547 */ /* 0x000fea000b800000 */
[----:B------:R-:W-:Y:S05]  /*92b0*/  BPT.TRAP 0x1 ;  /* 0x000000040000795c */ /* 0x000fea0000300000 */
.L_x_119:
[----:B------:R-:W-:-:S04]  /*92c0*/  SHF.L.U32 R3, R21, 0x1f, RZ ;  /* 0x0000001f15037819 */ /* 0x000fc800000006ff */
[----:B------:R-:W1:Y:S02]  /*92d0*/  SYNCS.PHASECHK.TRANS64.TRYWAIT P0, [UR21+0x50], R3 ;  /* 0x00005003ff0075a7 */ /* 0x000e640008001115 */
[----:B-1----:R-:W-:Y:S05]  /*92e0*/  @!P0 BRA `(.L_x_120) ;  /* 0x000000a000608947 */ /* 0x002fea0003800000 */
.L_x_244:
[----:B------:R-:W-:Y:S05]  /*92f0*/  BRA.U UP1, `(.L_x_121) ;  /* 0x0000000101047547 */ /* 0x000fea000b800000 */
[----:B------:R-:W-:Y:S05]  /*9300*/  BPT.TRAP 0x1 ;  /* 0x000000040000795c */ /* 0x000fea0000300000 */
.L_x_121:
[----:B------:R-:W5:Y:S02]  /*9310*/  SYNCS.PHASECHK.TRANS64.TRYWAIT P0, [UR21+0x58], R3 ;  /* 0x00005803ff0075a7 */ /* 0x000f640008001115 */
[----:B-----5:R-:W-:Y:S05]  /*9320*/  @!P0 BRA `(.L_x_122) ;  /* 0x000000a000688947 */ /* 0x020fea0003800000 */
.L_x_246:
[----:B------:R-:W-:Y:S05]  /*9330*/  BRA.U UP1, `(.L_x_123) ;  /* 0x0000000101047547 */ /* 0x000fea000b800000 */
[----:B------:R-:W-:Y:S05]  /*9340*/  BPT.TRAP 0x1 ;  /* 0x000000040000795c */ /* 0x000fea0000300000 */
.L_x_123:
[----:B------:R-:W5:Y:S02]  /*9350*/  SYNCS.PHASECHK.TRANS64.TRYWAIT P0, [UR21+0x60], R3 ;  /* 0x00006003ff0075a7 */ /* 0x000f640008001115 */
[----:B-----5:R-:W-:Y:S05]  /*9360*/  @!P0 BRA `(.L_x_124) ;  /* 0x000000a000708947 */ /* 0x020fea0003800000 */
.L_x_248:
[----:B------:R-:W-:Y:S05]  /*9370*/  BRA.U UP1, `(.L_x_125) ;  /* 0x0000000101047547 */ /* 0x000fea000b800000 */
[----:B------:R-:W-:Y:S05]  /*9380*/  BPT.TRAP 0x1 ;  /* 0x000000040000795c */ /* 0x000fea0000300000 */
.L_x_125:
[----:B-1----:R-:W-:Y:S02]  /*9390*/  SHF.L.U32 R3, R21, 0x1f, RZ ;  /* 0x0000001f15037819 */ /* 0x002fe400000006ff */
[----:B----4-:R-:W-:-:S04]  /*93a0*/  MOV R0, UR21 ;  /* 0x0000001500007c02 */ /* 0x010fc80008000f00 */
[----:B------:R1:W4:Y:S03]  /*93b0*/  SYNCS.PHASECHK.TRANS64.TRYWAIT P0, [R0+URZ+0x68], R3 ;  /* 0x00006803000075a7 */ /* 0x00032600080011ff */
[----:B----4-:R-:W-:Y:S05]  /*93c0*/  @!P0 NANOSLEEP.SYNCS 0x989680 ;  /* 0x009896800000895d */ /* 0x010fea0003900000 */
[----:B------:R-:W4:Y:S02]  /*93d0*/  @!P0 SYNCS.PHASECHK.TRANS64 P0, [R0+URZ+0x68], R3 ;  /* 0x00006803000085a7 */ /* 0x000f2400080010ff */
[----:B----4-:R-:W-:Y:S05]  /*93e0*/  @P0 EXIT ;  /* 0x000000000000094d */ /* 0x010fea0003800000 */
[----:B------:R-:W-:Y:S05]  /*93f0*/  BRA `(.L_x_125) ;  /* 0xfffffffc00e47947 */ /* 0x000fea000383ffff */
.L_x_84:
[----:B------:R-:W-:-:S09]  /*9400*/  UISETP.NE.AND UP0, UPT, UR20, 0x4, UPT ;  /* 0x000000041400788c */ /* 0x000fd2000bf05270 */
[----:B------:R-:W-:Y:S05]  /*9410*/  BRA.U UP0, `(.L_x_126) ;  /* 0x0000006d00fc7547 */ /* 0x000fea000b800000 */
.L_x_127:
[----:B------:R-:W-:-:S08]  /*9420*/  NOP ;  /* 0x0000000000007918 */ /* 0x000fd00000000000 */
[----:B------:R-:W1:Y:S02]  /*9430*/  USETMAXREG.TRY_ALLOC.CTAPOOL UP0, 0xe8 ;  /* 0x000000e8000079c8 */ /* 0x000e640008000600 */
[----:B-1----:R-:W-:Y:S05]  /*9440*/  BRA.U !UP0, `(.L_x_127) ;  /* 0xfffffffd08f47547 */ /* 0x002fea000b83ffff */
[----:B------:R-:W1:Y:S08]  /*9450*/  S2UR UR52, SR_CgaCtaId ;  /* 0x00000000003479c3 */ /* 0x000e700000008800 */
[----:B------:R-:W-:Y:S01]  /*9460*/  BAR.SYNC.DEFER_BLOCKING 0x6, 0xa0 ;  /* 0x0182800000007b1d */ /* 0x000fe20000010000 */
[C---:B------:R-:W-:Y:S01]  /*9470*/  IMAD.SHL.U32 R4, R142.reuse, 0x40, RZ ;  /* 0x000000408e047824 */ /* 0x040fe200078e00ff */
[C---:B------:R-:W-:Y:S01]  /*9480*/  LOP3.LUT P1, RZ, R142.reuse, 0x2, RZ, 0xc0, !PT ;  /* 0x000000028eff7812 */ /* 0x040fe2000782c0ff */
[C---:B------:R-:W-:Y:S01]  /*9490*/  IMAD.SHL.U32 R3, R142.reuse, 0x20, RZ ;  /* 0x000000208e037824 */ /* 0x040fe200078e00ff */
[----:B------:R-:W-:Y:S01]  /*94a0*/  PLOP3.LUT P2, PT, PT, PT, PT, 0x80, 0x8 ;  /* 0x000000000008781c */ /* 0x000fe20003f4f070 */
[----:B------:R-:W-:Y:S01]  /*94b0*/  IMAD.SHL.U32 R2, R142, 0x8, RZ ;  /* 0x000000088e027824 */ /* 0x000fe200078e00ff */
[----:B------:R-:W-:Y:S01]  /*94c0*/  UMOV UR43, 0x400 ;  /* 0x00000400002b7882 */ /* 0x000fe20000000000 */
[----:B------:R-:W-:Y:S01]  /*94d0*/  LOP3.LUT R5, R4, 0x1c0, RZ, 0xc0, !PT ;  /* 0x000001c004057812 */ /* 0x000fe200078ec0ff */
[----:B------:R-:W2:Y:S01]  /*94e0*/  SHFL.IDX PT, R143, R128, RZ, 0x1f ;  /* 0x00001fff808f7589 */ /* 0x000ea200000e0000 */
[----:B-----5:R-:W-:Y:S01]  /*94f0*/  IMAD.U32 R6, R142, 0x10000, RZ ;  /* 0x000100008e067824 */ /* 0x020fe200078e00ff */
[----:B------:R-:W-:Y:S01]  /*9500*/  LOP3.LUT R3, R3, 0x200, RZ, 0xc0, !PT ;  /* 0x0000020003037812 */ /* 0x000fe200078ec0ff */
[----:B------:R-:W-:Y:S01]  /*9510*/  IMAD.MOV.U32 R141, RZ, RZ, 0x10 ;  /* 0x00000010ff8d7424 */ /* 0x000fe200078e00ff */
[----:B------:R-:W-:Y:S01]  /*9520*/  LOP3.LUT R5, R5, 0x28, R142, 0xf8, !PT ;  /* 0x0000002805057812 */ /* 0x000fe200078ef88e */
[----:B------:R-:W-:Y:S01]  /*9530*/  UMOV UR58, URZ ;  /* 0x000000ff003a7c82 */ /* 0x000fe20008000000 */
[----:B------:R-:W-:Y:S01]  /*9540*/  LOP3.LUT R3, R3, 0x1000, R4, 0xf8, !PT ;  /* 0x0000100003037812 */ /* 0x000fe200078ef804 */
[----:B------:R-:W-:Y:S01]  /*9550*/  UMOV UR59, URZ ;  /* 0x000000ff003b7c82 */ /* 0x000fe20008000000 */
[----:B------:R-:W-:Y:S01]  /*9560*/  LOP3.LUT R2, R5, 0x38, R2, 0x78, !PT ;  /* 0x0000003805027812 */ /* 0x000fe200078e7802 */
[----:B------:R-:W3:Y:S01]  /*9570*/  LDCU.64 UR38, c[0x0][0x888] ;  /* 0x00011100ff2677ac */ /* 0x000ee20008000a00 */
[----:B------:R-:W-:Y:S01]  /*9580*/  LOP3.LUT R5, R6, 0x600000, RZ, 0xc0, !PT ;  /* 0x0060000006057812 */ /* 0x000fe200078ec0ff */
[----:B------:R-:W-:Y:S01]  /*9590*/  IMAD.MOV.U32 R138, RZ, RZ, 0x1 ;  /* 0x00000001ff8a7424 */ /* 0x000fe200078e00ff */
[----:B------:R-:W-:Y:S01]  /*95a0*/  LOP3.LUT R139, R3, R2, RZ, 0xfc, !PT ;  /* 0x00000002038b7212 */ /* 0x000fe200078efcff */
[----:B------:R-:W4:Y:S01]  /*95b0*/  LDCU.64 UR48, c[0x0][0xb18] ;  /* 0x00016300ff3077ac */ /* 0x000f220008000a00 */
[----:B------:R-:W-:Y:S01]  /*95c0*/  LOP3.LUT R142, R142, 0x60, RZ, 0xc0, !PT ;  /* 0x000000608e8e7812 */ /* 0x000fe200078ec0ff */
[----:B------:R-:W-:Y:S01]  /*95d0*/  IMAD.MOV.U32 R137, RZ, RZ, RZ ;  /* 0x000000ffff897224 */ /* 0x000fe200078e00ff */
[----:B------:R-:W-:Y:S01]  /*95e0*/  PRMT R136, RZ, 0x7610, R136 ;  /* 0x00007610ff887816 */ /* 0x000fe20000000088 */
[----:B-1----:R-:W-:Y:S01]  /*95f0*/  ULEA UR43, UR52, UR43, 0x18 ;  /* 0x0000002b342b7291 */ /* 0x002fe2000f8ec0ff */
[----:B------:R-:W-:Y:S01]  /*9600*/  CS2R R134, SRZ ;  /* 0x0000000000867805 */ /* 0x000fe2000001ff00 */
[----:B------:R-:W1:Y:S01]  /*9610*/  LDCU.64 UR46, c[0x0][0xb20] ;  /* 0x00016400ff2e77ac */ /* 0x000e620008000a00 */
[----:B------:R-:W-:Y:S01]  /*9620*/  SEL R141, R141, 0xfffffff0, !P1 ;  /* 0xfffffff08d8d7807 */ /* 0x000fe20004800000 */
[----:B------:R-:W1:Y:S01]  /*9630*/  LDCU.64 UR44, c[0x0][0x8b0] ;  /* 0x00011600ff2c77ac */ /* 0x000e620008000a00 */
[----:B--2---:R-:W-:-:S04]  /*9640*/  ISETP.NE.AND P0, PT, R143, 0x4, PT ;  /* 0x000000048f00780c */ /* 0x004fc80003f05270 */
[----:B------:R-:W2:Y:S01]  /*9650*/  LDS R140, [UR43+0x300] ;  /* 0x0003002bff8c7984 */ /* 0x000ea20008000800 */
[----:B------:R-:W-:Y:S01]  /*9660*/  UIADD3 UR4, UPT, UPT, UR43, 0x1000, URZ ;  /* 0x000010002b047890 */ /* 0x000fe2000fffe0ff */
[----:B------:R-:W-:Y:S01]  /*9670*/  UMOV UR5, URZ ;  /* 0x000000ff00057c82 */ /* 0x000fe20008000000 */
[----:B--2---:R-:W-:-:S06]  /*9680*/  IMAD.IADD R140, R140, 0x1, R5 ;  /* 0x000000018c8c7824 */ /* 0x004fcc00078e0205 */
[----:B-1-34-:R-:W-:Y:S05]  /*9690*/  @P0 BRA `(.L_x_128) ;  /* 0x00000000007c0947 */ /* 0x01afea0003800000 */
[----:B------:R-:W1:Y:S01]  /*96a0*/  LDC.64 R40, c[0x0][0xa00] ;  /* 0x00028000ff287b82 */ /* 0x000e620000000a00 */
[----:B------:R-:W2:Y:S01]  /*96b0*/  LDCU UR6, c[0x0][0xc1c] ;  /* 0x00018380ff0677ac */ /* 0x000ea20008000800 */
[----:B------:R-:W3:Y:S06]  /*96c0*/  LDCU.64 UR58, c[0x0][0xb00] ;  /* 0x00016000ff3a77ac */ /* 0x000eec0008000a00 */
[----:B------:R-:W1:Y:S01]  /*96d0*/  LDC.64 R42, c[0x0][0xa08] ;  /* 0x00028200ff2a7b82 */ /* 0x000e620000000a00 */
[----:B------:R-:W-:-:S07]  /*96e0*/  ELECT P0, URZ, PT ;  /* 0x0000000000ff782f */ /* 0x000fce0003800000 */
[----:B------:R-:W4:Y:S01]  /*96f0*/  LDC.64 R36, c[0x0][0xa10] ;  /* 0x00028400ff247b82 */ /* 0x000f220000000a00 */
[----:B--2---:R-:W-:-:S04]  /*9700*/  UIADD3 UR6, UPT, UPT, UR26, UR6, URZ ;  /* 0x000000061a067290 */ /* 0x004fc8000fffe0ff */
[----:B------:R-:W-:-:S03]  /*9710*/  UIMAD UR6, UR6, 0xe, URZ ;  /* 0x0000000e060678a4 */ /* 0x000fc6000f8e02ff */
[----:B------:R-:W4:Y:S01]  /*9720*/  LDC.64 R38, c[0x0][0xa18] ;  /* 0x00028600ff267b82 */ /* 0x000f220000000a00 */
[----:B---3--:R-:W-:-:S07]  /*9730*/  UIMAD.WIDE.U32 UR58, UR6, 0x80, UR58 ;  /* 0x00000080063a78a5 */ /* 0x008fce000f8e003a */
[----:B------:R-:W2:Y:S01]  /*9740*/  LDC.64 R32, c[0x0][0xa20] ;  /* 0x00028800ff207b82 */ /* 0x000ea20000000a00 */
[----:B-1----:R1:W-:Y:S07]  /*9750*/  @P0 STS.128 [UR43+0x400], R40 ;  /* 0x00040028ff000988 */ /* 0x0023ee0008000c2b */
[----:B------:R-:W2:Y:S08]  /*9760*/  LDC.64 R34, c[0x0][0xa28] ;  /* 0x00028a00ff227b82 */ /* 0x000eb00000000a00 */
[----:B------:R-:W3:Y:S01]  /*9770*/  LDC.64 R28, c[0x0][0xa30] ;  /* 0x00028c00ff1c7b82 */ /* 0x000ee20000000a00 */
[----:B----4-:R1:W-:Y:S07]  /*9780*/  @P0 STS.128 [UR43+0x410], R36 ;  /* 0x00041024ff000988 */ /* 0x0103ee0008000c2b */
[----:B------:R-:W3:Y:S08]  /*9790*/  LDC.64 R30, c[0x0][0xa38] ;  /* 0x00028e00ff1e7b82 */ /* 0x000ef00000000a00 */
[----:B------:R-:W4:Y:S01]  /*97a0*/  LDC.64 R24, c[0x0][0xa40] ;  /* 0x00029000ff187b82 */ /* 0x000f220000000a00 */
[----:B--2---:R1:W-:Y:S07]  /*97b0*/  @P0 STS.128 [UR43+0x420], R32 ;  /* 0x00042020ff000988 */ /* 0x0043ee0008000c2b */
[----:B------:R-:W4:Y:S08]  /*97c0*/  LDC.64 R26, c[0x0][0xa48] ;  /* 0x00029200ff1a7b82 */ /* 0x000f300000000a00 */
[----:B------:R-:W2:Y:S01]  /*97d0*/  LDC.64 R20, c[0x0][0xa50] ;  /* 0x00029400ff147b82 */ /* 0x000ea20000000a00 */
[----:B---3--:R1:W-:Y:S07]  /*97e0*/  @P0 STS.128 [UR43+0x430], R28 ;  /* 0x0004301cff000988 */ /* 0x0083ee0008000c2b */
[----:B------:R-:W2:Y:S08]  /*97f0*/  LDC.64 R22, c[0x0][0xa58] ;  /* 0x00029600ff167b82 */ /* 0x000eb00000000a00 */
[----:B------:R-:W3:Y:S01]  /*9800*/  LDC.64 R8, c[0x0][0xa60] ;  /* 0x00029800ff087b82 */ /* 0x000ee20000000a00 */
[----:B----4-:R1:W-:Y:S07]  /*9810*/  @P0 STS.128 [UR43+0x440], R24 ;  /* 0x00044018ff000988 */ /* 0x0103ee0008000c2b */
[----:B------:R-:W3:Y:S08]  /*9820*/  LDC.64 R10, c[0x0][0xa68] ;  /* 0x00029a00ff0a7b82 */ /* 0x000ef00000000a00 */
[----:B------:R-:W4:Y:S01]  /*9830*/  LDC.64 R4, c[0x0][0xa70] ;  /* 0x00029c00ff047b82 */ /* 0x000f220000000a00 */
[----:B--2---:R1:W-:Y:S07]  /*9840*/  @P0 STS.128 [UR43+0x450], R20 ;  /* 0x00045014ff000988 */ /* 0x0043ee0008000c2b */
[----:B------:R-:W4:Y:S01]  /*9850*/  LDC.64 R6, c[0x0][0xa78] ;  /* 0x00029e00ff067b82 */ /* 0x000f220000000a00 */
[----:B---3--:R1:W-:Y:S04]  /*9860*/  @P0 STS.128 [UR43+0x460], R8 ;  /* 0x00046008ff000988 */ /* 0x0083e80008000c2b */
[----:B----4-:R1:W-:Y:S01]  /*9870*/  @P0 STS.128 [UR43+0x470], R4 ;  /* 0x00047004ff000988 */ /* 0x0103e20008000c2b */
[----:B------:R-:W-:Y:S01]  /*9880*/  NOP ;  /* 0x0000000000007918 */ /* 0x000fe20000000000 */
.L_x_128:
[----:B------:R-:W-:Y:S01]  /*9890*/  MOV R129, UR4 ;  /* 0x0000000400817c02 */ /* 0x000fe20008000f00 */
[----:B------:R-:W-:Y:S01]  /*98a0*/  UMOV UR54, URZ ;  /* 0x000000ff00367c82 */ /* 0x000fe20008000000 */
[----:B------:R-:W-:Y:S01]  /*98b0*/  SHF.L.U32 R139, R139, 0x1, RZ ;  /* 0x000000018b8b7819 */ /* 0x000fe200000006ff */
[----:B------:R-:W-:-:S06]  /*98c0*/  UMOV UR53, URZ ;  /* 0x000000ff00357c82 */ /* 0x000fcc0008000000 */
.L_x_182:
[----:B----4-:R-:W-:Y:S01]  /*98d0*/  LOP3.LUT R2, R136, 0xffff, RZ, 0xc0, !PT ;  /* 0x0000ffff88027812 */ /* 0x010fe200078ec0ff */
[----:B-1----:R-:W1:Y:S03]  /*98e0*/  LDC.64 R8, c[0x0][0x390] ;  /* 0x0000e400ff087b82 */ /* 0x002e660000000a00 */
        /* <DEDUP_REMOVED lines=16> */
[----:B------:R-:W-:Y:S02]  /*99f0*/  ISETP.NE.OR P0, PT, R143, 0x4, !P2 ;  /* 0x000000048f00780c */ /* 0x000fe40005705670 */
[----:B------:R-:W-:Y:S02]  /*9a00*/  R2UR UR56, R4 ;  /* 0x00000000043872ca */ /* 0x000fe400000e0000 */
[----:B------:R-:W-:Y:S09]  /*9a10*/  R2UR UR57, R5 ;  /* 0x00000000053972ca */ /* 0x000ff200000e0000 */
[----:B-1-3--:R-:W-:Y:S06]  /*9a20*/  @P0 BRA `(.L_x_129) ;  /* 0x0000000000ec0947 */ /* 0x00afec0003800000 */
[----:B------:R-:W-:Y:S01]  /*9a30*/  IMAD.U32 R3, RZ, RZ, UR43 ;  /* 0x0000002bff037e24 */ /* 0x000fe2000f8e00ff */
[----:B------:R-:W1:Y:S01]  /*9a40*/  S2R R10, SR_LANEID ;  /* 0x00000000000a7919 */ /* 0x000e620000000000 */
[----:B------:R-:W-:Y:S01]  /*9a50*/  ELECT P0, URZ, PT ;  /* 0x0000000000ff782f */ /* 0x000fe20003800000 */
[----:B------:R-:W-:Y:S01]  /*9a60*/  BSSY.RECONVERGENT B0, `(.L_x_130) ;  /* 0x0000032000007945 */ /* 0x000fe20003800200 */
[----:B-1----:R-:W-:Y:S05]  /*9a70*/  IMAD.SHL.U32 R10, R10, 0x4, RZ ;  /* 0x000000040a0a7824 */ /* 0x002fea00078e00ff */
[----:B------:R-:W-:Y:S06]  /*9a80*/  IADD3 R12, PT, PT, R10, 0x400, R3 ;  /* 0x000004000a0c7810 */ /* 0x000fec0007ffe003 */
[----:B------:R-:W-:Y:S05]  /*9a90*/  @!P0 BRA `(.L_x_131) ;  /* 0x0000000000b88947 */ /* 0x000fea0003800000 */
[----:B------:R-:W-:Y:S01]  /*9aa0*/  STS [UR43+0x430], RZ ;  /* 0x000430ffff007988 */ /* 0x000fe2000800082b */
[----:B------:R-:W-:Y:S01]  /*9ab0*/  ISETP.NE.U32.AND P0, PT, RZ, UR46, PT ;  /* 0x0000002eff007c0c */ /* 0x000fe2000bf05070 */
[C---:B------:R-:W-:Y:S01]  /*9ac0*/  IMAD.WIDE R6, R16.reuse, 0xc, R8 ;  /* 0x0000000c10067825 */ /* 0x040fe200078e0208 */
[----:B------:R-:W-:Y:S02]  /*9ad0*/  UIADD3 UR4, UPT, UPT, UR43, 0x400, URZ ;  /* 0x000004002b047890 */ /* 0x000fe4000fffe0ff */
[----:B------:R-:W-:Y:S02]  /*9ae0*/  ISETP.NE.AND.EX P1, PT, RZ, UR47, PT, P0 ;  /* 0x0000002fff007c0c */ /* 0x000fe4000bf25300 */
[----:B------:R-:W2:Y:S01]  /*9af0*/  LDG.E R22, desc[UR50][R6.64] ;  /* 0x0000003206167981 */ /* 0x000ea2000c1e1900 */
[C---:B------:R-:W-:Y:S03]  /*9b00*/  LEA R2, P0, R16.reuse, RZ, 0x3 ;  /* 0x000000ff10027211 */ /* 0x040fe600078018ff */
[----:B------:R1:W3:Y:S01]  /*9b10*/  LDG.E R5, desc[UR50][R6.64+0x4] ;  /* 0x0000043206057981 */ /* 0x0002e2000c1e1900 */
[----:B------:R-:W-:Y:S06]  /*9b20*/  LEA.HI.X.SX32 R3, R16, RZ, 0x3, P0 ;  /* 0x000000ff10037211 */ /* 0x000fec00000f1eff */
[C---:B------:R-:W-:Y:S04]  /*9b30*/  @P1 IADD3 R24, P0, PT, R2.reuse, UR46, RZ ;  /* 0x0000002e02181c10 */ /* 0x040fe8000ff1e0ff */
[C---:B------:R-:W-:Y:S02]  /*9b40*/  @P1 IADD3.X R25, PT, PT, R3.reuse, UR47, RZ, P0, !PT ;  /* 0x0000002f03191c10 */ /* 0x040fe400087fe4ff */
[----:B------:R-:W-:Y:S03]  /*9b50*/  IADD3 R20, P0, PT, R2, UR48, RZ ;  /* 0x0000003002147c10 */ /* 0x000fe6000ff1e0ff */
[----:B------:R-:W4:Y:S01]  /*9b60*/  @P1 LDG.E.64 R18, desc[UR50][R24.64] ;  /* 0x0000003218121981 */ /* 0x000f22000c1e1b00 */
[----:B------:R-:W-:Y:S03]  /*9b70*/  IADD3.X R21, PT, PT, R3, UR49, RZ, P0, !PT ;  /* 0x0000003103157c10 */ /* 0x000fe600087fe4ff */
[----:B------:R-:W5:Y:S04]  /*9b80*/  LDS R3, [UR43+0x41c] ;  /* 0x00041c2bff037984 */ /* 0x000f680008000800 */
[----:B------:R-:W5:Y:S01]  /*9b90*/  LDG.E.64 R20, desc[UR50][R20.64] ;  /* 0x0000003214147981 */ /* 0x000f62000c1e1b00 */
[----:B-1----:R-:W-:Y:S03]  /*9ba0*/  IMAD.U32 R6, RZ, RZ, UR4 ;  /* 0x00000004ff067e24 */ /* 0x002fe6000f8e00ff */
[----:B-----5:R-:W-:Y:S01]  /*9bb0*/  STS.64 [UR43+0x400], R20 ;  /* 0x00040014ff007988 */ /* 0x020fe20008000a2b */
[--C-:B--2---:R-:W-:Y:S01]  /*9bc0*/  SHF.R.S32.HI R23, RZ, 0x1f, R22.reuse ;  /* 0x0000001fff177819 */ /* 0x104fe20000011416 */
[----:B------:R-:W-:Y:S02]  /*9bd0*/  @!P1 IMAD.MOV.U32 R18, RZ, RZ, R22 ;  /* 0x000000ffff129224 */ /* 0x000fe400078e0016 */
[----:B---3--:R-:W-:Y:S02]  /*9be0*/  VIADD R5, R5, 0xffffffff ;  /* 0xffffffff05057836 */ /* 0x008fe40000000000 */
[----:B------:R-:W-:Y:S05]  /*9bf0*/  @!P1 IMAD.MOV.U32 R19, RZ, RZ, R23 ;  /* 0x000000ffff139224 */ /* 0x000fea00078e0017 */
[C---:B----4-:R-:W-:Y:S01]  /*9c00*/  SHF.L.U64.HI R11, R18.reuse, 0x1, R19 ;  /* 0x00000001120b7819 */ /* 0x050fe20000010213 */
[----:B------:R-:W-:Y:S03]  /*9c10*/  IMAD.SHL.U32 R18, R18, 0x2, RZ ;  /* 0x0000000212127824 */ /* 0x000fe600078e00ff */
[----:B------:R-:W-:Y:S02]  /*9c20*/  LOP3.LUT R11, R11, 0x1fffffff, RZ, 0xc0, !PT ;  /* 0x1fffffff0b0b7812 */ /* 0x000fe400078ec0ff */
[----:B------:R-:W-:Y:S02]  /*9c30*/  LOP3.LUT R18, R18, 0xfffffffe, RZ, 0xc0, !PT ;  /* 0xfffffffe12127812 */ /* 0x000fe400078ec0ff */
[--C-:B------:R-:W-:Y:S02]  /*9c40*/  SHF.R.U32.HI R2, RZ, 0x4, R11.reuse ;  /* 0x00000004ff027819 */ /* 0x100fe4000001160b */
[----:B------:R-:W-:Y:S02]  /*9c50*/  SHF.R.U64 R11, R18, 0x4, R11 ;  /* 0x00000004120b7819 */ /* 0x000fe4000000120b */
[----:B------:R-:W-:Y:S02]  /*9c60*/  LOP3.LUT R15, R3, 0xf, R2, 0xb8, !PT ;  /* 0x0000000f030f7812 */ /* 0x000fe400078eb802 */
[----:B------:R-:W-:Y:S01]  /*9c70*/  SHF.R.U64 R2, R6, 0x4, RZ ;  /* 0x0000000406027819 */ /* 0x000fe200000012ff */
[----:B------:R-:W-:Y:S04]  /*9c80*/  STS [UR43+0x40c], R11 ;  /* 0x00040c0bff007988 */ /* 0x000fe8000800082b */
[----:B------:R-:W-:Y:S04]  /*9c90*/  STS [UR43+0x41c], R15 ;  /* 0x00041c0fff007988 */ /* 0x000fe8000800082b */
[----:B------:R-:W1:Y:S04]  /*9ca0*/  LDS R4, [UR43+0x41c] ;  /* 0x00041c2bff047984 */ /* 0x000e680008000800 */
[----:B------:R-:W-:Y:S04]  /*9cb0*/  STS [UR43+0x410], R2 ;  /* 0x00041002ff007988 */ /* 0x000fe8000800082b */
[----:B------:R-:W-:Y:S01]  /*9cc0*/  STS [UR43+0x414], R2 ;  /* 0x00041402ff007988 */ /* 0x000fe2000800082b */
[----:B-1----:R-:W-:Y:S05]  /*9cd0*/  LOP3.LUT R7, R4, 0xf0, RZ, 0xb8, !PT ;  /* 0x000000f004077812 */ /* 0x002fea00078eb8ff */
[----:B------:R1:W-:Y:S04]  /*9ce0*/  STS [UR43+0x41c], R7 ;  /* 0x00041c07ff007988 */ /* 0x0003e8000800082b */
[----:B------:R-:W2:Y:S01]  /*9cf0*/  LDS R4, [UR43+0x41c] ;  /* 0x00041c2bff047984 */ /* 0x000ea20008000800 */
[----:B-1----:R-:W-:Y:S02]  /*9d00*/  CS2R R6, SRZ ;  /* 0x0000000000067805 */ /* 0x002fe4000001ff00 */
[----:B--2---:R-:W-:Y:S01]  /*9d10*/  LOP3.LUT R3, R4, 0xf00, RZ, 0xb8, !PT ;  /* 0x00000f0004037812 */ /* 0x004fe200078eb8ff */
[----:B------:R-:W-:Y:S04]  /*9d20*/  VIADD R4, R22, 0xffffffff ;  /* 0xffffffff16047836 */ /* 0x000fe80000000000 */
[----:B------:R-:W-:Y:S04]  /*9d30*/  STS.64 [UR43+0x418], R2 ;  /* 0x00041802ff007988 */ /* 0x000fe80008000a2b */
[----:B------:R-:W1:Y:S04]  /*9d40*/  LDS R13, [UR43+0x41c] ;  /* 0x00041c2bff0d7984 */ /* 0x000e680008000800 */
[----:B------:R2:W-:Y:S01]  /*9d50*/  STS.128 [UR43+0x420], R4 ;  /* 0x00042004ff007988 */ /* 0x0005e20008000c2b */
[----:B-1----:R-:W-:Y:S05]  /*9d60*/  LOP3.LUT R13, R13, 0xf000, RZ, 0xb8, !PT ;  /* 0x0000f0000d0d7812 */ /* 0x002fea00078eb8ff */
[----:B------:R2:W-:Y:S02]  /*9d70*/  STS [UR43+0x41c], R13 ;  /* 0x00041c0dff007988 */ /* 0x0005e4000800082b */
.L_x_131:
[----:B------:R-:W-:Y:S05]  /*9d80*/  BSYNC.RECONVERGENT B0 ;  /* 0x0000000000007941 */ /* 0x000fea0003800200 */
.L_x_130:
[----:B------:R-:W-:Y:S01]  /*9d90*/  NOP ;  /* 0x0000000000007918 */ /* 0x000fe20000000000 */
[----:B------:R-:W1:Y:S01]  /*9da0*/  LDS R12, [R12] ;  /* 0x000000000c0c7984 */ /* 0x000e620000000800 */
[----:B------:R-:W-:Y:S04]  /*9db0*/  IADD3 R10, P0, PT, R10, UR56, RZ ;  /* 0x000000380a0a7c10 */ /* 0x000fe8000ff1e0ff */
[----:B------:R-:W-:Y:S05]  /*9dc0*/  IADD3.X R11, PT, PT, RZ, UR57, RZ, P0, !PT ;  /* 0x00000039ff0b7c10 */ /* 0x000fea00087fe4ff */
[----:B-1----:R1:W5:Y:S04]  /*9dd0*/  ATOMG.E.EXCH.STRONG.GPU PT, RZ, [R10], R12 ;  /* 0x0000000c0aff73a8 */ /* 0x00236800041ee100 */
.L_x_129:
[----:B------:R-:W-:Y:S09]  /*9de0*/  UISETP.NE.AND UP0, UPT, UR37, 0x8, UPT ;  /* 0x000000082500788c */ /* 0x000ff2000bf05270 */
[----:B------:R-:W-:Y:S05]  /*9df0*/  BRA.U UP0, `(.L_x_132) ;  /* 0x0000000100047547 */ /* 0x000fea000b800000 */
[----:B------:R-:W-:Y:S05]  /*9e00*/  BPT.TRAP 0x1 ;  /* 0x000000040000795c */ /* 0x000fea0000300000 */
.L_x_132:
[----:B------:R-:W-:Y:S01]  /*9e10*/  ULEA UR6, UR5, UR43, 0x3 ;  /* 0x0000002b05067291 */ /* 0x000fe2000f8e18ff */
[----:B------:R-:W-:Y:S08]  /*9e20*/  SHF.L.U32 R3, R134, 0x1f, RZ ;  /* 0x0000001f86037819 */ /* 0x000ff000000006ff */
[----:B-----5:R-:W3:Y:S02]  /*9e30*/  SYNCS.PHASECHK.TRANS64.TRYWAIT P0, [UR6+0x140], R3 ;  /* 0x00014003ff0075a7 */ /* 0x020ee40008001106 */
[----:B---3--:R-:W-:Y:S05]  /*9e40*/  @!P0 BRA `(.L_x_133) ;  /* 0x0000009400d08947 */ /* 0x008fea0003800000 */
.L_x_250:
[----:B------:R-:W-:Y:S09]  /*9e50*/  UIMAD UR4, UR5, 0x14, UR36 ;  /* 0x00000014050478a4 */ /* 0x000ff2000f8e0224 */
[----:B------:R-:W4:Y:S04]  /*9e60*/  LDS.U16 R136, [UR4+0x12] ;  /* 0x00001204ff887984 */ /* 0x000f280008000400 */
[----:B------:R-:W1:Y:S04]  /*9e70*/  LDS R133, [UR4] ;  /* 0x00000004ff857984 */ /* 0x000e680008000800 */
[----:B------:R-:W1:Y:S04]  /*9e80*/  LDS R132, [UR4+0x4] ;  /* 0x00000404ff847984 */ /* 0x000e680008000800 */
        /* <DEDUP_REMOVED lines=10> */
.L_x_134:
[----:B------:R-:W-:Y:S01]  /*9f30*/  UIADD3 UR4, UPT, UPT, UR6, 0x180, URZ ;  /* 0x0000018006047890 */ /* 0x000fe2000fffe0ff */
[----:B------:R-:W-:Y:S01]  /*9f40*/  IMAD.WIDE R8, R16, 0xc, R8 ;  /* 0x0000000c10087825 */ /* 0x000fe200078e0208 */
[----:B------:R-:W-:Y:S01]  /*9f50*/  ISETP.NE.OR P0, PT, R142, RZ, !P2 ;  /* 0x000000ff8e00720c */ /* 0x000fe20005705670 */
[----:B------:R-:W-:Y:S01]  /*9f60*/  UIADD3 UR55, UPT, UPT, UR5, 0x1, URZ ;  /* 0x0000000105377890 */ /* 0x000fe2000fffe0ff */
[----:B------:R-:W-:Y:S01]  /*9f70*/  BSSY.RECONVERGENT B0, `(.L_x_135) ;  /* 0x0000009000007945 */ /* 0x000fe20003800200 */
[----:B------:R-:W-:Y:S09]  /*9f80*/  UPRMT UR4, UR52, 0x654, UR4 ;  /* 0x0000065434047896 */ /* 0x000ff20008000004 */
[----:B-1----:R-:W-:Y:S01]  /*9f90*/  SYNCS.ARRIVE.TRANS64.RED.A1T0 RZ, [UR4], RZ ;  /* 0x000000ffffff79a7 */ /* 0x002fe20008100404 */
[----:B------:R1:W5:Y:S01]  /*9fa0*/  LDG.E R146, desc[UR50][R8.64+0x8] ;  /* 0x0000083208927981 */ /* 0x000362000c1e1900 */
[----:B------:R-:W-:Y:S05]  /*9fb0*/  @P0 BRA `(.L_x_136) ;  /* 0x0000000000100947 */ /* 0x000fea0003800000 */
[----:B------:R-:W-:Y:S04]  /*9fc0*/  DEPBAR {5,4,3,2,1,0} ;  /* 0x0000003f0000791a */ /* 0x000fe80000000000 */
[----:B------:R-:W2:Y:S02]  /*9fd0*/  CCTL.E.C.LDCU.IV.DEEP [UR56] ;  /* 0x0000000038007540 */ /* 0x000ea40009c08000 */
[----:B--2---:R2:W-:Y:S01]  /*9fe0*/  UTMACCTL.IV [UR56] ;  /* 0x00000000380079b9 */ /* 0x0045e20008000000 */
[----:B------:R-:W-:Y:S01]  /*9ff0*/  NOP ;  /* 0x0000000000007918 */ /* 0x000fe20000000000 */
.L_x_136:
[----:B--2---:R-:W-:Y:S05]  /*a000*/  BSYNC.RECONVERGENT B0 ;  /* 0x0000000000007941 */ /* 0x004fea0003800200 */
.L_x_135:
[----:B------:R-:W-:Y:S01]  /*a010*/  R2UR UR41, R14 ;  /* 0x000000000e2972ca */ /* 0x000fe200000e0000 */
[----:B------:R-:W-:Y:S01]  /*a020*/  BSSY.RECONVERGENT B6, `(.L_x_137) ;  /* 0x0000025000067945 */ /* 0x000fe20003800200 */
[----:B------:R-:W-:Y:S02]  /*a030*/  R2UR UR42, R0 ;  /* 0x00000000002a72ca */ /* 0x000fe400000e0000 */
[----:B------:R-:W-:Y:S09]  /*a040*/  LOP3.LUT P0, RZ, R129, 0x3f0, RZ, 0xc0, !PT ;  /* 0x000003f081ff7812 */ /* 0x000ff2000780c0ff */
[----:B------:R-:W-:Y:S02]  /*a050*/  USHF.L.U32 UR41, UR41, 0x7, URZ ;  /* 0x0000000729297899 */ /* 0x000fe400080006ff */
[----:B------:R-:W-:Y:S02]  /*a060*/  USHF.L.U32 UR42, UR42, 0x8, URZ ;  /* 0x000000082a2a7899 */ /* 0x000fe400080006ff */
[----:B------:R-:W-:Y:S10]  /*a070*/  @!P0 BRA `(.L_x_138) ;  /* 0x00000000007c8947 */ /* 0x000ff40003800000 */
[----:B------:R-:W2:Y:S01]  /*a080*/  LDCU.64 UR8, c[0x4][0x80] ;  /* 0x01001000ff0877ac */ /* 0x000ea20008000a00 */
[----:B---3--:R-:W-:Y:S01]  /*a090*/  MOV R2, 0x0 ;  /* 0x0000000000027802 */ /* 0x008fe20000000f00 */
[----:B------:R-:W-:Y:S02]  /*a0a0*/  HFMA2 R12, -RZ, RZ, 0, 5.9604644775390625e-08 ;  /* 0x00000001ff0c7431 */ /* 0x000fe400000001ff */
[----:B-1----:R-:W-:Y:S01]  /*a0b0*/  IMAD.MOV.U32 R8, RZ, RZ, 0x70 ;  /* 0x00000070ff087424 */ /* 0x002fe200078e00ff */
[----:B------:R1:W3:Y:S01]  /*a0c0*/  LDC.64 R14, c[0x4][R2] ;  /* 0x01000000020e7b82 */ /* 0x0002e20000000a00 */
[----:B------:R-:W4:Y:S01]  /*a0d0*/  LDCU.64 UR6, c[0x4][0x88] ;  /* 0x01001100ff0677ac */ /* 0x000f220008000a00 */
[----:B------:R-:W-:Y:S01]  /*a0e0*/  IMAD.MOV.U32 R13, RZ, RZ, RZ ;  /* 0x000000ffff0d7224 */ /* 0x000fe200078e00ff */
[----:B------:R-:W1:Y:S01]  /*a0f0*/  LDCU.64 UR4, c[0x4][0x8] ;  /* 0x01000100ff0477ac */ /* 0x000e620008000a00 */
[----:B--2---:R-:W-:Y:S01]  /*a100*/  MOV R5, UR9 ;  /* 0x0000000900057c02 */ /* 0x004fe20008000f00 */
[----:B------:R-:W-:Y:S01]  /*a110*/  IMAD.U32 R4, RZ, RZ, UR8 ;  /* 0x00000008ff047e24 */ /* 0x000fe2000f8e00ff */
[----:B----4-:R-:W-:Y:S01]  /*a120*/  MOV R7, UR7 ;  /* 0x0000000700077c02 */ /* 0x010fe20008000f00 */
[----:B------:R-:W-:Y:S01]  /*a130*/  IMAD.U32 R6, RZ, RZ, UR6 ;  /* 0x00000006ff067e24 */ /* 0x000fe2000f8e00ff */
[----:B-1----:R-:W-:Y:S01]  /*a140*/  MOV R11, UR5 ;  /* 0x00000005000b7c02 */ /* 0x002fe20008000f00 */
[----:B------:R-:W-:Y:S02]  /*a150*/  IMAD.U32 R10, RZ, RZ, UR4 ;  /* 0x00000004ff0a7e24 */ /* 0x000fe4000f8e00ff */
[----:B------:R-:W-:Y:S07]  /*a160*/  LEPC R20, `(.L_x_139) ;  /* 0x000000001014794e */ /* 0x000fee0000000000 */
[----:B---3-5:R-:W-:Y:S05]  /*a170*/  CALL.ABS.NOINC R14 ;  /* 0x000000000e007343 */ /* 0x028fea0003c00000 */
.L_x_139:
[----:B------:R-:W1:Y:S01]  /*a180*/  LDCU.64 UR8, c[0x4][0x80] ;  /* 0x01001000ff0877ac */ /* 0x000e620008000a00 */
[----:B------:R-:W2:Y:S01]  /*a190*/  LDC.64 R2, c[0x4][R2] ;  /* 0x0100000002027b82 */ /* 0x000ea20000000a00 */
[----:B------:R-:W-:Y:S02]  /*a1a0*/  HFMA2 R12, -RZ, RZ, 0, 5.9604644775390625e-08 ;  /* 0x00000001ff0c7431 */ /* 0x000fe400000001ff */
[----:B------:R-:W-:Y:S02]  /*a1b0*/  IMAD.MOV.U32 R8, RZ, RZ, 0x70 ;  /* 0x00000070ff087424 */ /* 0x000fe400078e00ff */
[----:B------:R-:W-:Y:S01]  /*a1c0*/  IMAD.MOV.U32 R13, RZ, RZ, RZ ;  /* 0x000000ffff0d7224 */ /* 0x000fe200078e00ff */
[----:B------:R-:W3:Y:S01]  /*a1d0*/  LDCU.64 UR6, c[0x4][0x88] ;  /* 0x01001100ff0677ac */ /* 0x000ee20008000a00 */
[----:B------:R-:W4:Y:S01]  /*a1e0*/  LDCU.64 UR4, c[0x4][0x8] ;  /* 0x01000100ff0477ac */ /* 0x000f220008000a00 */
[----:B-1----:R-:W-:Y:S02]  /*a1f0*/  MOV R4, UR8 ;  /* 0x0000000800047c02 */ /* 0x002fe40008000f00 */
[----:B------:R-:W-:Y:S02]  /*a200*/  MOV R5, UR9 ;  /* 0x0000000900057c02 */ /* 0x000fe40008000f00 */
[----:B---3--:R-:W-:Y:S01]  /*a210*/  MOV R7, UR7 ;  /* 0x0000000700077c02 */ /* 0x008fe20008000f00 */
[----:B------:R-:W-:Y:S01]  /*a220*/  IMAD.U32 R6, RZ, RZ, UR6 ;  /* 0x00000006ff067e24 */ /* 0x000fe2000f8e00ff */
[----:B----4-:R-:W-:Y:S01]  /*a230*/  MOV R11, UR5 ;  /* 0x00000005000b7c02 */ /* 0x010fe20008000f00 */
[----:B------:R-:W-:Y:S02]  /*a240*/  IMAD.U32 R10, RZ, RZ, UR4 ;  /* 0x00000004ff0a7e24 */ /* 0x000fe4000f8e00ff */
[----:B------:R-:W-:Y:S07]  /*a250*/  LEPC R20, `(.L_x_138) ;  /* 0x000000001014794e */ /* 0x000fee0000000000 */
[----:B--2---:R-:W-:Y:S05]  /*a260*/  CALL.ABS.NOINC R2 ;  /* 0x0000000002007343 */ /* 0x004fea0003c00000 */
.L_x_138:
[----:B------:R-:W-:Y:S05]  /*a270*/  BSYNC.RECONVERGENT B6 ;  /* 0x0000000000067941 */ /* 0x000fea0003800200 */
.L_x_137:
[----:B------:R-:W-:Y:S01]  /*a280*/  ISETP.NE.AND P0, PT, R142, RZ, PT ;  /* 0x000000ff8e00720c */ /* 0x000fe20003f05270 */
[----:B------:R-:W-:Y:S01]  /*a290*/  BSSY B0, `(.L_x_140) ;  /* 0x0000009000007945 */ /* 0x000fe20003800000 */
[----:B------:R-:W-:Y:S04]  /*a2a0*/  PLOP3.LUT P1, PT, PT, PT, PT, 0x8, 0x80 ;  /* 0x000000000080781c */ /* 0x000fe80003f2e170 */
[----:B------:R-:W-:Y:S07]  /*a2b0*/  P2R R147, PR, RZ, 0x2 ;  /* 0x00000002ff937803 */ /* 0x000fee0000000000 */
[----:B------:R-:W-:Y:S05]  /*a2c0*/  @P0 BRA `(.L_x_141) ;  /* 0x0000000000140947 */ /* 0x000fea0003800000 */
[----:B------:R-:W-:Y:S03]  /*a2d0*/  UMOV UR4, 0xffffffff ;  /* 0xffffffff00047882 */ /* 0x000fe60000000000 */
[----:B------:R-:W-:Y:S05]  /*a2e0*/  BRA.DIV UR4, `(.L_x_142) ;  /* 0x0000009204c07947 */ /* 0x000fea000b800000 */
[----:B------:R-:W-:Y:S11]  /*a2f0*/  ELECT P6, URZ, PT ;  /* 0x0000000000ff782f */ /* 0x000ff600038c0000 */
[----:B------:R-:W-:Y:S02]  /*a300*/  @!UPT UIADD3 URZ, UPT, UPT, URZ, URZ, URZ ;  /* 0x000000fffffff290 */ /* 0x000fe4000fffe0ff */
.L_x_252:
[----:B------:R-:W-:Y:S07]  /*a310*/  P2R R147, PR, RZ, 0x40 ;  /* 0x00000040ff937803 */ /* 0x000fee0000000000 */
.L_x_141:
[----:B------:R-:W-:Y:S05]  /*a320*/  BSYNC B0 ;  /* 0x0000000000007941 */ /* 0x000fea0003800000 */
.L_x_140:
[----:B---3--:R-:W2:Y:S01]  /*a330*/  LDC.64 R2, c[0x0][0x8b8] ;  /* 0x00022e00ff027b82 */ /* 0x008ea20000000a00 */
[----:B------:R-:W-:Y:S02]  /*a340*/  LOP3.LUT R138, R138, 0x1, RZ, 0x3c, !PT ;  /* 0x000000018a8a7812 */ /* 0x000fe400078e3cff */
[----:B--2---:R-:W-:Y:S04]  /*a350*/  ISETP.NE.U32.AND P0, PT, R2, RZ, PT ;  /* 0x000000ff0200720c */ /* 0x004fe80003f05070 */
[----:B------:R-:W-:Y:S02]  /*a360*/  ISETP.NE.AND.EX P1, PT, R3, RZ, PT, P0 ;  /* 0x000000ff0300720c */ /* 0x000fe40003f25300 */
[----:B------:R-:W2:Y:S11]  /*a370*/  LDC.64 R2, c[0x0][0x890] ;  /* 0x00022400ff027b82 */ /* 0x000eb60000000a00 */
[----:B-1----:R-:W1:Y:S01]  /*a380*/  @P1 LDC.64 R8, c[0x0][0x8b8] ;  /* 0x00022e00ff081b82 */ /* 0x002e620000000a00 */
[----:B--2---:R-:W-:Y:S04]  /*a390*/  ISETP.NE.U32.AND P0, PT, R2, RZ, PT ;  /* 0x000000ff0200720c */ /* 0x004fe80003f05070 */
[----:B------:R-:W-:Y:S01]  /*a3a0*/  ISETP.NE.AND.EX P0, PT, R3, RZ, PT, P0 ;  /* 0x000000ff0300720c */ /* 0x000fe20003f05300 */
[C---:B-1----:R-:W-:Y:S05]  /*a3b0*/  @P1 IMAD.WIDE R8, R16.reuse, 0x8, R8 ;  /* 0x0000000810081825 */ /* 0x042fea00078e0208 */
[----:B------:R-:W2:Y:S07]  /*a3c0*/  @P1 LDG.E.64 R4, desc[UR50][R8.64] ;  /* 0x0000003208041981 */ /* 0x000eae000c1e1b00 */
[----:B------:R-:W1:Y:S02]  /*a3d0*/  @P0 LDC.64 R2, c[0x0][0x890] ;  /* 0x00022400ff020b82 */ /* 0x000e640000000a00 */
[----:B-1----:R-:W-:Y:S05]  /*a3e0*/  @P0 IMAD.WIDE R2, R16, 0x8, R2 ;  /* 0x0000000810020825 */ /* 0x002fea00078e0202 */
[----:B------:R1:W3:Y:S02]  /*a3f0*/  @P0 LDG.E.64 R6, desc[UR50][R2.64] ;  /* 0x0000003202060981 */ /* 0x0002e4000c1e1b00 */
[----:B-1----:R-:W-:Y:S02]  /*a400*/  SHF.L.U32 R2, R138, 0x1f, RZ ;  /* 0x0000001f8a027819 */ /* 0x002fe400000006ff */
[----:B--2---:R1:W5:Y:S04]  /*a410*/  @P1 LD.E R88, desc[UR50][R4.64] ;  /* 0x0000003204581980 */ /* 0x004368000c101900 */
[----:B---3--:R1:W5:Y:S01]  /*a420*/  @P0 LD.E R89, desc[UR50][R6.64] ;  /* 0x0000003206590980 */ /* 0x008362000c101900 */
[----:B------:R-:W-:Y:S05]  /*a430*/  @P0 BRA `(.L_x_143) ;  /* 0x0000000000240947 */ /* 0x000fea0003800000 */
[----:B------:R-:W-:Y:S04]  /*a440*/  ISETP.NE.U32.AND P0, PT, RZ, UR38, PT ;  /* 0x00000026ff007c0c */ /* 0x000fe8000bf05070 */
[----:B------:R-:W-:Y:S11]  /*a450*/  ISETP.NE.AND.EX P0, PT, RZ, UR39, PT, P0 ;  /* 0x00000027ff007c0c */ /* 0x000ff6000bf05300 */
[----:B------:R-:W-:Y:S02]  /*a460*/  @!UPT UIADD3 URZ, UPT, UPT, URZ, URZ, URZ ;  /* 0x000000fffffff290 */ /* 0x000fe4000fffe0ff */
[----:B------:R-:W2:Y:S08]  /*a470*/  @P0 LDC R3, c[0x0][0x898] ;  /* 0x00022600ff030b82 */ /* 0x000eb00000000800 */
[----:B-1----:R-:W1:Y:S01]  /*a480*/  @P0 LDC.64 R4, c[0x0][0x888] ;  /* 0x00022200ff040b82 */ /* 0x002e620000000a00 */
[----:B--2---:R-:W-:Y:S04]  /*a490*/  @P0 IMAD R3, R16, R3, RZ ;  /* 0x0000000310030224 */ /* 0x004fe800078e02ff */
[----:B-1----:R-:W-:Y:S05]  /*a4a0*/  @P0 IMAD.WIDE R4, R3, 0x4, R4 ;  /* 0x0000000403040825 */ /* 0x002fea00078e0204 */
[----:B-----5:R2:W5:Y:S02]  /*a4b0*/  @P0 LDG.E R89, desc[UR50][R4.64] ;  /* 0x0000003204590981 */ /* 0x020564000c1e1900 */
[----:B--2---:R-:W3:Y:S02]  /*a4c0*/  @!P0 LDC R89, c[0x0][0x880] ;  /* 0x00022000ff598b82 */ /* 0x004ee40000000800 */
.L_x_143:
        /* <DEDUP_REMOVED lines=9> */
[----:B--2---:R-:W1:Y:S02]  /*a560*/  @!P0 LDC R88, c[0x0][0x8a8] ;  /* 0x00022a00ff588b82 */ /* 0x004e640000000800 */
.L_x_144:
[----:B------:R-:W2:Y:S01]  /*a570*/  SYNCS.PHASECHK.TRANS64.TRYWAIT P0, [UR43+0x30], R2 ;  /* 0x00003002ff0075a7 */ /* 0x000ea2000800112b */
[----:B------:R-:W-:Y:S01]  /*a580*/  LEA R145, R137, UR43, 0x3 ;  /* 0x0000002b89917c11 */ /* 0x000fe2000f8e18ff */
[----:B------:R-:W-:Y:S01]  /*a590*/  BSSY B0, `(.L_x_145) ;  /* 0x0000008000007945 */ /* 0x000fe20003800000 */
[----:B------:R-:W-:Y:S01]  /*a5a0*/  SHF.L.U32 R0, R135, 0x1f, RZ ;  /* 0x0000001f87007819 */ /* 0x000fe200000006ff */
[----:B------:R-:W-:Y:S02]  /*a5b0*/  VIADD R144, R139, UR43 ;  /* 0x0000002b8b907c36 */ /* 0x000fe40008000000 */
[----:B------:R-:W-:Y:S01]  /*a5c0*/  IMAD.MOV.U32 R107, RZ, RZ, RZ ;  /* 0x000000ffff6b7224 */ /* 0x000fe200078e00ff */
[----:B------:R1:W1:Y:S01]  /*a5d0*/  SYNCS.PHASECHK.TRANS64.TRYWAIT P2, [R145+URZ+0x100], R0 ;  /* 0x00010000910075a7 */ /* 0x00026200080411ff */
[----:B--2---:R-:W-:Y:S05]  /*a5e0*/  @P0 BRA `(.L_x_146) ;  /* 0x0000000000080947 */ /* 0x004fea0003800000 */
[----:B------:R-:W2:Y:S02]  /*a5f0*/  SYNCS.PHASECHK.TRANS64.TRYWAIT P0, [UR43+0x30], R2 ;  /* 0x00003002ff0075a7 */ /* 0x000ea4000800112b */
[----:B--2---:R-:W-:Y:S05]  /*a600*/  @!P0 BRA `(.L_x_147) ;  /* 0x0000009000108947 */ /* 0x004fea0003800000 */
.L_x_146:
[----:B------:R-:W-:Y:S05]  /*a610*/  BSYNC B0 ;  /* 0x0000000000007941 */ /* 0x000fea0003800000 */
.L_x_145:
[----:B---3-5:R-:W-:Y:S01]  /*a620*/  FSETP.NEU.AND P0, PT, R89, RZ, PT ;  /* 0x000000ff5900720b */ /* 0x028fe20003f0d000 */
[----:B------:R-:W-:Y:S01]  /*a630*/  IMAD.MOV.U32 R106, RZ, RZ, RZ ;  /* 0x000000ffff6a7224 */ /* 0x000fe200078e00ff */
[----:B------:R-:W-:Y:S02]  /*a640*/  CS2R R104, SRZ ;  /* 0x0000000000687805 */ /* 0x000fe4000001ff00 */
        /* <DEDUP_REMOVED lines=13> */
[----:B------:R-:W-:Y:S01]  /*a720*/  CS2R R96, SRZ ;  /* 0x0000000000607805 */ /* 0x000fe2000001ff00 */
[----:B--2---:R-:W-:Y:S01]  /*a730*/  @P0 IMAD R2, R141, 0x2, R144 ;  /* 0x000000028d020824 */ /* 0x004fe200078e0290 */
[----:B------:R-:W-:Y:S05]  /*a740*/  @P0 WARPSYNC.ALL ;  /* 0x0000000000000948 */ /* 0x000fea0003800000 */
[----:B------:R2:W3:Y:S01]  /*a750*/  @P0 LDSM.16.MT88.4 R104, [R2+0x1000] ;  /* 0x001000000268083b */ /* 0x0004e20000004200 */
[----:B------:R-:W-:Y:S01]  /*a760*/  ISETP.GE.AND P1, PT, R146, 0x1, PT ;  /* 0x000000019200780c */ /* 0x000fe20003f26270 */
[----:B------:R-:W-:Y:S01]  /*a770*/  IMAD R95, R137, 0x100, R140 ;  /* 0x00000100895f7824 */ /* 0x000fe200078e028c */
[----:B------:R-:W-:Y:S02]  /*a780*/  CS2R R54, SRZ ;  /* 0x0000000000367805 */ /* 0x000fe4000001ff00 */
[----:B------:R-:W-:Y:S01]  /*a790*/  CS2R R52, SRZ ;  /* 0x0000000000347805 */ /* 0x000fe2000001ff00 */
[----:B------:R2:W1:Y:S01]  /*a7a0*/  @P0 LDSM.16.MT88.4 R112, [R2+0x1800] ;  /* 0x001800000270083b */ /* 0x0004620000004200 */
[----:B------:R-:W-:Y:S02]  /*a7b0*/  CS2R R50, SRZ ;  /* 0x0000000000327805 */ /* 0x000fe4000001ff00 */
[----:B------:R-:W-:Y:S02]  /*a7c0*/  CS2R R48, SRZ ;  /* 0x0000000000307805 */ /* 0x000fe4000001ff00 */
        /* <DEDUP_REMOVED lines=12> */
[----:B------:R2:W1:Y:S01]  /*a890*/  @P0 LDSM.16.MT88.4 R116, [R139+UR43+0x1000] ;  /* 0x0010002b8b74083b */ /* 0x0004620008004200 */
        /* <DEDUP_REMOVED lines=15> */
[----:B------:R-:W-:Y:S01]  /*a990*/  VIADD R164, R144, 0x1000 ;  /* 0x0000100090a47836 */ /* 0x000fe20000000000 */
[----:B------:R-:W-:Y:S02]  /*a9a0*/  CS2R R66, SRZ ;  /* 0x0000000000427805 */ /* 0x000fe4000001ff00 */
[----:B------:R-:W-:Y:S02]  /*a9b0*/  CS2R R64, SRZ ;  /* 0x0000000000407805 */ /* 0x000fe4000001ff00 */
[----:B------:R-:W-:Y:S02]  /*a9c0*/  CS2R R62, SRZ ;  /* 0x00000000003e7805 */ /* 0x000fe4000001ff00 */
[----:B------:R-:W-:Y:S02]  /*a9d0*/  CS2R R60, SRZ ;  /* 0x00000000003c7805 */ /* 0x000fe4000001ff00 */
[----:B------:R-:W-:Y:S02]  /*a9e0*/  CS2R R58, SRZ ;  /* 0x00000000003a7805 */ /* 0x000fe4000001ff00 */
[----:B------:R-:W-:Y:S01]  /*a9f0*/  CS2R R56, SRZ ;  /* 0x0000000000387805 */ /* 0x000fe2000001ff00 */
[----:B---3--:R-:W-:Y:S06]  /*aa00*/  @!P1 BRA `(.L_x_148) ;  /* 0x0000000000d49947 */ /* 0x008fec0003800000 */
[----:B------:R-:W-:Y:S01]  /*aa10*/  SHF.R.U32.HI R3, RZ, 0x15, R95 ;  /* 0x00000015ff037819 */ /* 0x000fe2000001165f */
[----:B------:R-:W-:Y:S03]  /*aa20*/  BSSY B0, `(.L_x_149) ;  /* 0x0000006000007945 */ /* 0x000fe60003800000 */
[----:B------:R-:W-:Y:S01]  /*aa30*/  LOP3.LUT P0, RZ, R3, 0x3, R128, 0x48, !PT ;  /* 0x0000000303ff7812 */ /* 0x000fe20007804880 */
[----:B------:R-:W-:Y:S01]  /*aa40*/  @!UPT UIADD3 URZ, UPT, UPT, URZ, URZ, URZ ;  /* 0x000000fffffff290 */ /* 0x000fe2000fffe0ff */
[----:B-1----:R-:W-:Y:S11]  /*aa50*/  @P2 BRA `(.L_x_150) ;  /* 0x0000000000082947 */ /* 0x002ff60003800000 */
[----:B------:R-:W1:Y:S02]  /*aa60*/  SYNCS.PHASECHK.TRANS64.TRYWAIT P1, [R145+URZ+0x100], R0 ;  /* 0x00010000910075a7 */ /* 0x000e6400080211ff */
[----:B-1----:R-:W-:Y:S05]  /*aa70*/  @!P1 BRA `(.L_x_151) ;  /* 0x0000008c000c9947 */ /* 0x002fea0003800000 */
.L_x_150:
[----:B------:R-:W-:Y:S05]  /*aa80*/  BSYNC B0 ;  /* 0x0000000000007941 */ /* 0x000fea0003800000 */
.L_x_149:
[----:B------:R-:W-:Y:S05]  /*aa90*/  @!P0 BRA `(.L_x_152) ;  /* 0x0000000000408947 */ /* 0x000fea0003800000 */
[----:B------:R-:W3:Y:S01]  /*aaa0*/  LDCU.64 UR8, c[0x4][0x70] ;  /* 0x01000e00ff0877ac */ /* 0x000ee20008000a00 */
[----:B------:R-:W-:Y:S01]  /*aab0*/  MOV R3, 0x0 ;  /* 0x0000000000037802 */ /* 0x000fe20000000f00 */
[----:B------:R-:W-:Y:S02]  /*aac0*/  HFMA2 R12, -RZ, RZ, 0, 5.9604644775390625e-08 ;  /* 0x00000001ff0c7431 */ /* 0x000fe400000001ff */
[----:B------:R-:W-:Y:S02]  /*aad0*/  IMAD.MOV.U32 R8, RZ, RZ, 0x192 ;  /* 0x00000192ff087424 */ /* 0x000fe400078e00ff */
[----:B------:R-:W-:Y:S01]  /*aae0*/  IMAD.MOV.U32 R13, RZ, RZ, RZ ;  /* 0x000000ffff0d7224 */ /* 0x000fe200078e00ff */
[----:B------:R-:W5:Y:S01]  /*aaf0*/  LDCU.64 UR6, c[0x4][0x78] ;  /* 0x01000f00ff0677ac */ /* 0x000f620008000a00 */
[----:B--2---:R-:W2:Y:S01]  /*ab00*/  LDC.64 R2, c[0x4][R3] ;  /* 0x0100000003027b82 */ /* 0x004ea20000000a00 */
[----:B------:R-:W1:Y:S01]  /*ab10*/  LDCU.64 UR4, c[0x4][0x10] ;  /* 0x01000200ff0477ac */ /* 0x000e620008000a00 */
[----:B---3--:R-:W-:Y:S01]  /*ab20*/  MOV R5, UR9 ;  /* 0x0000000900057c02 */ /* 0x008fe20008000f00 */
[----:B------:R-:W-:Y:S01]  /*ab30*/  IMAD.U32 R4, RZ, RZ, UR8 ;  /* 0x00000008ff047e24 */ /* 0x000fe2000f8e00ff */
[----:B-----5:R-:W-:Y:S01]  /*ab40*/  MOV R7, UR7 ;  /* 0x0000000700077c02 */ /* 0x020fe20008000f00 */
[----:B------:R-:W-:Y:S01]  /*ab50*/  IMAD.U32 R6, RZ, RZ, UR6 ;  /* 0x00000006ff067e24 */ /* 0x000fe2000f8e00ff */
[----:B-1----:R-:W-:Y:S01]  /*ab60*/  MOV R11, UR5 ;  /* 0x00000005000b7c02 */ /* 0x002fe20008000f00 */
[----:B------:R-:W-:Y:S02]  /*ab70*/  IMAD.U32 R10, RZ, RZ, UR4 ;  /* 0x00000004ff0a7e24 */ /* 0x000fe4000f8e00ff */
[----:B------:R-:W-:Y:S07]  /*ab80*/  LEPC R20, `(.L_x_152) ;  /* 0x000000001014794e */ /* 0x000fee0000000000 */
[----:B--2-4-:R-:W-:Y:S05]  /*ab90*/  CALL.ABS.NOINC R2 ;  /* 0x0000000002007343 */ /* 0x014fea0003c00000 */
.L_x_152:
[----:B------:R-:W-:Y:S05]  /*aba0*/  WARPSYNC.ALL ;  /* 0x0000000000007948 */ /* 0x000fea0003800000 */
[C---:B------:R-:W-:Y:S01]  /*abb0*/  R2UR UR4, R95.reuse ;  /* 0x000000005f0472ca */ /* 0x040fe200000e0000 */
[----:B------:R-:W-:Y:S05]  /*abc0*/  VIADD R3, R95, 0x100000 ;  /* 0x001000005f037836 */ /* 0x000fea0000000000 */
[----:B------:R-:W-:Y:S04]  /*abd0*/  SHF.R.U32.HI R3, RZ, 0x15, R3 ;  /* 0x00000015ff037819 */ /* 0x000fe80000011603 */
[----:B------:R-:W-:Y:S03]  /*abe0*/  LOP3.LUT P0, RZ, R3, 0x3, R128, 0x48, !PT ;  /* 0x0000000303ff7812 */ /* 0x000fe60007804880 */
[----:B------:R-:W3:Y:S10]  /*abf0*/  LDTM.16dp256bit.x8 R24, tmem[UR4] ;  /* 0x00000004001879ee */ /* 0x000ef400081a0000 */
[----:B---3--:R-:W-:Y:S05]  /*ac00*/  @!P0 BRA `(.L_x_153) ;  /* 0x0000000000408947 */ /* 0x008fea0003800000 */
        /* <DEDUP_REMOVED lines=16> */
.L_x_153:
[----:B------:R-:W-:Y:S05]  /*ad10*/  WARPSYNC.ALL ;  /* 0x0000000000007948 */ /* 0x000fea0003800000 */
[----:B------:R-:W-:Y:S11]  /*ad20*/  R2UR UR4, R95 ;  /* 0x000000005f0472ca */ /* 0x000ff600000e0000 */
[----:B------:R-:W-:Y:S02]  /*ad30*/  @!UPT UIADD3 URZ, UPT, UPT, URZ, URZ, URZ ;  /* 0x000000fffffff290 */ /* 0x000fe4000fffe0ff */
[----:B------:R-:W3:Y:S02]  /*ad40*/  LDTM.16dp256bit.x8 R56, tmem[UR4+0x100000] ;  /* 0x10000004003879ee */ /* 0x000ee400081a0000 */
[----:B---3--:R-:W-:Y:S01]  /*ad50*/  NOP ;  /* 0x0000000000007918 */ /* 0x008fe20000000000 */
.L_x_148:
[--C-:B-1----:R-:W-:Y:S01]  /*ad60*/  HADD2.F32 R90, -RZ, R116.reuse.H0_H0 ;  /* 0x20000074ff5a7230 */ /* 0x102fe20000004100 */
[----:B------:R-:W-:Y:S05]  /*ad70*/  WARPSYNC.ALL ;  /* 0x0000000000007948 */ /* 0x000fea0003800000 */
[----:B------:R-:W-:Y:S01]  /*ad80*/  LEA R165, R141, R144, 0x1 ;  /* 0x000000908da57211 */ /* 0x000fe200078e08ff */
[-C--:B------:R-:W-:Y:S01]  /*ad90*/  FMUL R13, R36, R88.reuse ;  /* 0x00000058240d7220 */ /* 0x080fe20000400000 */
[-C--:B------:R-:W-:Y:S01]  /*ada0*/  FMUL R14, R37, R88.reuse ;  /* 0x00000058250e7220 */ /* 0x080fe20000400000 */
[-C--:B------:R-:W-:Y:S01]  /*adb0*/  FMUL R15, R38, R88.reuse ;  /* 0x00000058260f7220 */ /* 0x080fe20000400000 */
[----:B------:R-:W-:Y:S02]  /*adc0*/  HADD2.F32 R91, -RZ, R116.H1_H1 ;  /* 0x30000074ff5b7230 */ /* 0x000fe40000004100 */
[-C--:B------:R-:W-:Y:S01]  /*add0*/  FMUL R16, R39, R88.reuse ;  /* 0x0000005827107220 */ /* 0x080fe20000400000 */
[-C--:B------:R-:W-:Y:S01]  /*ade0*/  FMUL R0, R24, R88.reuse ;  /* 0x0000005818007220 */ /* 0x080fe20000400000 */
[--C-:B------:R-:W-:Y:S02]  /*adf0*/  HADD2.F32 R92, -RZ, R119.reuse.H0_H0 ;  /* 0x20000077ff5c7230 */ /* 0x100fe40000004100 */
[-C--:B--2---:R-:W-:Y:S01]  /*ae00*/  FMUL R2, R25, R88.reuse ;  /* 0x0000005819027220 */ /* 0x084fe20000400000 */
[----:B------:R-:W-:Y:S01]  /*ae10*/  FMUL R3, R26, R88 ;  /* 0x000000581a037220 */ /* 0x000fe20000400000 */
[----:B------:R-:W-:Y:S02]  /*ae20*/  HADD2.F32 R93, -RZ, R119.H1_H1 ;  /* 0x30000077ff5d7230 */ /* 0x000fe40000004100 */
[C---:B------:R-:W-:Y:S01]  /*ae30*/  FFMA R0, R89.reuse, R90, R0 ;  /* 0x0000005a59007223 */ /* 0x040fe20000000000 */
[--C-:B------:R-:W-:Y:S02]  /*ae40*/  HADD2.F32 R90, -RZ, R117.reuse.H0_H0 ;  /* 0x20000075ff5a7230 */ /* 0x100fe40000004100 */
[----:B------:R-:W-:Y:S01]  /*ae50*/  FFMA R2, R89, R91, R2 ;  /* 0x0000005b59027223 */ /* 0x000fe20000000002 */
[----:B------:R-:W-:Y:S02]  /*ae60*/  HADD2.F32 R91, -RZ, R117.H1_H1 ;  /* 0x30000075ff5b7230 */ /* 0x000fe40000004100 */
[-C--:B------:R-:W-:Y:S01]  /*ae70*/  FMUL R4, R27, R88.reuse ;  /* 0x000000581b047220 */ /* 0x080fe20000400000 */
[----:B------:R-:W-:Y:S01]  /*ae80*/  FMUL R5, R28, R88 ;  /* 0x000000581c057220 */ /* 0x000fe20000400000 */
[C---:B------:R-:W-:Y:S01]  /*ae90*/  FFMA R3, R89.reuse, R90, R3 ;  /* 0x0000005a59037223 */ /* 0x040fe20000000003 */
[--C-:B------:R-:W-:Y:S01]  /*aea0*/  HADD2.F32 R90, -RZ, R118.reuse.H0_H0 ;  /* 0x20000076ff5a7230 */ /* 0x100fe20000004100 */
[----:B------:R-:W-:Y:S01]  /*aeb0*/  F2FP.F16.F32.PACK_AB R148, R2, R0 ;  /* 0x000000000294723e */ /* 0x000fe200000000ff */
[----:B------:R-:W-:Y:S01]  /*aec0*/  FFMA R4, R89, R91, R4 ;  /* 0x0000005b59047223 */ /* 0x000fe20000000004 */
[----:B------:R-:W-:Y:S02]  /*aed0*/  HADD2.F32 R91, -RZ, R118.H1_H1 ;  /* 0x30000076ff5b7230 */ /* 0x000fe40000004100 */
[----:B------:R-:W-:Y:S01]  /*aee0*/  FMUL R6, R29, R88 ;  /* 0x000000581d067220 */ /* 0x000fe20000400000 */
[C---:B------:R-:W-:Y:S01]  /*aef0*/  FFMA R5, R89.reuse, R90, R5 ;  /* 0x0000005a59057223 */ /* 0x040fe20000000005 */
[----:B------:R-:W-:Y:S01]  /*af00*/  FMUL R7, R30, R88 ;  /* 0x000000581e077220 */ /* 0x000fe20000400000 */
[----:B------:R-:W-:Y:S01]  /*af10*/  F2FP.F16.F32.PACK_AB R149, R4, R3 ;  /* 0x000000030495723e */ /* 0x000fe200000000ff */
[C---:B------:R-:W-:Y:S01]  /*af20*/  FFMA R6, R89.reuse, R91, R6 ;  /* 0x0000005b59067223 */ /* 0x040fe20000000006 */
[----:B------:R-:W-:Y:S02]  /*af30*/  HADD2.F32 R90, -RZ, R108.H0_H0 ;  /* 0x2000006cff5a7230 */ /* 0x000fe40000004100 */
[----:B------:R-:W-:Y:S01]  /*af40*/  FFMA R7, R89, R92, R7 ;  /* 0x0000005c59077223 */ /* 0x000fe20000000007 */
[-C--:B------:R-:W-:Y:S01]  /*af50*/  FMUL R8, R31, R88.reuse ;  /* 0x000000581f087220 */ /* 0x080fe20000400000 */
[----:B------:R-:W-:Y:S01]  /*af60*/  HADD2.F32 R92, -RZ, R109.H0_H0 ;  /* 0x2000006dff5c7230 */ /* 0x000fe20000004100 */
[----:B------:R-:W-:Y:S01]  /*af70*/  F2FP.F16.F32.PACK_AB R150, R6, R5 ;  /* 0x000000050696723e */ /* 0x000fe200000000ff */
[-C--:B------:R-:W-:Y:S01]  /*af80*/  FMUL R9, R32, R88.reuse ;  /* 0x0000005820097220 */ /* 0x080fe20000400000 */
[----:B------:R-:W-:Y:S01]  /*af90*/  FFMA R8, R89, R93, R8 ;  /* 0x0000005d59087223 */ /* 0x000fe20000000008 */
[----:B------:R-:W-:Y:S02]  /*afa0*/  HADD2.F32 R91, -RZ, R110.H1_H1 ;  /* 0x3000006eff5b7230 */ /* 0x000fe40000004100 */
[----:B------:R-:W-:Y:S01]  /*afb0*/  FMUL R10, R33, R88 ;  /* 0x00000058210a7220 */ /* 0x000fe20000400000 */
[----:B------:R-:W-:Y:S01]  /*afc0*/  FFMA R9, R89, R90, R9 ;  /* 0x0000005a59097223 */ /* 0x000fe20000000009 */
[----:B------:R-:W-:Y:S01]  /*afd0*/  HADD2.F32 R90, -RZ, R108.H1_H1 ;  /* 0x3000006cff5a7230 */ /* 0x000fe20000004100 */
[----:B------:R-:W-:Y:S01]  /*afe0*/  F2FP.F16.F32.PACK_AB R151, R8, R7 ;  /* 0x000000070897723e */ /* 0x000fe200000000ff */
[-C--:B------:R-:W-:Y:S01]  /*aff0*/  FMUL R11, R34, R88.reuse ;  /* 0x00000058220b7220 */ /* 0x080fe20000400000 */
[----:B------:R-:W-:Y:S01]  /*b000*/  FMUL R12, R35, R88 ;  /* 0x00000058230c7220 */ /* 0x000fe20000400000 */
[----:B------:R-:W-:Y:S02]  /*b010*/  HADD2.F32 R93, -RZ, R101.H1_H1 ;  /* 0x30000065ff5d7230 */ /* 0x000fe40000004100 */
[C---:B------:R-:W-:Y:S01]  /*b020*/  FFMA R10, R89.reuse, R90, R10 ;  /* 0x0000005a590a7223 */ /* 0x040fe2000000000a */
[----:B------:R-:W-:Y:S01]  /*b030*/  HADD2.F32 R90, -RZ, R109.H1_H1 ;  /* 0x3000006dff5a7230 */ /* 0x000fe20000004100 */
[----:B------:R1:W-:Y:S01]  /*b040*/  STSM.16.MT88.4 [R144+0x1000], R148 ;  /* 0x0010009490007844 */ /* 0x0003e20000004200 */
[C---:B------:R-:W-:Y:S01]  /*b050*/  FFMA R11, R89.reuse, R92, R11 ;  /* 0x0000005c590b7223 */ /* 0x040fe2000000000b */
[----:B------:R-:W-:Y:S01]  /*b060*/  HADD2.F32 R92, -RZ, R110.H0_H0 ;  /* 0x2000006eff5c7230 */ /* 0x000fe20000004100 */
[----:B------:R-:W-:Y:S01]  /*b070*/  F2FP.F16.F32.PACK_AB R152, R10, R9 ;  /* 0x000000090a98723e */ /* 0x000fe200000000ff */
[C---:B------:R-:W-:Y:S01]  /*b080*/  FFMA R12, R89.reuse, R90, R12 ;  /* 0x0000005a590c7223 */ /* 0x040fe2000000000c */
[--C-:B------:R-:W-:Y:S02]  /*b090*/  HADD2.F32 R90, -RZ, R111.reuse.H0_H0 ;  /* 0x2000006fff5a7230 */ /* 0x100fe40000004100 */
[----:B------:R-:W-:Y:S01]  /*b0a0*/  FMUL R17, R40, R88 ;  /* 0x0000005828117220 */ /* 0x000fe20000400000 */
[C---:B------:R-:W-:Y:S01]  /*b0b0*/  FFMA R13, R89.reuse, R92, R13 ;  /* 0x0000005c590d7223 */ /* 0x040fe2000000000d */
[C---:B------:R-:W-:Y:S01]  /*b0c0*/  FFMA R14, R89.reuse, R91, R14 ;  /* 0x0000005b590e7223 */ /* 0x040fe2000000000e */
[----:B------:R-:W-:Y:S01]  /*b0d0*/  HADD2.F32 R91, -RZ, R111.H1_H1 ;  /* 0x3000006fff5b7230 */ /* 0x000fe20000004100 */
[----:B------:R-:W-:Y:S01]  /*b0e0*/  F2FP.F16.F32.PACK_AB R153, R12, R11 ;  /* 0x0000000b0c99723e */ /* 0x000fe200000000ff */
[C---:B------:R-:W-:Y:S01]  /*b0f0*/  FFMA R15, R89.reuse, R90, R15 ;  /* 0x0000005a590f7223 */ /* 0x040fe2000000000f */
[--C-:B------:R-:W-:Y:S01]  /*b100*/  HADD2.F32 R90, -RZ, R100.reuse.H0_H0 ;  /* 0x20000064ff5a7230 */ /* 0x100fe20000004100 */
[----:B------:R-:W-:Y:S01]  /*b110*/  F2FP.F16.F32.PACK_AB R154, R14, R13 ;  /* 0x0000000d0e9a723e */ /* 0x000fe200000000ff */
[----:B------:R-:W-:Y:S01]  /*b120*/  FFMA R16, R89, R91, R16 ;  /* 0x0000005b59107223 */ /* 0x000fe20000000010 */
[----:B------:R-:W-:Y:S02]  /*b130*/  HADD2.F32 R91, -RZ, R100.H1_H1 ;  /* 0x30000064ff5b7230 */ /* 0x000fe40000004100 */
[----:B------:R-:W-:Y:S01]  /*b140*/  FMUL R18, R41, R88 ;  /* 0x0000005829127220 */ /* 0x000fe20000400000 */
[----:B------:R-:W-:Y:S02]  /*b150*/  HADD2.F32 R92, -RZ, R101.H0_H0 ;  /* 0x20000065ff5c7230 */ /* 0x000fe40000004100 */
[C---:B------:R-:W-:Y:S01]  /*b160*/  FFMA R17, R89.reuse, R90, R17 ;  /* 0x0000005a59117223 */ /* 0x040fe20000000011 */
[----:B------:R-:W-:Y:S01]  /*b170*/  F2FP.F16.F32.PACK_AB R155, R16, R15 ;  /* 0x0000000f109b723e */ /* 0x000fe200000000ff */
[----:B------:R-:W-:Y:S01]  /*b180*/  FFMA R18, R89, R91, R18 ;  /* 0x0000005b59127223 */ /* 0x000fe20000000012 */
[-C--:B------:R-:W-:Y:S01]  /*b190*/  FMUL R19, R42, R88.reuse ;  /* 0x000000582a137220 */ /* 0x080fe20000400000 */
[----:B------:R-:W-:Y:S01]  /*b1a0*/  FMUL R20, R43, R88 ;  /* 0x000000582b147220 */ /* 0x000fe20000400000 */
[--C-:B------:R-:W-:Y:S01]  /*b1b0*/  HADD2.F32 R90, -RZ, R102.reuse.H0_H0 ;  /* 0x20000066ff5a7230 */ /* 0x100fe20000004100 */
[----:B------:R2:W-:Y:S01]  /*b1c0*/  STSM.16.MT88.4 [R144+0x1800], R152 ;  /* 0x0018009890007844 */ /* 0x0005e20000004200 */
[----:B------:R-:W-:Y:S01]  /*b1d0*/  F2FP.F16.F32.PACK_AB R156, R18, R17 ;  /* 0x00000011129c723e */ /* 0x000fe200000000ff */
[C---:B------:R-:W-:Y:S01]  /*b1e0*/  FFMA R19, R89.reuse, R92, R19 ;  /* 0x0000005c59137223 */ /* 0x040fe20000000013 */
[----:B------:R-:W-:Y:S01]  /*b1f0*/  FFMA R20, R89, R93, R20 ;  /* 0x0000005d59147223 */ /* 0x000fe20000000014 */
[-C--:B------:R-:W-:Y:S01]  /*b200*/  FMUL R21, R44, R88.reuse ;  /* 0x000000582c157220 */ /* 0x080fe20000400000 */
[----:B------:R-:W-:Y:S02]  /*b210*/  HADD2.F32 R91, -RZ, R102.H1_H1 ;  /* 0x30000066ff5b7230 */ /* 0x000fe40000004100 */
[----:B------:R-:W-:Y:S01]  /*b220*/  FMUL R22, R45, R88 ;  /* 0x000000582d167220 */ /* 0x000fe20000400000 */
[--C-:B------:R-:W-:Y:S01]  /*b230*/  HADD2.F32 R92, -RZ, R103.reuse.H0_H0 ;  /* 0x20000067ff5c7230 */ /* 0x100fe20000004100 */
        /* <DEDUP_REMOVED lines=18> */
[----:B------:R-:W-:Y:S01]  /*b360*/  HADD2.F32 R93, -RZ, R97.H1_H1 ;  /* 0x30000061ff5d7230 */ /* 0x000fe20000004100 */
[----:B------:R3:W-:Y:S01]  /*b370*/  STSM.16.MT88.4 [R144+0x2000], R156 ;  /* 0x0020009c90007844 */ /* 0x0007e20000004200 */
[----:B------:R-:W-:Y:S01]  /*b380*/  FMUL R28, R51, R88 ;  /* 0x00000058331c7220 */ /* 0x000fe20000400000 */
[--C-:B------:R-:W-:Y:S01]  /*b390*/  HADD2.F32 R90, -RZ, R98.reuse.H0_H0 ;  /* 0x20000062ff5a7230 */ /* 0x100fe20000004100 */
[----:B-1----:R-:W-:Y:S01]  /*b3a0*/  F2FP.F16.F32.PACK_AB R148, R26, R25 ;  /* 0x000000191a94723e */ /* 0x002fe200000000ff */
[C---:B------:R-:W-:Y:S01]  /*b3b0*/  FFMA R27, R89.reuse, R92, R27 ;  /* 0x0000005c591b7223 */ /* 0x040fe2000000001b */
[----:B------:R-:W-:Y:S01]  /*b3c0*/  FFMA R28, R89, R93, R28 ;  /* 0x0000005d591c7223 */ /* 0x000fe2000000001c */
[-C--:B------:R-:W-:Y:S01]  /*b3d0*/  FMUL R29, R52, R88.reuse ;  /* 0x00000058341d7220 */ /* 0x080fe20000400000 */
[-C--:B------:R-:W-:Y:S01]  /*b3e0*/  FMUL R30, R53, R88.reuse ;  /* 0x00000058351e7220 */ /* 0x080fe20000400000 */
[--C-:B------:R-:W-:Y:S02]  /*b3f0*/  HADD2.F32 R92, -RZ, R99.reuse.H0_H0 ;  /* 0x20000063ff5c7230 */ /* 0x100fe40000004100 */
[----:B------:R-:W-:Y:S01]  /*b400*/  FMUL R31, R54, R88 ;  /* 0x00000058361f7220 */ /* 0x000fe20000400000 */
[----:B------:R-:W-:Y:S01]  /*b410*/  F2FP.F16.F32.PACK_AB R149, R28, R27 ;  /* 0x0000001b1c95723e */ /* 0x000fe200000000ff */
[----:B------:R-:W-:Y:S01]  /*b420*/  FFMA R29, R89, R90, R29 ;  /* 0x0000005a591d7223 */ /* 0x000fe2000000001d */
[----:B------:R-:W-:Y:S02]  /*b430*/  HADD2.F32 R90, -RZ, R98.H1_H1 ;  /* 0x30000062ff5a7230 */ /* 0x000fe40000004100 */
[-C--:B------:R-:W-:Y:S01]  /*b440*/  FMUL R32, R55, R88.reuse ;  /* 0x0000005837207220 */ /* 0x080fe20000400000 */
[----:B------:R-:W-:Y:S02]  /*b450*/  HADD2.F32 R91, -RZ, R99.H1_H1 ;  /* 0x30000063ff5b7230 */ /* 0x000fe40000004100 */
[-C--:B------:R-:W-:Y:S01]  /*b460*/  FMUL R56, R56, R88.reuse ;  /* 0x0000005838387220 */ /* 0x080fe20000400000 */
[----:B------:R-:W-:Y:S01]  /*b470*/  FMUL R57, R57, R88 ;  /* 0x0000005839397220 */ /* 0x000fe20000400000 */
[C---:B------:R-:W-:Y:S01]  /*b480*/  FFMA R30, R89.reuse, R90, R30 ;  /* 0x0000005a591e7223 */ /* 0x040fe2000000001e */
[--C-:B------:R-:W-:Y:S02]  /*b490*/  HADD2.F32 R90, -RZ, R104.reuse.H0_H0 ;  /* 0x20000068ff5a7230 */ /* 0x100fe40000004100 */
[C---:B------:R-:W-:Y:S01]  /*b4a0*/  FFMA R31, R89.reuse, R92, R31 ;  /* 0x0000005c591f7223 */ /* 0x040fe2000000001f */
[C---:B------:R-:W-:Y:S01]  /*b4b0*/  FFMA R32, R89.reuse, R91, R32 ;  /* 0x0000005b59207223 */ /* 0x040fe20000000020 */
[----:B------:R-:W-:Y:S01]  /*b4c0*/  HADD2.F32 R92, -RZ, R104.H1_H1 ;  /* 0x30000068ff5c7230 */ /* 0x000fe20000004100 */
[----:B------:R-:W-:Y:S01]  /*b4d0*/  F2FP.F16.F32.PACK_AB R150, R30, R29 ;  /* 0x0000001d1e96723e */ /* 0x000fe200000000ff */
[--C-:B------:R-:W-:Y:S02]  /*b4e0*/  HADD2.F32 R91, -RZ, R105.reuse.H0_H0 ;  /* 0x20000069ff5b7230 */ /* 0x100fe40000004100 */
[C---:B------:R-:W-:Y:S01]  /*b4f0*/  FFMA R56, R89.reuse, R90, R56 ;  /* 0x0000005a59387223 */ /* 0x040fe20000000038 */
[----:B------:R-:W-:Y:S01]  /*b500*/  F2FP.F16.F32.PACK_AB R151, R32, R31 ;  /* 0x0000001f2097723e */ /* 0x000fe200000000ff */
[----:B------:R-:W-:Y:S01]  /*b510*/  FFMA R57, R89, R92, R57 ;  /* 0x0000005c59397223 */ /* 0x000fe20000000039 */
[-C--:B------:R-:W-:Y:S01]  /*b520*/  FMUL R58, R58, R88.reuse ;  /* 0x000000583a3a7220 */ /* 0x080fe20000400000 */
[----:B------:R-:W-:Y:S02]  /*b530*/  HADD2.F32 R90, -RZ, R105.H1_H1 ;  /* 0x30000069ff5a7230 */ /* 0x000fe40000004100 */
[----:B------:R-:W-:Y:S01]  /*b540*/  FMUL R59, R59, R88 ;  /* 0x000000583b3b7220 */ /* 0x000fe20000400000 */
[----:B------:R1:W-:Y:S01]  /*b550*/  STSM.16.MT88.4 [R144+0x2800], R148 ;  /* 0x0028009490007844 */ /* 0x0003e20000004200 */
[----:B--2---:R-:W-:Y:S01]  /*b560*/  F2FP.F16.F32.PACK_AB R152, R57, R56 ;  /* 0x000000383998723e */ /* 0x004fe200000000ff */
[C---:B------:R-:W-:Y:S01]  /*b570*/  FFMA R58, R89.reuse, R91, R58 ;  /* 0x0000005b593a7223 */ /* 0x040fe2000000003a */
[--C-:B------:R-:W-:Y:S02]  /*b580*/  HADD2.F32 R91, -RZ, R106.reuse.H0_H0 ;  /* 0x2000006aff5b7230 */ /* 0x100fe40000004100 */
        /* <DEDUP_REMOVED lines=26> */
[----:B---3--:R-:W-:Y:S01]  /*b730*/  F2FP.F16.F32.PACK_AB R156, R65, R64 ;  /* 0x00000040419c723e */ /* 0x008fe200000000ff */
        /* <DEDUP_REMOVED lines=12> */
[-C--:B------:R-:W-:Y:S01]  /*b800*/  FMUL R71, R71, R88.reuse ;  /* 0x0000005847477220 */ /* 0x080fe20000400000 */
[----:B------:R-:W-:Y:S01]  /*b810*/  FMUL R72, R72, R88 ;  /* 0x0000005848487220 */ /* 0x000fe20000400000 */
[----:B------:R-:W-:Y:S01]  /*b820*/  F2FP.F16.F32.PACK_AB R158, R69, R68 ;  /* 0x00000044459e723e */ /* 0x000fe200000000ff */
[C---:B------:R-:W-:Y:S01]  /*b830*/  FFMA R70, R89.reuse, R91, R70 ;  /* 0x0000005b59467223 */ /* 0x040fe20000000046 */
[--C-:B------:R-:W-:Y:S02]  /*b840*/  HADD2.F32 R91, -RZ, R120.reuse.H0_H0 ;  /* 0x20000078ff5b7230 */ /* 0x100fe40000004100 */
[----:B------:R-:W-:Y:S01]  /*b850*/  FFMA R71, R89, R90, R71 ;  /* 0x0000005a59477223 */ /* 0x000fe20000000047 */
[----:B------:R-:W-:Y:S02]  /*b860*/  HADD2.F32 R92, -RZ, R120.H1_H1 ;  /* 0x30000078ff5c7230 */ /* 0x000fe40000004100 */
[----:B------:R-:W-:Y:S01]  /*b870*/  FMUL R73, R73, R88 ;  /* 0x0000005849497220 */ /* 0x000fe20000400000 */
[--C-:B------:R-:W-:Y:S02]  /*b880*/  HADD2.F32 R93, -RZ, R121.reuse.H0_H0 ;  /* 0x20000079ff5d7230 */ /* 0x100fe40000004100 */
[----:B------:R-:W-:Y:S01]  /*b890*/  FFMA R72, R89, R91, R72 ;  /* 0x0000005b59487223 */ /* 0x000fe20000000048 */
[----:B------:R-:W-:Y:S01]  /*b8a0*/  F2FP.F16.F32.PACK_AB R159, R71, R70 ;  /* 0x00000046479f723e */ /* 0x000fe200000000ff */
[----:B------:R-:W-:Y:S01]  /*b8b0*/  FFMA R73, R89, R92, R73 ;  /* 0x0000005c59497223 */ /* 0x000fe20000000049 */
[-C--:B------:R-:W-:Y:S01]  /*b8c0*/  FMUL R74, R74, R88.reuse ;  /* 0x000000584a4a7220 */ /* 0x080fe20000400000 */
[----:B------:R-:W-:Y:S02]  /*b8d0*/  HADD2.F32 R90, -RZ, R121.H1_H1 ;  /* 0x30000079ff5a7230 */ /* 0x000fe40000004100 */
[----:B------:R-:W-:Y:S01]  /*b8e0*/  FMUL R75, R75, R88 ;  /* 0x000000584b4b7220 */ /* 0x000fe20000400000 */
[----:B------:R1:W-:Y:S01]  /*b8f0*/  STSM.16.MT88.4 [R165+0x1800], R156 ;  /* 0x0018009ca5007844 */ /* 0x0003e20000004200 */
[----:B------:R-:W-:Y:S01]  /*b900*/  F2FP.F16.F32.PACK_AB R160, R73, R72 ;  /* 0x0000004849a0723e */ /* 0x000fe200000000ff */
[C---:B------:R-:W-:Y:S01]  /*b910*/  FFMA R74, R89.reuse, R93, R74 ;  /* 0x0000005d594a7223 */ /* 0x040fe2000000004a */
[----:B------:R-:W-:Y:S01]  /*b920*/  FFMA R75, R89, R90, R75 ;  /* 0x0000005a594b7223 */ /* 0x000fe2000000004b */
[--C-:B------:R-:W-:Y:S02]  /*b930*/  HADD2.F32 R91, -RZ, R122.reuse.H0_H0 ;  /* 0x2000007aff5b7230 */ /* 0x100fe40000004100 */
        /* <DEDUP_REMOVED lines=10> */
[--C-:B------:R-:W-:Y:S02]  /*b9e0*/  HADD2.F32 R90, -RZ, R124.reuse.H0_H0 ;  /* 0x2000007cff5a7230 */ /* 0x100fe40000004100 */
[C---:B------:R-:W-:Y:S01]  /*b9f0*/  FFMA R78, R89.reuse, R93, R78 ;  /* 0x0000005d594e7223 */ /* 0x040fe2000000004e */
[----:B------:R-:W-:Y:S01]  /*ba00*/  FMUL R80, R80, R88 ;  /* 0x0000005850507220 */ /* 0x000fe20000400000 */
[----:B------:R-:W-:Y:S01]  /*ba10*/  FFMA R79, R89, R92, R79 ;  /* 0x0000005c594f7223 */ /* 0x000fe2000000004f */
[----:B------:R-:W-:Y:S02]  /*ba20*/  HADD2.F32 R92, -RZ, R124.H1_H1 ;  /* 0x3000007cff5c7230 */ /* 0x000fe40000004100 */
[-C--:B------:R-:W-:Y:S01]  /*ba30*/  FMUL R81, R81, R88.reuse ;  /* 0x0000005851517220 */ /* 0x080fe20000400000 */
[--C-:B------:R-:W-:Y:S02]  /*ba40*/  HADD2.F32 R91, -RZ, R125.reuse.H0_H0 ;  /* 0x2000007dff5b7230 */ /* 0x100fe40000004100 */
[----:B------:R-:W-:Y:S01]  /*ba50*/  FMUL R82, R82, R88 ;  /* 0x0000005852527220 */ /* 0x000fe20000400000 */
[C---:B------:R-:W-:Y:S01]  /*ba60*/  FFMA R80, R89.reuse, R90, R80 ;  /* 0x0000005a59507223 */ /* 0x040fe20000000050 */
[C---:B------:R-:W-:Y:S01]  /*ba70*/  FFMA R81, R89.reuse, R92, R81 ;  /* 0x0000005c59517223 */ /* 0x040fe20000000051 */
[----:B------:R-:W-:Y:S02]  /*ba80*/  HADD2.F32 R90, -RZ, R125.H1_H1 ;  /* 0x3000007dff5a7230 */ /* 0x000fe40000004100 */
[----:B------:R-:W-:Y:S01]  /*ba90*/  FFMA R82, R89, R91, R82 ;  /* 0x0000005b59527223 */ /* 0x000fe20000000052 */
[-C--:B------:R-:W-:Y:S01]  /*baa0*/  FMUL R83, R83, R88.reuse ;  /* 0x0000005853537220 */ /* 0x080fe20000400000 */
[--C-:B------:R-:W-:Y:S02]  /*bab0*/  HADD2.F32 R91, -RZ, R126.reuse.H0_H0 ;  /* 0x2000007eff5b7230 */ /* 0x100fe40000004100 */
[-C--:B------:R-:W-:Y:S01]  /*bac0*/  FMUL R84, R84, R88.reuse ;  /* 0x0000005854547220 */ /* 0x080fe20000400000 */
[----:B------:R-:W-:Y:S02]  /*bad0*/  HADD2.F32 R92, -RZ, R126.H1_H1 ;  /* 0x3000007eff5c7230 */ /* 0x000fe40000004100 */
[-C--:B------:R-:W-:Y:S01]  /*bae0*/  FMUL R85, R85, R88.reuse ;  /* 0x0000005855557220 */ /* 0x080fe20000400000 */
[--C-:B------:R-:W-:Y:S02]  /*baf0*/  HADD2.F32 R93, -RZ, R127.reuse.H0_H0 ;  /* 0x2000007fff5d7230 */ /* 0x100fe40000004100 */
[----:B------:R-:W-:Y:S01]  /*bb00*/  FMUL R86, R86, R88 ;  /* 0x0000005856567220 */ /* 0x000fe20000400000 */
[----:B------:R-:W-:Y:S02]  /*bb10*/  HADD2.F32 R94, -RZ, R127.H1_H1 ;  /* 0x3000007fff5e7230 */ /* 0x000fe40000004100 */
[----:B------:R-:W-:Y:S01]  /*bb20*/  FFMA R83, R89, R90, R83 ;  /* 0x0000005a59537223 */ /* 0x000fe20000000053 */
[----:B------:R-:W-:Y:S01]  /*bb30*/  FMUL R87, R87, R88 ;  /* 0x0000005857577220 */ /* 0x000fe20000400000 */
[C---:B------:R-:W-:Y:S01]  /*bb40*/  FFMA R84, R89.reuse, R91, R84 ;  /* 0x0000005b59547223 */ /* 0x040fe20000000054 */
[C---:B------:R-:W-:Y:S01]  /*bb50*/  FFMA R85, R89.reuse, R92, R85 ;  /* 0x0000005c59557223 */ /* 0x040fe20000000055 */
[C---:B------:R-:W-:Y:S01]  /*bb60*/  FFMA R86, R89.reuse, R93, R86 ;  /* 0x0000005d59567223 */ /* 0x040fe20000000056 */
[----:B------:R-:W-:Y:S01]  /*bb70*/  FFMA R87, R89, R94, R87 ;  /* 0x0000005e59577223 */ /* 0x000fe20000000057 */
[----:B------:R-:W-:Y:S01]  /*bb80*/  F2FP.F16.F32.PACK_AB R162, R77, R76 ;  /* 0x0000004c4da2723e */ /* 0x000fe200000000ff */
[----:B------:R-:W-:Y:S01]  /*bb90*/  BSSY.RECONVERGENT B0, `(.L_x_154) ;  /* 0x000001c000007945 */ /* 0x000fe20003800200 */
[----:B------:R-:W-:Y:S02]  /*bba0*/  F2FP.F16.F32.PACK_AB R163, R79, R78 ;  /* 0x0000004e4fa3723e */ /* 0x000fe400000000ff */
[----:B------:R-:W-:Y:S02]  /*bbb0*/  F2FP.F16.F32.PACK_AB R36, R81, R80 ;  /* 0x000000505124723e */ /* 0x000fe400000000ff */
[----:B------:R-:W-:Y:S01]  /*bbc0*/  F2FP.F16.F32.PACK_AB R37, R83, R82 ;  /* 0x000000525325723e */ /* 0x000fe200000000ff */
[----:B------:R1:W-:Y:S01]  /*bbd0*/  STSM.16.MT88.4 [R165+0x2000], R160 ;  /* 0x002000a0a5007844 */ /* 0x0003e20000004200 */
[----:B------:R-:W-:Y:S02]  /*bbe0*/  F2FP.F16.F32.PACK_AB R38, R85, R84 ;  /* 0x000000545526723e */ /* 0x000fe400000000ff */
[----:B------:R-:W-:Y:S02]  /*bbf0*/  F2FP.F16.F32.PACK_AB R39, R87, R86 ;  /* 0x000000565727723e */ /* 0x000fe400000000ff */
[----:B------:R-:W-:Y:S03]  /*bc00*/  ISETP.NE.AND P0, PT, R147, RZ, PT ;  /* 0x000000ff9300720c */ /* 0x000fe60003f05270 */
[----:B------:R1:W-:Y:S01]  /*bc10*/  STSM.16.MT88.4 [R165+0x2800], R36 ;  /* 0x00280024a5007844 */ /* 0x0003e20000004200 */
[----:B------:R-:W-:Y:S01]  /*bc20*/  @!PT LDS RZ, [RZ] ;  /* 0x00000000fffff984 */ /* 0x000fe20000000800 */
[----:B------:R-:W-:Y:S01]  /*bc30*/  @!PT LDS RZ, [RZ] ;  /* 0x00000000fffff984 */ /* 0x000fe20000000800 */
[----:B------:R-:W-:Y:S01]  /*bc40*/  @!PT LDS RZ, [RZ] ;  /* 0x00000000fffff984 */ /* 0x000fe20000000800 */
[----:B------:R-:W-:Y:S01]  /*bc50*/  @!PT LDS RZ, [RZ] ;  /* 0x00000000fffff984 */ /* 0x000fe20000000800 */
[----:B------:R2:W-:Y:S07]  /*bc60*/  MEMBAR.ALL.CTA ;  /* 0x0000000000007992 */ /* 0x0005ee0000008000 */
[----:B--2---:R-:W2:Y:S02]  /*bc70*/  FENCE.VIEW.ASYNC.S ;  /* 0x00000000000073c6 */ /* 0x004ea40000000000 */
[----:B--2---:R-:W-:Y:S06]  /*bc80*/  BAR.SYNC.DEFER_BLOCKING 0x1, 0x80 ;  /* 0x0042000000007b1d */ /* 0x004fec0000010000 */
[----:B------:R-:W-:Y:S05]  /*bc90*/  @!P0 BRA `(.L_x_155) ;  /* 0x00000000002c8947 */ /* 0x000fea0003800000 */
[----:B------:R-:W-:Y:S02]  /*bca0*/  UIADD3 UR7, UPT, UPT, UR43, 0x1000, URZ ;  /* 0x000010002b077890 */ /* 0x000fe4000fffe0ff */
[----:B------:R-:W-:Y:S02]  /*bcb0*/  UIADD3 UR5, UPT, UPT, UR41, 0x40, URZ ;  /* 0x0000004029057890 */ /* 0x000fe4000fffe0ff */
[----:B------:R-:W-:Y:S02]  /*bcc0*/  UIADD3 UR4, UPT, UPT, UR43, 0x3000, URZ ;  /* 0x000030002b047890 */ /* 0x000fe4000fffe0ff */
[----:B------:R-:W-:Y:S01]  /*bcd0*/  MOV R129, UR7 ;  /* 0x0000000700817c02 */ /* 0x000fe20008000f00 */
[----:B------:R-:W-:Y:S03]  /*bce0*/  UMOV UR6, UR42 ;  /* 0x0000002a00067c82 */ /* 0x000fe60008000000 */
[----:B------:R-:W-:Y:S11]  /*bcf0*/  R2UR UR40, R129 ;  /* 0x00000000812872ca */ /* 0x000ff600000e0000 */
[----:B------:R-:W-:Y:S02]  /*bd00*/  @!UPT UIADD3 URZ, UPT, UPT, URZ, URZ, URZ ;  /* 0x000000fffffff290 */ /* 0x000fe4000fffe0ff */
[----:B------:R2:W-:Y:S01]  /*bd10*/  UTMASTG.2D [UR40], [UR56] ;  /* 0x00000028380073b5 */ /* 0x0005e20008008000 */
[----:B------:R2:W-:Y:S01]  /*bd20*/  UTMASTG.2D [UR4], [UR56] ;  /* 0x00000004380073b5 */ /* 0x0005e20008008000 */
[----:B------:R0:W-:Y:S01]  /*bd30*/  UTMACMDFLUSH ;  /* 0x00000000000079b7 */ /* 0x0001e20000000000 */
[----:B--2---:R-:W-:Y:S04]  /*bd40*/  DEPBAR.LE SB0, 0x1 ;  /* 0x000080400000791a */ /* 0x004fe80000000000 */
.L_x_155:
[----:B------:R-:W-:Y:S05]  /*bd50*/  BSYNC.RECONVERGENT B0 ;  /* 0x0000000000007941 */ /* 0x000fea0003800200 */
.L_x_154:
[----:B------:R-:W-:Y:S01]  /*bd60*/  UISETP.NE.AND UP1, UPT, UR54, URZ, UPT ;  /* 0x000000ff3600728c */ /* 0x000fe2000bf25270 */
[----:B------:R-:W-:Y:S01]  /*bd70*/  BAR.SYNC.DEFER_BLOCKING 0x1, 0x80 ;  /* 0x0042000000007b1d */ /* 0x000fe20000010000 */
[----:B------:R-:W-:Y:S01]  /*bd80*/  SHF.L.U32 R0, R138, 0x1f, RZ ;  /* 0x0000001f8a007819 */ /* 0x000fe200000006ff */
[----:B-1----:R-:W-:Y:S03]  /*bd90*/  IMAD R148, R141, 0x2, R164 ;  /* 0x000000028d947824 */ /* 0x002fe600078e02a4 */
[----:B------:R-:W-:Y:S05]  /*bda0*/  PLOP3.LUT P0, PT, PT, PT, UP1, 0x80, 0x8 ;  /* 0x000000000008781c */ /* 0x000fea0003f0f018 */
[----:B------:R-:W-:Y:S04]  /*bdb0*/  @UP1 ULEA UR4, UR53, UR43, 0x3 ;  /* 0x0000002b35041291 */ /* 0x000fe8000f8e18ff */
[----:B------:R-:W-:Y:S04]  /*bdc0*/  @UP1 UIADD3 UR4, UPT, UPT, UR4, 0x50, URZ ;  /* 0x0000005004041890 */ /* 0x000fe8000fffe0ff */
[----:B------:R-:W-:Y:S09]  /*bdd0*/  @UP1 UPRMT UR4, UR52, 0x654, UR4 ;  /* 0x0000065434041896 */ /* 0x000ff20008000004 */
[----:B------:R-:W-:Y:S01]  /*bde0*/  @P0 SYNCS.ARRIVE.TRANS64.RED.A1T0 RZ, [UR4], RZ ;  /* 0x000000ffffff09a7 */ /* 0x000fe20008100404 */
[----:B------:R-:W-:Y:S01]  /*bdf0*/  @UP1 UIADD3 UR4, UPT, UPT, UR53, 0x1, URZ ;  /* 0x0000000135041890 */ /* 0x000fe2000fffe0ff */
[----:B------:R-:W-:Y:S01]  /*be00*/  BSSY B0, `(.L_x_156) ;  /* 0x0000008000007945 */ /* 0x000fe20003800000 */
[----:B------:R-:W-:Y:S02]  /*be10*/  FSETP.NEU.AND P0, PT, R89, RZ, PT ;  /* 0x000000ff5900720b */ /* 0x000fe40003f0d000 */
[----:B------:R-:W-:Y:S01]  /*be20*/  @UP1 UISETP.NE.AND UP0, UPT, UR4, 0x4, UPT ;  /* 0x000000040400188c */ /* 0x000fe2000bf05270 */
[----:B------:R-:W1:Y:S03]  /*be30*/  SYNCS.PHASECHK.TRANS64.TRYWAIT P1, [UR43+0x38], R0 ;  /* 0x00003800ff0075a7 */ /* 0x000e66000802112b */
[----:B------:R-:W-:Y:S01]  /*be40*/  @UP1 USEL UR53, UR4, URZ, UP0 ;  /* 0x000000ff04351287 */ /* 0x000fe20008000000 */
[----:B-1----:R-:W-:Y:S11]  /*be50*/  @P1 BRA `(.L_x_157) ;  /* 0x0000000000081947 */ /* 0x002ff60003800000 */
[----:B------:R-:W1:Y:S02]  /*be60*/  SYNCS.PHASECHK.TRANS64.TRYWAIT P1, [UR43+0x38], R0 ;  /* 0x00003800ff0075a7 */ /* 0x000e64000802112b */
[----:B-1----:R-:W-:Y:S05]  /*be70*/  @!P1 BRA `(.L_x_158) ;  /* 0x0000007800209947 */ /* 0x002fea0003800000 */
.L_x_157:
[----:B------:R-:W-:Y:S05]  /*be80*/  BSYNC B0 ;  /* 0x0000000000007941 */ /* 0x000fea0003800000 */
.L_x_156:
[----:B------:R-:W-:Y:S05]  /*be90*/  @P0 WARPSYNC.ALL ;  /* 0x0000000000000948 */ /* 0x000fea0003800000 */
[----:B------:R2:W3:Y:S01]  /*bea0*/  @P0 LDSM.16.MT88.4 R116, [R139+UR43+0x5000] ;  /* 0x0050002b8b74083b */ /* 0x0004e20008004200 */
[----:B------:R-:W-:Y:S02]  /*beb0*/  ISETP.GE.AND P1, PT, R146, 0x1, PT ;  /* 0x000000019200780c */ /* 0x000fe40003f26270 */
[----:B------:R-:W-:Y:S02]  /*bec0*/  CS2R R54, SRZ ;  /* 0x0000000000367805 */ /* 0x000fe4000001ff00 */
[----:B------:R-:W-:Y:S01]  /*bed0*/  CS2R R52, SRZ ;  /* 0x0000000000347805 */ /* 0x000fe2000001ff00 */
[----:B------:R2:W1:Y:S01]  /*bee0*/  @P0 LDSM.16.MT88.4 R108, [R139+UR43+0x5800] ;  /* 0x0058002b8b6c083b */ /* 0x0004620008004200 */
[----:B------:R-:W-:Y:S02]  /*bef0*/  CS2R R50, SRZ ;  /* 0x0000000000327805 */ /* 0x000fe4000001ff00 */
        /* <DEDUP_REMOVED lines=10> */
[----:B------:R2:W1:Y:S01]  /*bfa0*/  @P0 LDSM.16.MT88.4 R104, [R148+0x4000] ;  /* 0x004000009468083b */ /* 0x0004620000004200 */
        /* <DEDUP_REMOVED lines=24> */
[----:B--23--:R-:W-:Y:S06]  /*c130*/  @!P1 BRA `(.L_x_159) ;  /* 0x0000000000c49947 */ /* 0x00cfec0003800000 */
[----:B-1----:R-:W-:Y:S05]  /*c140*/  VIADD R3, R95, 0x40 ;  /* 0x000000405f037836 */ /* 0x002fea0000000000 */
[----:B------:R-:W-:Y:S04]  /*c150*/  SHF.R.U32.HI R3, RZ, 0x15, R3 ;  /* 0x00000015ff037819 */ /* 0x000fe80000011603 */
[----:B------:R-:W-:Y:S11]  /*c160*/  LOP3.LUT P0, RZ, R3, 0x3, R128, 0x48, !PT ;  /* 0x0000000303ff7812 */ /* 0x000ff60007804880 */
[----:B------:R-:W-:Y:S02]  /*c170*/  @!UPT UIADD3 URZ, UPT, UPT, URZ, URZ, URZ ;  /* 0x000000fffffff290 */ /* 0x000fe4000fffe0ff */
[----:B------:R-:W-:Y:S05]  /*c180*/  @!P0 BRA `(.L_x_160) ;  /* 0x0000000000408947 */ /* 0x000fea0003800000 */
[----:B------:R-:W1:Y:S01]  /*c190*/  LDCU.64 UR8, c[0x4][0x70] ;  /* 0x01000e00ff0877ac */ /* 0x000e620008000a00 */
[----:B------:R-:W-:Y:S01]  /*c1a0*/  MOV R3, 0x0 ;  /* 0x0000000000037802 */ /* 0x000fe20000000f00 */
[----:B------:R-:W-:Y:S02]  /*c1b0*/  HFMA2 R12, -RZ, RZ, 0, 5.9604644775390625e-08 ;  /* 0x00000001ff0c7431 */ /* 0x000fe400000001ff */
[----:B------:R-:W-:Y:S02]  /*c1c0*/  IMAD.MOV.U32 R8, RZ, RZ, 0x192 ;  /* 0x00000192ff087424 */ /* 0x000fe400078e00ff */
[----:B------:R-:W-:Y:S01]  /*c1d0*/  IMAD.MOV.U32 R13, RZ, RZ, RZ ;  /* 0x000000ffff0d7224 */ /* 0x000fe200078e00ff */
[----:B------:R-:W2:Y:S01]  /*c1e0*/  LDCU.64 UR6, c[0x4][0x78] ;  /* 0x01000f00ff0677ac */ /* 0x000ea20008000a00 */
[----:B------:R-:W3:Y:S01]  /*c1f0*/  LDC.64 R2, c[0x4][R3] ;  /* 0x0100000003027b82 */ /* 0x000ee20000000a00 */
[----:B------:R-:W5:Y:S01]  /*c200*/  LDCU.64 UR4, c[0x4][0x10] ;  /* 0x01000200ff0477ac */ /* 0x000f620008000a00 */
[----:B-1----:R-:W-:Y:S01]  /*c210*/  MOV R5, UR9 ;  /* 0x0000000900057c02 */ /* 0x002fe20008000f00 */
[----:B------:R-:W-:Y:S01]  /*c220*/  IMAD.U32 R4, RZ, RZ, UR8 ;  /* 0x00000008ff047e24 */ /* 0x000fe2000f8e00ff */
[----:B--2---:R-:W-:Y:S01]  /*c230*/  MOV R7, UR7 ;  /* 0x0000000700077c02 */ /* 0x004fe20008000f00 */
[----:B------:R-:W-:Y:S01]  /*c240*/  IMAD.U32 R6, RZ, RZ, UR6 ;  /* 0x00000006ff067e24 */ /* 0x000fe2000f8e00ff */
[----:B-----5:R-:W-:Y:S01]  /*c250*/  MOV R11, UR5 ;  /* 0x00000005000b7c02 */ /* 0x020fe20008000f00 */
[----:B------:R-:W-:Y:S02]  /*c260*/  IMAD.U32 R10, RZ, RZ, UR4 ;  /* 0x00000004ff0a7e24 */ /* 0x000fe4000f8e00ff */
[----:B------:R-:W-:Y:S07]  /*c270*/  LEPC R20, `(.L_x_160) ;  /* 0x000000001014794e */ /* 0x000fee0000000000 */
[----:B---34-:R-:W-:Y:S05]  /*c280*/  CALL.ABS.NOINC R2 ;  /* 0x0000000002007343 */ /* 0x018fea0003c00000 */
.L_x_160:
[----:B------:R-:W-:Y:S05]  /*c290*/  WARPSYNC.ALL ;  /* 0x0000000000007948 */ /* 0x000fea0003800000 */
[C---:B------:R-:W-:Y:S01]  /*c2a0*/  R2UR UR4, R95.reuse ;  /* 0x000000005f0472ca */ /* 0x040fe200000e0000 */
[----:B------:R-:W-:Y:S05]  /*c2b0*/  VIADD R3, R95, 0x100040 ;  /* 0x001000405f037836 */ /* 0x000fea0000000000 */
[----:B------:R-:W-:Y:S04]  /*c2c0*/  SHF.R.U32.HI R3, RZ, 0x15, R3 ;  /* 0x00000015ff037819 */ /* 0x000fe80000011603 */
[----:B------:R-:W-:Y:S03]  /*c2d0*/  LOP3.LUT P0, RZ, R3, 0x3, R128, 0x48, !PT ;  /* 0x0000000303ff7812 */ /* 0x000fe60007804880 */
[----:B------:R-:W1:Y:S10]  /*c2e0*/  LDTM.16dp256bit.x8 R24, tmem[UR4+0x40] ;  /* 0x00004004001879ee */ /* 0x000e7400081a0000 */
[----:B-1----:R-:W-:Y:S05]  /*c2f0*/  @!P0 BRA `(.L_x_161) ;  /* 0x0000000000408947 */ /* 0x002fea0003800000 */
        /* <DEDUP_REMOVED lines=16> */
.L_x_161:
[----:B------:R-:W-:Y:S05]  /*c400*/  WARPSYNC.ALL ;  /* 0x0000000000007948 */ /* 0x000fea0003800000 */
[----:B------:R-:W-:Y:S11]  /*c410*/  R2UR UR4, R95 ;  /* 0x000000005f0472ca */ /* 0x000ff600000e0000 */
[----:B------:R-:W-:Y:S02]  /*c420*/  @!UPT UIADD3 URZ, UPT, UPT, URZ, URZ, URZ ;  /* 0x000000fffffff290 */ /* 0x000fe4000fffe0ff */
[----:B------:R-:W2:Y:S02]  /*c430*/  LDTM.16dp256bit.x8 R56, tmem[UR4+0x100040] ;  /* 0x10004004003879ee */ /* 0x000ea400081a0000 */
[----:B--2---:R-:W-:Y:S01]  /*c440*/  NOP ;  /* 0x0000000000007918 */ /* 0x004fe20000000000 */
.L_x_159:
[--C-:B------:R-:W-:Y:S01]  /*c450*/  HADD2.F32 R4, -RZ, R116.reuse.H0_H0 ;  /* 0x20000074ff047230 */ /* 0x100fe20000004100 */
[----:B------:R-:W-:Y:S05]  /*c460*/  WARPSYNC.ALL ;  /* 0x0000000000007948 */ /* 0x000fea0003800000 */
[-C--:B-1----:R-:W-:Y:S01]  /*c470*/  FMUL R0, R24, R88.reuse ;  /* 0x0000005818007220 */ /* 0x082fe20000400000 */
[----:B------:R-:W-:Y:S02]  /*c480*/  HADD2.F32 R5, -RZ, R116.H1_H1 ;  /* 0x30000074ff057230 */ /* 0x000fe40000004100 */
[----:B------:R-:W-:Y:S01]  /*c490*/  FMUL R2, R25, R88 ;  /* 0x0000005819027220 */ /* 0x000fe20000400000 */
[--C-:B------:R-:W-:Y:S02]  /*c4a0*/  HADD2.F32 R6, -RZ, R117.reuse.H0_H0 ;  /* 0x20000075ff067230 */ /* 0x100fe40000004100 */
[C---:B------:R-:W-:Y:S01]  /*c4b0*/  FFMA R0, R89.reuse, R4, R0 ;  /* 0x0000000459007223 */ /* 0x040fe20000000000 */
[-C--:B------:R-:W-:Y:S01]  /*c4c0*/  FMUL R3, R26, R88.reuse ;  /* 0x000000581a037220 */ /* 0x080fe20000400000 */
[----:B------:R-:W-:Y:S02]  /*c4d0*/  HADD2.F32 R7, -RZ, R117.H1_H1 ;  /* 0x30000075ff077230 */ /* 0x000fe40000004100 */
[----:B------:R-:W-:Y:S01]  /*c4e0*/  FFMA R2, R89, R5, R2 ;  /* 0x0000000559027223 */ /* 0x000fe20000000002 */
[----:B------:R-:W-:Y:S01]  /*c4f0*/  FMUL R4, R27, R88 ;  /* 0x000000581b047220 */ /* 0x000fe20000400000 */
[--C-:B------:R-:W-:Y:S02]  /*c500*/  HADD2.F32 R8, -RZ, R118.reuse.H0_H0 ;  /* 0x20000076ff087230 */ /* 0x100fe40000004100 */
[C---:B------:R-:W-:Y:S01]  /*c510*/  FFMA R3, R89.reuse, R6, R3 ;  /* 0x0000000659037223 */ /* 0x040fe20000000003 */
[----:B------:R-:W-:Y:S01]  /*c520*/  FMUL R5, R28, R88 ;  /* 0x000000581c057220 */ /* 0x000fe20000400000 */
[----:B------:R-:W-:Y:S02]  /*c530*/  HADD2.F32 R9, -RZ, R118.H1_H1 ;  /* 0x30000076ff097230 */ /* 0x000fe40000004100 */
[C---:B------:R-:W-:Y:S01]  /*c540*/  FFMA R4, R89.reuse, R7, R4 ;  /* 0x0000000759047223 */ /* 0x040fe20000000004 */
[----:B------:R-:W-:Y:S02]  /*c550*/  HADD2.F32 R28, -RZ, R110.H0_H0 ;  /* 0x2000006eff1c7230 */ /* 0x000fe40000004100 */
[----:B------:R-:W-:Y:S01]  /*c560*/  FFMA R5, R89, R8, R5 ;  /* 0x0000000859057223 */ /* 0x000fe20000000005 */
[-C--:B------:R-:W-:Y:S01]  /*c570*/  FMUL R6, R29, R88.reuse ;  /* 0x000000581d067220 */ /* 0x080fe20000400000 */
[----:B------:R-:W-:Y:S02]  /*c580*/  HADD2.F32 R29, -RZ, R111.H1_H1 ;  /* 0x3000006fff1d7230 */ /* 0x000fe40000004100 */
[-C--:B------:R-:W-:Y:S01]  /*c590*/  FMUL R19, R64, R88.reuse ;  /* 0x0000005840137220 */ /* 0x080fe20000400000 */
[----:B------:R-:W-:Y:S01]  /*c5a0*/  FMUL R64, R80, R88 ;  /* 0x0000005850407220 */ /* 0x000fe20000400000 */
[----:B------:R-:W-:Y:S01]  /*c5b0*/  F2FP.F16.F32.PACK_AB R80, R2, R0 ;  /* 0x000000000250723e */ /* 0x000fe200000000ff */
[--C-:B------:R-:W-:Y:S02]  /*c5c0*/  HADD2.F32 R7, -RZ, R119.reuse.H0_H0 ;  /* 0x20000077ff077230 */ /* 0x100fe40000004100 */
[----:B------:R-:W-:Y:S01]  /*c5d0*/  FFMA R6, R89, R9, R6 ;  /* 0x0000000959067223 */ /* 0x000fe20000000006 */
[-C--:B------:R-:W-:Y:S01]  /*c5e0*/  FMUL R2, R31, R88.reuse ;  /* 0x000000581f027220 */ /* 0x080fe20000400000 */
[-C--:B------:R-:W-:Y:S01]  /*c5f0*/  FMUL R0, R30, R88.reuse ;  /* 0x000000581e007220 */ /* 0x080fe20000400000 */
[----:B------:R-:W-:Y:S02]  /*c600*/  HADD2.F32 R9, -RZ, R119.H1_H1 ;  /* 0x30000077ff097230 */ /* 0x000fe40000004100 */
[-C--:B------:R-:W-:Y:S01]  /*c610*/  FMUL R20, R65, R88.reuse ;  /* 0x0000005841147220 */ /* 0x080fe20000400000 */
[-C--:B------:R-:W-:Y:S01]  /*c620*/  FMUL R65, R81, R88.reuse ;  /* 0x0000005851417220 */ /* 0x080fe20000400000 */
[----:B------:R-:W-:Y:S01]  /*c630*/  F2FP.F16.F32.PACK_AB R81, R4, R3 ;  /* 0x000000030451723e */ /* 0x000fe200000000ff */
[C---:B------:R-:W-:Y:S01]  /*c640*/  FFMA R0, R89.reuse, R7, R0 ;  /* 0x0000000759007223 */ /* 0x040fe20000000000 */
[-C--:B------:R-:W-:Y:S01]  /*c650*/  FMUL R3, R32, R88.reuse ;  /* 0x0000005820037220 */ /* 0x080fe20000400000 */
[----:B------:R-:W-:Y:S01]  /*c660*/  FFMA R2, R89, R9, R2 ;  /* 0x0000000959027223 */ /* 0x000fe20000000002 */
[--C-:B------:R-:W-:Y:S02]  /*c670*/  HADD2.F32 R8, -RZ, R108.reuse.H0_H0 ;  /* 0x2000006cff087230 */ /* 0x100fe40000004100 */
[-C--:B------:R-:W-:Y:S01]  /*c680*/  FMUL R4, R33, R88.reuse ;  /* 0x0000005821047220 */ /* 0x080fe20000400000 */
[----:B------:R-:W-:Y:S02]  /*c690*/  HADD2.F32 R30, -RZ, R111.H0_H0 ;  /* 0x2000006fff1e7230 */ /* 0x000fe40000004100 */
[-C--:B------:R-:W-:Y:S01]  /*c6a0*/  FMUL R21, R66, R88.reuse ;  /* 0x0000005842157220 */ /* 0x080fe20000400000 */
[-C--:B------:R-:W-:Y:S01]  /*c6b0*/  FMUL R66, R82, R88.reuse ;  /* 0x0000005852427220 */ /* 0x080fe20000400000 */
[----:B------:R-:W-:Y:S01]  /*c6c0*/  HADD2.F32 R7, -RZ, R108.H1_H1 ;  /* 0x3000006cff077230 */ /* 0x000fe20000004100 */
[----:B------:R-:W-:Y:S01]  /*c6d0*/  F2FP.F16.F32.PACK_AB R82, R6, R5 ;  /* 0x000000050652723e */ /* 0x000fe200000000ff */
[--C-:B------:R-:W-:Y:S02]  /*c6e0*/  HADD2.F32 R10, -RZ, R109.reuse.H0_H0 ;  /* 0x2000006dff0a7230 */ /* 0x100fe40000004100 */
[-C--:B------:R-:W-:Y:S01]  /*c6f0*/  FMUL R5, R34, R88.reuse ;  /* 0x0000005822057220 */ /* 0x080fe20000400000 */
[----:B------:R-:W-:Y:S02]  /*c700*/  HADD2.F32 R9, -RZ, R109.H1_H1 ;  /* 0x3000006dff097230 */ /* 0x000fe40000004100 */
[----:B------:R-:W-:Y:S01]  /*c710*/  FMUL R6, R35, R88 ;  /* 0x0000005823067220 */ /* 0x000fe20000400000 */
[C---:B------:R-:W-:Y:S01]  /*c720*/  FFMA R3, R89.reuse, R8, R3 ;  /* 0x0000000859037223 */ /* 0x040fe20000000003 */
[C---:B------:R-:W-:Y:S01]  /*c730*/  FFMA R4, R89.reuse, R7, R4 ;  /* 0x0000000759047223 */ /* 0x040fe20000000004 */
[C---:B------:R-:W-:Y:S01]  /*c740*/  FFMA R5, R89.reuse, R10, R5 ;  /* 0x0000000a59057223 */ /* 0x040fe20000000005 */
[-C--:B------:R-:W-:Y:S01]  /*c750*/  FMUL R7, R36, R88.reuse ;  /* 0x0000005824077220 */ /* 0x080fe20000400000 */
[----:B------:R-:W-:Y:S02]  /*c760*/  HADD2.F32 R27, -RZ, R110.H1_H1 ;  /* 0x3000006eff1b7230 */ /* 0x000fe40000004100 */
[----:B------:R-:W-:Y:S01]  /*c770*/  FFMA R6, R89, R9, R6 ;  /* 0x0000000959067223 */ /* 0x000fe20000000006 */
[-C--:B------:R-:W-:Y:S01]  /*c780*/  FMUL R8, R37, R88.reuse ;  /* 0x0000005825087220 */ /* 0x080fe20000400000 */
[-C--:B------:R-:W-:Y:S01]  /*c790*/  FMUL R9, R38, R88.reuse ;  /* 0x0000005826097220 */ /* 0x080fe20000400000 */
[----:B------:R-:W-:Y:S01]  /*c7a0*/  FMUL R10, R39, R88 ;  /* 0x00000058270a7220 */ /* 0x000fe20000400000 */
[C---:B------:R-:W-:Y:S01]  /*c7b0*/  FFMA R7, R89.reuse, R28, R7 ;  /* 0x0000001c59077223 */ /* 0x040fe20000000007 */
[C---:B------:R-:W-:Y:S01]  /*c7c0*/  FFMA R8, R89.reuse, R27, R8 ;  /* 0x0000001b59087223 */ /* 0x040fe20000000008 */
[----:B------:R-:W-:Y:S02]  /*c7d0*/  HADD2.F32 R27, -RZ, R103.H1_H1 ;  /* 0x30000067ff1b7230 */ /* 0x000fe40000004100 */
[----:B------:R-:W-:Y:S01]  /*c7e0*/  FFMA R9, R89, R30, R9 ;  /* 0x0000001e59097223 */ /* 0x000fe20000000009 */
[-C--:B------:R-:W-:Y:S01]  /*c7f0*/  FMUL R22, R67, R88.reuse ;  /* 0x0000005843167220 */ /* 0x080fe20000400000 */
[----:B------:R-:W-:Y:S01]  /*c800*/  FMUL R67, R83, R88 ;  /* 0x0000005853437220 */ /* 0x000fe20000400000 */
[----:B------:R-:W-:Y:S01]  /*c810*/  FFMA R10, R89, R29, R10 ;  /* 0x0000001d590a7223 */ /* 0x000fe2000000000a */
[----:B------:R-:W-:Y:S01]  /*c820*/  F2FP.F16.F32.PACK_AB R83, R2, R0 ;  /* 0x000000000253723e */ /* 0x000fe200000000ff */
[-C--:B------:R-:W-:Y:S01]  /*c830*/  FMUL R0, R40, R88.reuse ;  /* 0x0000005828007220 */ /* 0x080fe20000400000 */
[----:B------:R-:W-:Y:S01]  /*c840*/  F2FP.F16.F32.PACK_AB R28, R4, R3 ;  /* 0x00000003041c723e */ /* 0x000fe200000000ff */
[--C-:B------:R-:W-:Y:S01]  /*c850*/  HADD2.F32 R4, -RZ, R100.reuse.H0_H0 ;  /* 0x20000064ff047230 */ /* 0x100fe20000004100 */
[----:B------:R-:W-:Y:S01]  /*c860*/  F2FP.F16.F32.PACK_AB R29, R6, R5 ;  /* 0x00000005061d723e */ /* 0x000fe200000000ff */
[----:B------:R-:W-:Y:S01]  /*c870*/  HADD2.F32 R5, -RZ, R100.H1_H1 ;  /* 0x30000064ff057230 */ /* 0x000fe20000004100 */
[----:B------:R-:W-:Y:S01]  /*c880*/  F2FP.F16.F32.PACK_AB R30, R8, R7 ;  /* 0x00000007081e723e */ /* 0x000fe200000000ff */
[--C-:B------:R-:W-:Y:S01]  /*c890*/  HADD2.F32 R6, -RZ, R101.reuse.H0_H0 ;  /* 0x20000065ff067230 */ /* 0x100fe20000004100 */
[----:B------:R-:W-:Y:S01]  /*c8a0*/  F2FP.F16.F32.PACK_AB R31, R10, R9 ;  /* 0x000000090a1f723e */ /* 0x000fe200000000ff */
[----:B------:R-:W-:Y:S01]  /*c8b0*/  HADD2.F32 R7, -RZ, R101.H1_H1 ;  /* 0x30000065ff077230 */ /* 0x000fe20000004100 */
[----:B------:R-:W-:Y:S01]  /*c8c0*/  STSM.16.MT88.4 [R144+0x5000], R80 ;  /* 0x0050005090007844 */ /* 0x000fe20000004200 */
[----:B------:R-:W-:Y:S01]  /*c8d0*/  FMUL R2, R41, R88 ;  /* 0x0000005829027220 */ /* 0x000fe20000400000 */
[C---:B------:R-:W-:Y:S01]  /*c8e0*/  FFMA R0, R89.reuse, R4, R0 ;  /* 0x0000000459007223 */ /* 0x040fe20000000000 */
[--C-:B------:R-:W-:Y:S05]  /*c8f0*/  HADD2.F32 R8, -RZ, R102.reuse.H0_H0 ;  /* 0x20000066ff087230 */ /* 0x100fea0000004100 */
[----:B------:R1:W-:Y:S01]  /*c900*/  STSM.16.MT88.4 [R144+0x5800], R28 ;  /* 0x0058001c90007844 */ /* 0x0003e20000004200 */
[-C--:B------:R-:W-:Y:S01]  /*c910*/  FMUL R3, R42, R88.reuse ;  /* 0x000000582a037220 */ /* 0x080fe20000400000 */
[----:B------:R-:W-:Y:S01]  /*c920*/  FFMA R2, R89, R5, R2 ;  /* 0x0000000559027223 */ /* 0x000fe20000000002 */
[----:B------:R-:W-:Y:S02]  /*c930*/  HADD2.F32 R9, -RZ, R103.H0_H0 ;  /* 0x20000067ff097230 */ /* 0x000fe40000004100 */
[----:B------:R-:W-:Y:S01]  /*c940*/  FMUL R4, R43, R88 ;  /* 0x000000582b047220 */ /* 0x000fe20000400000 */
[C---:B------:R-:W-:Y:S01]  /*c950*/  FFMA R3, R89.reuse, R6, R3 ;  /* 0x0000000659037223 */ /* 0x040fe20000000003 */
[----:B------:R-:W-:Y:S01]  /*c960*/  FMUL R5, R44, R88 ;  /* 0x000000582c057220 */ /* 0x000fe20000400000 */
[----:B------:R-:W-:Y:S01]  /*c970*/  F2FP.F16.F32.PACK_AB R32, R2, R0 ;  /* 0x000000000220723e */ /* 0x000fe200000000ff */
[----:B------:R-:W-:Y:S01]  /*c980*/  FFMA R4, R89, R7, R4 ;  /* 0x0000000759047223 */ /* 0x000fe20000000004 */
[----:B------:R-:W-:Y:S02]  /*c990*/  HADD2.F32 R7, -RZ, R102.H1_H1 ;  /* 0x30000066ff077230 */ /* 0x000fe40000004100 */
[-C--:B------:R-:W-:Y:S01]  /*c9a0*/  FMUL R0, R45, R88.reuse ;  /* 0x000000582d007220 */ /* 0x080fe20000400000 */
[-C--:B------:R-:W-:Y:S01]  /*c9b0*/  FMUL R2, R46, R88.reuse ;  /* 0x000000582e027220 */ /* 0x080fe20000400000 */
[----:B------:R-:W-:Y:S01]  /*c9c0*/  FMUL R6, R47, R88 ;  /* 0x000000582f067220 */ /* 0x000fe20000400000 */
[C---:B------:R-:W-:Y:S01]  /*c9d0*/  FFMA R5, R89.reuse, R8, R5 ;  /* 0x0000000859057223 */ /* 0x040fe20000000005 */
[--C-:B------:R-:W-:Y:S01]  /*c9e0*/  HADD2.F32 R8, -RZ, R96.reuse.H0_H0 ;  /* 0x20000060ff087230 */ /* 0x100fe20000004100 */
[----:B------:R-:W-:Y:S01]  /*c9f0*/  F2FP.F16.F32.PACK_AB R33, R4, R3 ;  /* 0x000000030421723e */ /* 0x000fe200000000ff */
[C---:B------:R-:W-:Y:S01]  /*ca00*/  FFMA R0, R89.reuse, R7, R0 ;  /* 0x0000000759007223 */ /* 0x040fe20000000000 */
[----:B------:R-:W-:Y:S02]  /*ca10*/  HADD2.F32 R7, -RZ, R96.H1_H1 ;  /* 0x30000060ff077230 */ /* 0x000fe40000004100 */
[C---:B------:R-:W-:Y:S01]  /*ca20*/  FFMA R2, R89.reuse, R9, R2 ;  /* 0x0000000959027223 */ /* 0x040fe20000000002 */
[-C--:B------:R-:W-:Y:S01]  /*ca30*/  FMUL R3, R48, R88.reuse ;  /* 0x0000005830037220 */ /* 0x080fe20000400000 */
[----:B------:R-:W-:Y:S01]  /*ca40*/  FFMA R6, R89, R27, R6 ;  /* 0x0000001b59067223 */ /* 0x000fe20000000006 */
[----:B------:R-:W-:Y:S01]  /*ca50*/  FMUL R4, R49, R88 ;  /* 0x0000005831047220 */ /* 0x000fe20000400000 */
[----:B------:R-:W-:Y:S01]  /*ca60*/  F2FP.F16.F32.PACK_AB R34, R0, R5 ;  /* 0x000000050022723e */ /* 0x000fe200000000ff */
[----:B------:R-:W-:Y:S02]  /*ca70*/  HADD2.F32 R5, -RZ, R97.H0_H0 ;  /* 0x20000061ff057230 */ /* 0x000fe40000004100 */
[C---:B------:R-:W-:Y:S01]  /*ca80*/  FFMA R3, R89.reuse, R8, R3 ;  /* 0x0000000859037223 */ /* 0x040fe20000000003 */
[----:B------:R-:W-:Y:S02]  /*ca90*/  HADD2.F32 R8, -RZ, R99.H0_H0 ;  /* 0x20000063ff087230 */ /* 0x000fe40000004100 */
[----:B------:R-:W-:Y:S01]  /*caa0*/  FFMA R4, R89, R7, R4 ;  /* 0x0000000759047223 */ /* 0x000fe20000000004 */
[----:B------:R-:W-:Y:S01]  /*cab0*/  HADD2.F32 R7, -RZ, R97.H1_H1 ;  /* 0x30000061ff077230 */ /* 0x000fe20000004100 */
[----:B------:R-:W-:Y:S01]  /*cac0*/  F2FP.F16.F32.PACK_AB R35, R6, R2 ;  /* 0x000000020623723e */ /* 0x000fe200000000ff */
[--C-:B------:R-:W-:Y:S02]  /*cad0*/  HADD2.F32 R6, -RZ, R98.reuse.H0_H0 ;  /* 0x20000062ff067230 */ /* 0x100fe40000004100 */
[-C--:B------:R-:W-:Y:S01]  /*cae0*/  FMUL R0, R50, R88.reuse ;  /* 0x0000005832007220 */ /* 0x080fe20000400000 */
[-C--:B------:R-:W-:Y:S01]  /*caf0*/  FMUL R2, R51, R88.reuse ;  /* 0x0000005833027220 */ /* 0x080fe20000400000 */
[----:B-1----:R-:W-:Y:S01]  /*cb00*/  F2FP.F16.F32.PACK_AB R28, R4, R3 ;  /* 0x00000003041c723e */ /* 0x002fe200000000ff */
[-C--:B------:R-:W-:Y:S01]  /*cb10*/  FMUL R3, R52, R88.reuse ;  /* 0x0000005834037220 */ /* 0x080fe20000400000 */
[C---:B------:R-:W-:Y:S01]  /*cb20*/  FFMA R0, R89.reuse, R5, R0 ;  /* 0x0000000559007223 */ /* 0x040fe20000000000 */
[----:B------:R-:W-:Y:S01]  /*cb30*/  FFMA R2, R89, R7, R2 ;  /* 0x0000000759027223 */ /* 0x000fe20000000002 */
[----:B------:R-:W-:Y:S02]  /*cb40*/  HADD2.F32 R7, -RZ, R98.H1_H1 ;  /* 0x30000062ff077230 */ /* 0x000fe40000004100 */
[----:B------:R-:W-:Y:S01]  /*cb50*/  FMUL R4, R53, R88 ;  /* 0x0000005835047220 */ /* 0x000fe20000400000 */
[C---:B------:R-:W-:Y:S01]  /*cb60*/  FFMA R3, R89.reuse, R6, R3 ;  /* 0x0000000659037223 */ /* 0x040fe20000000003 */
[----:B------:R-:W-:Y:S02]  /*cb70*/  HADD2.F32 R6, -RZ, R99.H1_H1 ;  /* 0x30000063ff067230 */ /* 0x000fe40000004100 */
[----:B------:R-:W-:Y:S01]  /*cb80*/  FMUL R5, R54, R88 ;  /* 0x0000005836057220 */ /* 0x000fe20000400000 */
[C---:B------:R-:W-:Y:S01]  /*cb90*/  FFMA R4, R89.reuse, R7, R4 ;  /* 0x0000000759047223 */ /* 0x040fe20000000004 */
[--C-:B------:R-:W-:Y:S01]  /*cba0*/  HADD2.F32 R7, -RZ, R104.reuse.H1_H1 ;  /* 0x30000068ff077230 */ /* 0x100fe20000004100 */
[----:B------:R-:W-:Y:S01]  /*cbb0*/  F2FP.F16.F32.PACK_AB R29, R2, R0 ;  /* 0x00000000021d723e */ /* 0x000fe200000000ff */
[----:B------:R-:W-:Y:S01]  /*cbc0*/  FFMA R5, R89, R8, R5 ;  /* 0x0000000859057223 */ /* 0x000fe20000000005 */
[----:B------:R-:W-:Y:S02]  /*cbd0*/  HADD2.F32 R8, -RZ, R104.H0_H0 ;  /* 0x20000068ff087230 */ /* 0x000fe40000004100 */
[-C--:B------:R-:W-:Y:S01]  /*cbe0*/  FMUL R0, R55, R88.reuse ;  /* 0x0000005837007220 */ /* 0x080fe20000400000 */
[----:B------:R-:W-:Y:S01]  /*cbf0*/  F2FP.F16.F32.PACK_AB R30, R4, R3 ;  /* 0x00000003041e723e */ /* 0x000fe200000000ff */
[----:B------:R-:W-:Y:S02]  /*cc00*/  HADD2.F32 R4, -RZ, R105.H0_H0 ;  /* 0x20000069ff047230 */ /* 0x000fe40000004100 */
[-C--:B------:R-:W-:Y:S01]  /*cc10*/  FMUL R11, R56, R88.reuse ;  /* 0x00000058380b7220 */ /* 0x080fe20000400000 */
[----:B------:R-:W-:Y:S01]  /*cc20*/  FMUL R12, R57, R88 ;  /* 0x00000058390c7220 */ /* 0x000fe20000400000 */
[C---:B------:R-:W-:Y:S01]  /*cc30*/  FFMA R0, R89.reuse, R6, R0 ;  /* 0x0000000659007223 */ /* 0x040fe20000000000 */
[----:B------:R-:W-:Y:S02]  /*cc40*/  HADD2.F32 R6, -RZ, R107.H0_H0 ;  /* 0x2000006bff067230 */ /* 0x000fe40000004100 */
[----:B------:R-:W-:Y:S01]  /*cc50*/  FMUL R13, R58, R88 ;  /* 0x000000583a0d7220 */ /* 0x000fe20000400000 */
[C---:B------:R-:W-:Y:S01]  /*cc60*/  FFMA R11, R89.reuse, R8, R11 ;  /* 0x00000008590b7223 */ /* 0x040fe2000000000b */
[----:B------:R-:W-:Y:S02]  /*cc70*/  HADD2.F32 R8, -RZ, R127.H1_H1 ;  /* 0x3000007fff087230 */ /* 0x000fe40000004100 */
[C---:B------:R-:W-:Y:S01]  /*cc80*/  FFMA R12, R89.reuse, R7, R12 ;  /* 0x00000007590c7223 */ /* 0x040fe2000000000c */
[----:B------:R-:W-:Y:S02]  /*cc90*/  HADD2.F32 R7, -RZ, R105.H1_H1 ;  /* 0x30000069ff077230 */ /* 0x000fe40000004100 */
[----:B------:R-:W-:Y:S01]  /*cca0*/  FFMA R13, R89, R4, R13 ;  /* 0x00000004590d7223 */ /* 0x000fe2000000000d */
[--C-:B------:R-:W-:Y:S01]  /*ccb0*/  HADD2.F32 R4, -RZ, R106.reuse.H0_H0 ;  /* 0x2000006aff047230 */ /* 0x100fe20000004100 */
[----:B------:R1:W-:Y:S01]  /*ccc0*/  STSM.16.MT88.4 [R144+0x6000], R32 ;  /* 0x0060002090007844 */ /* 0x0003e20000004200 */
[----:B------:R-:W-:Y:S01]  /*ccd0*/  F2FP.F16.F32.PACK_AB R31, R0, R5 ;  /* 0x00000005001f723e */ /* 0x000fe200000000ff */
[-C--:B------:R-:W-:Y:S01]  /*cce0*/  FMUL R14, R59, R88.reuse ;  /* 0x000000583b0e7220 */ /* 0x080fe20000400000 */
[----:B------:R-:W-:Y:S02]  /*ccf0*/  HADD2.F32 R5, -RZ, R106.H1_H1 ;  /* 0x3000006aff057230 */ /* 0x000fe40000004100 */
[-C--:B------:R-:W-:Y:S01]  /*cd00*/  FMUL R15, R60, R88.reuse ;  /* 0x000000583c0f7220 */ /* 0x080fe20000400000 */
[-C--:B------:R-:W-:Y:S01]  /*cd10*/  FMUL R16, R61, R88.reuse ;  /* 0x000000583d107220 */ /* 0x080fe20000400000 */
[----:B------:R-:W-:Y:S01]  /*cd20*/  FMUL R17, R62, R88 ;  /* 0x000000583e117220 */ /* 0x000fe20000400000 */
[C---:B------:R-:W-:Y:S01]  /*cd30*/  FFMA R14, R89.reuse, R7, R14 ;  /* 0x00000007590e7223 */ /* 0x040fe2000000000e */
[----:B------:R-:W-:Y:S02]  /*cd40*/  HADD2.F32 R7, -RZ, R107.H1_H1 ;  /* 0x3000006bff077230 */ /* 0x000fe40000004100 */
[C---:B------:R-:W-:Y:S01]  /*cd50*/  FFMA R15, R89.reuse, R4, R15 ;  /* 0x00000004590f7223 */ /* 0x040fe2000000000f */
[--C-:B------:R-:W-:Y:S01]  /*cd60*/  HADD2.F32 R4, -RZ, R112.reuse.H0_H0 ;  /* 0x20000070ff047230 */ /* 0x100fe20000004100 */
[----:B------:R2:W-:Y:S01]  /*cd70*/  STSM.16.MT88.4 [R144+0x6800], R28 ;  /* 0x0068001c90007844 */ /* 0x0005e20000004200 */
[C---:B------:R-:W-:Y:S01]  /*cd80*/  FFMA R16, R89.reuse, R5, R16 ;  /* 0x0000000559107223 */ /* 0x040fe20000000010 */
[----:B------:R-:W-:Y:S02]  /*cd90*/  HADD2.F32 R5, -RZ, R112.H1_H1 ;  /* 0x30000070ff057230 */ /* 0x000fe40000004100 */
[----:B------:R-:W-:Y:S01]  /*cda0*/  FFMA R17, R89, R6, R17 ;  /* 0x0000000659117223 */ /* 0x000fe20000000011 */
[-C--:B------:R-:W-:Y:S01]  /*cdb0*/  FMUL R18, R63, R88.reuse ;  /* 0x000000583f127220 */ /* 0x080fe20000400000 */
[--C-:B------:R-:W-:Y:S02]  /*cdc0*/  HADD2.F32 R6, -RZ, R113.reuse.H0_H0 ;  /* 0x20000071ff067230 */ /* 0x100fe40000004100 */
[-C--:B------:R-:W-:Y:S01]  /*cdd0*/  FMUL R23, R68, R88.reuse ;  /* 0x0000005844177220 */ /* 0x080fe20000400000 */
[----:B------:R-:W-:Y:S01]  /*cde0*/  FMUL R24, R69, R88 ;  /* 0x0000005845187220 */ /* 0x000fe20000400000 */
[C---:B------:R-:W-:Y:S01]  /*cdf0*/  FFMA R18, R89.reuse, R7, R18 ;  /* 0x0000000759127223 */ /* 0x040fe20000000012 */
[----:B------:R-:W-:Y:S02]  /*ce00*/  HADD2.F32 R7, -RZ, R120.H0_H0 ;  /* 0x20000078ff077230 */ /* 0x000fe40000004100 */
[C---:B------:R-:W-:Y:S01]  /*ce10*/  FFMA R19, R89.reuse, R4, R19 ;  /* 0x0000000459137223 */ /* 0x040fe20000000013 */
[----:B------:R-:W-:Y:S02]  /*ce20*/  HADD2.F32 R4, -RZ, R113.H1_H1 ;  /* 0x30000071ff047230 */ /* 0x000fe40000004100 */
[C---:B------:R-:W-:Y:S01]  /*ce30*/  FFMA R20, R89.reuse, R5, R20 ;  /* 0x0000000559147223 */ /* 0x040fe20000000014 */
[C---:B------:R-:W-:Y:S01]  /*ce40*/  FFMA R21, R89.reuse, R6, R21 ;  /* 0x0000000659157223 */ /* 0x040fe20000000015 */
[--C-:B------:R-:W-:Y:S02]  /*ce50*/  HADD2.F32 R6, -RZ, R114.reuse.H0_H0 ;  /* 0x20000072ff067230 */ /* 0x100fe40000004100 */
[----:B------:R-:W-:Y:S01]  /*ce60*/  FMUL R25, R70, R88 ;  /* 0x0000005846197220 */ /* 0x000fe20000400000 */
[----:B------:R-:W-:Y:S01]  /*ce70*/  HADD2.F32 R5, -RZ, R114.H1_H1 ;  /* 0x30000072ff057230 */ /* 0x000fe20000004100 */
[----:B------:R-:W-:Y:S01]  /*ce80*/  F2FP.F16.F32.PACK_AB R36, R20, R19 ;  /* 0x000000131424723e */ /* 0x000fe200000000ff */
[C---:B------:R-:W-:Y:S01]  /*ce90*/  FFMA R22, R89.reuse, R4, R22 ;  /* 0x0000000459167223 */ /* 0x040fe20000000016 */
[C---:B------:R-:W-:Y:S01]  /*cea0*/  FFMA R23, R89.reuse, R6, R23 ;  /* 0x0000000659177223 */ /* 0x040fe20000000017 */
[----:B-1----:R-:W-:Y:S01]  /*ceb0*/  F2FP.F16.F32.PACK_AB R32, R12, R11 ;  /* 0x0000000b0c20723e */ /* 0x002fe200000000ff */
[----:B------:R-:W-:Y:S01]  /*cec0*/  FFMA R24, R89, R5, R24 ;  /* 0x0000000559187223 */ /* 0x000fe20000000018 */
[--C-:B------:R-:W-:Y:S01]  /*ced0*/  HADD2.F32 R4, -RZ, R115.reuse.H0_H0 ;  /* 0x20000073ff047230 */ /* 0x100fe20000004100 */
[----:B------:R-:W-:Y:S01]  /*cee0*/  F2FP.F16.F32.PACK_AB R33, R14, R13 ;  /* 0x0000000d0e21723e */ /* 0x000fe200000000ff */
[----:B------:R-:W-:Y:S01]  /*cef0*/  HADD2.F32 R5, -RZ, R115.H1_H1 ;  /* 0x30000073ff057230 */ /* 0x000fe20000004100 */
[----:B------:R-:W-:Y:S01]  /*cf00*/  F2FP.F16.F32.PACK_AB R34, R16, R15 ;  /* 0x0000000f1022723e */ /* 0x000fe200000000ff */
[----:B------:R-:W-:Y:S01]  /*cf10*/  FMUL R26, R71, R88 ;  /* 0x00000058471a7220 */ /* 0x000fe20000400000 */
[----:B------:R-:W-:Y:S01]  /*cf20*/  F2FP.F16.F32.PACK_AB R35, R18, R17 ;  /* 0x000000111223723e */ /* 0x000fe200000000ff */
[C---:B------:R-:W-:Y:S01]  /*cf30*/  FFMA R25, R89.reuse, R4, R25 ;  /* 0x0000000459197223 */ /* 0x040fe20000000019 */
[----:B------:R-:W-:Y:S01]  /*cf40*/  F2FP.F16.F32.PACK_AB R37, R22, R21 ;  /* 0x000000151625723e */ /* 0x000fe200000000ff */
[----:B------:R-:W-:Y:S01]  /*cf50*/  FFMA R26, R89, R5, R26 ;  /* 0x00000005591a7223 */ /* 0x000fe2000000001a */
[----:B------:R-:W-:Y:S01]  /*cf60*/  F2FP.F16.F32.PACK_AB R38, R24, R23 ;  /* 0x000000171826723e */ /* 0x000fe200000000ff */
[----:B------:R2:W-:Y:S01]  /*cf70*/  STSM.16.MT88.4 [R148+0x4000], R32 ;  /* 0x0040002094007844 */ /* 0x0005e20000004200 */
[-C--:B------:R-:W-:Y:S01]  /*cf80*/  FMUL R56, R72, R88.reuse ;  /* 0x0000005848387220 */ /* 0x080fe20000400000 */
[----:B------:R-:W-:Y:S01]  /*cf90*/  HADD2.F32 R4, -RZ, R120.H1_H1 ;  /* 0x30000078ff047230 */ /* 0x000fe20000004100 */
[----:B------:R-:W-:Y:S01]  /*cfa0*/  F2FP.F16.F32.PACK_AB R39, R26, R25 ;  /* 0x000000191a27723e */ /* 0x000fe200000000ff */
[-C--:B------:R-:W-:Y:S01]  /*cfb0*/  FMUL R57, R73, R88.reuse ;  /* 0x0000005849397220 */ /* 0x080fe20000400000 */
[--C-:B------:R-:W-:Y:S02]  /*cfc0*/  HADD2.F32 R5, -RZ, R121.reuse.H0_H0 ;  /* 0x20000079ff057230 */ /* 0x100fe40000004100 */
[C---:B------:R-:W-:Y:S01]  /*cfd0*/  FFMA R56, R89.reuse, R7, R56 ;  /* 0x0000000759387223 */ /* 0x040fe20000000038 */
[----:B------:R-:W-:Y:S01]  /*cfe0*/  FMUL R58, R74, R88 ;  /* 0x000000584a3a7220 */ /* 0x000fe20000400000 */
[----:B------:R-:W-:Y:S01]  /*cff0*/  HADD2.F32 R6, -RZ, R121.H1_H1 ;  /* 0x30000079ff067230 */ /* 0x000fe20000004100 */
[----:B------:R2:W-:Y:S01]  /*d000*/  STSM.16.MT88.4 [R148+0x4800], R36 ;  /* 0x0048002494007844 */ /* 0x0005e20000004200 */
[C---:B------:R-:W-:Y:S01]  /*d010*/  FFMA R57, R89.reuse, R4, R57 ;  /* 0x0000000459397223 */ /* 0x040fe20000000039 */
[----:B------:R-:W-:Y:S01]  /*d020*/  FFMA R58, R89, R5, R58 ;  /* 0x00000005593a7223 */ /* 0x000fe2000000003a */
[-C--:B------:R-:W-:Y:S01]  /*d030*/  FMUL R59, R75, R88.reuse ;  /* 0x000000584b3b7220 */ /* 0x080fe20000400000 */
[--C-:B------:R-:W-:Y:S02]  /*d040*/  HADD2.F32 R4, -RZ, R122.reuse.H0_H0 ;  /* 0x2000007aff047230 */ /* 0x100fe40000004100 */
[----:B------:R-:W-:Y:S01]  /*d050*/  FMUL R60, R76, R88 ;  /* 0x000000584c3c7220 */ /* 0x000fe20000400000 */
[----:B------:R-:W-:Y:S01]  /*d060*/  F2FP.F16.F32.PACK_AB R40, R57, R56 ;  /* 0x000000383928723e */ /* 0x000fe200000000ff */
        /* <DEDUP_REMOVED lines=11> */
[----:B------:R-:W-:Y:S01]  /*d120*/  FMUL R68, R84, R88 ;  /* 0x0000005854447220 */ /* 0x000fe20000400000 */
[----:B------:R-:W-:Y:S02]  /*d130*/  HADD2.F32 R6, -RZ, R124.H1_H1 ;  /* 0x3000007cff067230 */ /* 0x000fe40000004100 */
[C---:B------:R-:W-:Y:S01]  /*d140*/  FFMA R63, R89.reuse, R4, R63 ;  /* 0x00000004593f7223 */ /* 0x040fe2000000003f */
[--C-:B------:R-:W-:Y:S02]  /*d150*/  HADD2.F32 R7, -RZ, R125.reuse.H0_H0 ;  /* 0x2000007dff077230 */ /* 0x100fe40000004100 */
[C---:B------:R-:W-:Y:S01]  /*d160*/  FFMA R64, R89.reuse, R5, R64 ;  /* 0x0000000559407223 */ /* 0x040fe20000000040 */
[----:B------:R-:W-:Y:S02]  /*d170*/  HADD2.F32 R4, -RZ, R125.H1_H1 ;  /* 0x3000007dff047230 */ /* 0x000fe40000004100 */
[C---:B------:R-:W-:Y:S01]  /*d180*/  FFMA R65, R89.reuse, R6, R65 ;  /* 0x0000000659417223 */ /* 0x040fe20000000041 */
[--C-:B------:R-:W-:Y:S02]  /*d190*/  HADD2.F32 R5, -RZ, R126.reuse.H0_H0 ;  /* 0x2000007eff057230 */ /* 0x100fe40000004100 */
[----:B------:R-:W-:Y:S01]  /*d1a0*/  FFMA R66, R89, R7, R66 ;  /* 0x0000000759427223 */ /* 0x000fe20000000042 */
[----:B------:R-:W-:Y:S02]  /*d1b0*/  HADD2.F32 R6, -RZ, R126.H1_H1 ;  /* 0x3000007eff067230 */ /* 0x000fe40000004100 */
[-C--:B------:R-:W-:Y:S01]  /*d1c0*/  FMUL R69, R85, R88.reuse ;  /* 0x0000005855457220 */ /* 0x080fe20000400000 */
[----:B------:R-:W-:Y:S02]  /*d1d0*/  HADD2.F32 R7, -RZ, R127.H0_H0 ;  /* 0x2000007fff077230 */ /* 0x000fe40000004100 */
[----:B------:R-:W-:Y:S01]  /*d1e0*/  FMUL R70, R86, R88 ;  /* 0x0000005856467220 */ /* 0x000fe20000400000 */
        /* <DEDUP_REMOVED lines=22> */
[----:B-1----:R-:W1:Y:S02]  /*d350*/  FENCE.VIEW.ASYNC.S ;  /* 0x00000000000073c6 */ /* 0x002e640000000000 */
[----:B-1----:R-:W-:Y:S06]  /*d360*/  BAR.SYNC.DEFER_BLOCKING 0x1, 0x80 ;  /* 0x0042000000007b1d */ /* 0x002fec0000010000 */
[----:B------:R-:W-:Y:S05]  /*d370*/  @!P0 BRA `(.L_x_163) ;  /* 0x0000000000288947 */ /* 0x000fea0003800000 */
[----:B------:R-:W-:Y:S02]  /*d380*/  UIADD3 UR10, UPT, UPT, UR42, 0x40, URZ ;  /* 0x000000402a0a7890 */ /* 0x000fe4000fffe0ff */
[----:B------:R-:W-:Y:S01]  /*d390*/  UIADD3 UR8, UPT, UPT, UR43, 0x5000, URZ ;  /* 0x000050002b087890 */ /* 0x000fe2000fffe0ff */
[----:B------:R-:W-:Y:S01]  /*d3a0*/  UMOV UR9, UR41 ;  /* 0x0000002900097c82 */ /* 0x000fe20008000000 */
[----:B------:R-:W-:Y:S02]  /*d3b0*/  UIADD3 UR5, UPT, UPT, UR41, 0x40, URZ ;  /* 0x0000004029057890 */ /* 0x000fe4000fffe0ff */
[----:B------:R-:W-:Y:S01]  /*d3c0*/  UIADD3 UR4, UPT, UPT, UR43, 0x7000, URZ ;  /* 0x000070002b047890 */ /* 0x000fe2000fffe0ff */
[----:B------:R-:W-:Y:S04]  /*d3d0*/  UMOV UR6, UR10 ;  /* 0x0000000a00067c82 */ /* 0x000fe80008000000 */
[----:B------:R1:W-:Y:S04]  /*d3e0*/  UTMASTG.2D [UR8], [UR56] ;  /* 0x00000008380073b5 */ /* 0x0003e80008008000 */
[----:B------:R1:W-:Y:S01]  /*d3f0*/  UTMASTG.2D [UR4], [UR56] ;  /* 0x00000004380073b5 */ /* 0x0003e20008008000 */
[----:B------:R0:W-:Y:S01]  /*d400*/  UTMACMDFLUSH ;  /* 0x00000000000079b7 */ /* 0x0001e20000000000 */
[----:B-1----:R-:W-:Y:S04]  /*d410*/  DEPBAR.LE SB0, 0x1 ;  /* 0x000080400000791a */ /* 0x002fe80000000000 */
.L_x_163:
[----:B------:R-:W-:Y:S05]  /*d420*/  BSYNC.RECONVERGENT B0 ;  /* 0x0000000000007941 */ /* 0x000fea0003800200 */
.L_x_162:
[----:B------:R-:W-:Y:S01]  /*d430*/  BAR.SYNC.DEFER_BLOCKING 0x1, 0x80 ;  /* 0x0042000000007b1d */ /* 0x000fe20000010000 */
[----:B------:R-:W-:Y:S01]  /*d440*/  ULEA UR4, UR53, UR43, 0x3 ;  /* 0x0000002b35047291 */ /* 0x000fe2000f8e18ff */
[----:B------:R-:W-:Y:S01]  /*d450*/  SHF.L.U32 R3, R138, 0x1f, RZ ;  /* 0x0000001f8a037819 */ /* 0x000fe200000006ff */
[----:B------:R-:W-:Y:S01]  /*d460*/  UIADD3 UR40, UPT, UPT, UR53, 0x1, URZ ;  /* 0x0000000135287890 */ /* 0x000fe2000fffe0ff */
[----:B------:R-:W-:Y:S01]  /*d470*/  FSETP.NEU.AND P0, PT, R89, RZ, PT ;  /* 0x000000ff5900720b */ /* 0x000fe20003f0d000 */
[----:B------:R-:W-:Y:S01]  /*d480*/  UIADD3 UR4, UPT, UPT, UR4, 0x50, URZ ;  /* 0x0000005004047890 */ /* 0x000fe2000fffe0ff */
[----:B------:R-:W-:Y:S03]  /*d490*/  ISETP.GE.AND P2, PT, R146, 0x1, PT ;  /* 0x000000019200780c */ /* 0x000fe60003f46270 */
[----:B------:R-:W-:Y:S09]  /*d4a0*/  UPRMT UR4, UR52, 0x654, UR4 ;  /* 0x0000065434047896 */ /* 0x000ff20008000004 */
[----:B------:R-:W-:Y:S01]  /*d4b0*/  SYNCS.ARRIVE.TRANS64.RED.A1T0 RZ, [UR4], RZ ;  /* 0x000000ffffff79a7 */ /* 0x000fe20008100404 */
[----:B------:R-:W-:Y:S01]  /*d4c0*/  BSSY B0, `(.L_x_164) ;  /* 0x0000005000007945 */ /* 0x000fe20003800000 */
[----:B------:R-:W1:Y:S03]  /*d4d0*/  SYNCS.PHASECHK.TRANS64.TRYWAIT P1, [UR43+0x40], R3 ;  /* 0x00004003ff0075a7 */ /* 0x000e66000802112b */
[----:B-1----:R-:W-:Y:S05]  /*d4e0*/  @P1 BRA `(.L_x_165) ;  /* 0x0000000000081947 */ /* 0x002fea0003800000 */
[----:B------:R-:W1:Y:S02]  /*d4f0*/  SYNCS.PHASECHK.TRANS64.TRYWAIT P1, [UR43+0x40], R3 ;  /* 0x00004003ff0075a7 */ /* 0x000e64000802112b */
[----:B-1----:R-:W-:Y:S05]  /*d500*/  @!P1 BRA `(.L_x_166) ;  /* 0x0000006000949947 */ /* 0x002fea0003800000 */
.L_x_165:
[----:B------:R-:W-:Y:S05]  /*d510*/  BSYNC B0 ;  /* 0x0000000000007941 */ /* 0x000fea0003800000 */
.L_x_164:
[----:B------:R-:W-:Y:S05]  /*d520*/  @P0 WARPSYNC.ALL ;  /* 0x0000000000000948 */ /* 0x000fea0003800000 */
        /* <DEDUP_REMOVED lines=9> */
[----:B--2---:R-:W-:Y:S02]  /*d5c0*/  CS2R R42, SRZ ;  /* 0x00000000002a7805 */ /* 0x004fe4000001ff00 */
[----:B------:R-:W-:Y:S02]  /*d5d0*/  CS2R R40, SRZ ;  /* 0x0000000000287805 */ /* 0x000fe4000001ff00 */
[----:B------:R-:W-:Y:S01]  /*d5e0*/  CS2R R38, SRZ ;  /* 0x0000000000267805 */ /* 0x000fe2000001ff00 */
[----:B------:R3:W2:Y:S01]  /*d5f0*/  @P0 LDSM.16.MT88.4 R96, [R139+UR43+0xa800] ;  /* 0x00a8002b8b60083b */ /* 0x0006a20008004200 */
        /* <DEDUP_REMOVED lines=27> */
[----:B--2---:R-:W-:Y:S06]  /*d7b0*/  @!P2 BRA `(.L_x_167) ;  /* 0x0000000000c4a947 */ /* 0x004fec0003800000 */
        /* <DEDUP_REMOVED lines=21> */
.L_x_168:
        /* <DEDUP_REMOVED lines=23> */
.L_x_169:
[----:B------:R-:W-:Y:S05]  /*da80*/  WARPSYNC.ALL ;  /* 0x0000000000007948 */ /* 0x000fea0003800000 */
[----:B------:R-:W-:Y:S11]  /*da90*/  R2UR UR4, R95 ;  /* 0x000000005f0472ca */ /* 0x000ff600000e0000 */
[----:B------:R-:W-:Y:S02]  /*daa0*/  @!UPT UIADD3 URZ, UPT, UPT, URZ, URZ, URZ ;  /* 0x000000fffffff290 */ /* 0x000fe4000fffe0ff */
[----:B------:R-:W2:Y:S02]  /*dab0*/  LDTM.16dp256bit.x8 R56, tmem[UR4+0x100080] ;  /* 0x10008004003879ee */ /* 0x000ea400081a0000 */
[----:B--2---:R-:W-:Y:S01]  /*dac0*/  NOP ;  /* 0x0000000000007918 */ /* 0x004fe20000000000 */
.L_x_167:
[--C-:B-1----:R-:W-:Y:S01]  /*dad0*/  HADD2.F32 R4, -RZ, R116.reuse.H0_H0 ;  /* 0x20000074ff047230 */ /* 0x102fe20000004100 */
[----:B------:R-:W-:Y:S05]  /*dae0*/  WARPSYNC.ALL ;  /* 0x0000000000007948 */ /* 0x000fea0003800000 */
[-C--:B------:R-:W-:Y:S01]  /*daf0*/  FMUL R0, R24, R88.reuse ;  /* 0x0000005818007220 */ /* 0x080fe20000400000 */
        /* <DEDUP_REMOVED lines=45> */
[----:B------:R-:W-:Y:S01]  /*ddd0*/  FFMA R6, R89, R9, R6 ;  /* 0x0000000959067223 */ /* 0x000fe20000000006 */
[-C--:B------:R-:W-:Y:S01]  /*dde0*/  FMUL R7, R36, R88.reuse ;  /* 0x0000005824077220 */ /* 0x080fe20000400000 */
[----:B------:R-:W-:Y:S02]  /*ddf0*/  HADD2.F32 R27, -RZ, R110.H1_H1 ;  /* 0x3000006eff1b7230 */ /* 0x000fe40000004100 */
        /* <DEDUP_REMOVED lines=9> */
[C---:B------:R-:W-:Y:S01]  /*de90*/  FFMA R10, R89.reuse, R29, R10 ;  /* 0x0000001d590a7223 */ /* 0x040fe2000000000a */
        /* <DEDUP_REMOVED lines=11> */
[----:B------:R-:W-:Y:S01]  /*df50*/  FFMA R0, R89, R3, R0 ;  /* 0x0000000359007223 */ /* 0x000fe20000000000 */
[-C--:B------:R-:W-:Y:S01]  /*df60*/  FMUL R2, R41, R88.reuse ;  /* 0x0000005829027220 */ /* 0x080fe20000400000 */
        /* <DEDUP_REMOVED lines=40> */
[--C-:B------:R-:W-:Y:S01]  /*e1f0*/  HADD2.F32 R6, -RZ, R104.reuse.H0_H0 ;  /* 0x20000068ff067230 */ /* 0x100fe20000004100 */
[----:B------:R-:W-:Y:S01]  /*e200*/  F2FP.F16.F32.PACK_AB R29, R2, R0 ;  /* 0x00000000021d723e */ /* 0x000fe200000000ff */
[----:B------:R-:W-:Y:S02]  /*e210*/  HADD2.F32 R2, -RZ, R99.H1_H1 ;  /* 0x30000063ff027230 */ /* 0x000fe40000004100 */
[-C--:B------:R-:W-:Y:S01]  /*e220*/  FMUL R5, R54, R88.reuse ;  /* 0x0000005836057220 */ /* 0x080fe20000400000 */
[----:B------:R-:W-:Y:S01]  /*e230*/  FFMA R4, R89, R7, R4 ;  /* 0x0000000759047223 */ /* 0x000fe20000000004 */
[----:B------:R-:W-:Y:S02]  /*e240*/  HADD2.F32 R7, -RZ, R104.H1_H1 ;  /* 0x30000068ff077230 */ /* 0x000fe40000004100 */
[----:B------:R-:W-:Y:S01]  /*e250*/  FMUL R0, R55, R88 ;  /* 0x0000005837007220 */ /* 0x000fe20000400000 */
[C---:B------:R-:W-:Y:S01]  /*e260*/  FFMA R5, R89.reuse, R8, R5 ;  /* 0x0000000859057223 */ /* 0x040fe20000000005 */
[----:B------:R-:W-:Y:S01]  /*e270*/  FMUL R15, R60, R88 ;  /* 0x000000583c0f7220 */ /* 0x000fe20000400000 */
[----:B------:R-:W-:Y:S01]  /*e280*/  F2FP.F16.F32.PACK_AB R30, R4, R3 ;  /* 0x00000003041e723e */ /* 0x000fe200000000ff */
[--C-:B------:R-:W-:Y:S02]  /*e290*/  HADD2.F32 R3, -RZ, R105.reuse.H1_H1 ;  /* 0x30000069ff037230 */ /* 0x100fe40000004100 */
[C---:B------:R-:W-:Y:S01]  /*e2a0*/  FFMA R0, R89.reuse, R2, R0 ;  /* 0x0000000259007223 */ /* 0x040fe20000000000 */
[----:B------:R-:W-:Y:S02]  /*e2b0*/  HADD2.F32 R2, -RZ, R105.H0_H0 ;  /* 0x20000069ff027230 */ /* 0x000fe40000004100 */
[C---:B------:R-:W-:Y:S01]  /*e2c0*/  FFMA R11, R89.reuse, R6, R11 ;  /* 0x00000006590b7223 */ /* 0x040fe2000000000b */
[----:B------:R-:W-:Y:S01]  /*e2d0*/  HADD2.F32 R4, -RZ, R127.H1_H1 ;  /* 0x3000007fff047230 */ /* 0x000fe20000004100 */
[----:B------:R1:W-:Y:S01]  /*e2e0*/  STSM.16.MT88.4 [R144+0xa000], R32 ;  /* 0x00a0002090007844 */ /* 0x0003e20000004200 */
[----:B------:R-:W-:Y:S01]  /*e2f0*/  F2FP.F16.F32.PACK_AB R31, R0, R5 ;  /* 0x00000005001f723e */ /* 0x000fe200000000ff */
[C---:B------:R-:W-:Y:S01]  /*e300*/  FFMA R12, R89.reuse, R7, R12 ;  /* 0x00000007590c7223 */ /* 0x040fe2000000000c */
[--C-:B------:R-:W-:Y:S02]  /*e310*/  HADD2.F32 R0, -RZ, R106.reuse.H0_H0 ;  /* 0x2000006aff007230 */ /* 0x100fe40000004100 */
[C---:B------:R-:W-:Y:S01]  /*e320*/  FFMA R13, R89.reuse, R2, R13 ;  /* 0x00000002590d7223 */ /* 0x040fe2000000000d */
[C---:B------:R-:W-:Y:S01]  /*e330*/  FFMA R14, R89.reuse, R3, R14 ;  /* 0x00000003590e7223 */ /* 0x040fe2000000000e */
[----:B------:R-:W-:Y:S01]  /*e340*/  HADD2.F32 R3, -RZ, R106.H1_H1 ;  /* 0x3000006aff037230 */ /* 0x000fe20000004100 */
[----:B------:R1:W-:Y:S01]  /*e350*/  STSM.16.MT88.4 [R144+0xa800], R28 ;  /* 0x00a8001c90007844 */ /* 0x0003e20000004200 */
[----:B------:R-:W-:Y:S01]  /*e360*/  F2FP.F16.F32.PACK_AB R12, R12, R11 ;  /* 0x0000000b0c0c723e */ /* 0x000fe200000000ff */
[----:B------:R-:W-:Y:S01]  /*e370*/  FFMA R15, R89, R0, R15 ;  /* 0x00000000590f7223 */ /* 0x000fe2000000000f */
[----:B------:R-:W-:Y:S01]  /*e380*/  F2FP.F16.F32.PACK_AB R13, R14, R13 ;  /* 0x0000000d0e0d723e */ /* 0x000fe200000000ff */
[-C--:B------:R-:W-:Y:S01]  /*e390*/  FMUL R16, R61, R88.reuse ;  /* 0x000000583d107220 */ /* 0x080fe20000400000 */
[--C-:B------:R-:W-:Y:S02]  /*e3a0*/  HADD2.F32 R2, -RZ, R107.reuse.H0_H0 ;  /* 0x2000006bff027230 */ /* 0x100fe40000004100 */
[-C--:B------:R-:W-:Y:S01]  /*e3b0*/  FMUL R17, R62, R88.reuse ;  /* 0x000000583e117220 */ /* 0x080fe20000400000 */
[----:B------:R-:W-:Y:S02]  /*e3c0*/  HADD2.F32 R5, -RZ, R107.H1_H1 ;  /* 0x3000006bff057230 */ /* 0x000fe40000004100 */
[----:B------:R-:W-:Y:S01]  /*e3d0*/  FFMA R16, R89, R3, R16 ;  /* 0x0000000359107223 */ /* 0x000fe20000000010 */
[----:B------:R-:W-:Y:S01]  /*e3e0*/  FMUL R18, R63, R88 ;  /* 0x000000583f127220 */ /* 0x000fe20000400000 */
[--C-:B------:R-:W-:Y:S02]  /*e3f0*/  HADD2.F32 R0, -RZ, R112.reuse.H0_H0 ;  /* 0x20000070ff007230 */ /* 0x100fe40000004100 */
[C---:B------:R-:W-:Y:S01]  /*e400*/  FFMA R17, R89.reuse, R2, R17 ;  /* 0x0000000259117223 */ /* 0x040fe20000000011 */
[----:B------:R-:W-:Y:S01]  /*e410*/  FMUL R19, R64, R88 ;  /* 0x0000005840137220 */ /* 0x000fe20000400000 */
[----:B------:R-:W-:Y:S01]  /*e420*/  HADD2.F32 R3, -RZ, R112.H1_H1 ;  /* 0x30000070ff037230 */ /* 0x000fe20000004100 */
[----:B------:R-:W-:Y:S01]  /*e430*/  F2FP.F16.F32.PACK_AB R14, R16, R15 ;  /* 0x0000000f100e723e */ /* 0x000fe200000000ff */
[C---:B------:R-:W-:Y:S01]  /*e440*/  FFMA R18, R89.reuse, R5, R18 ;  /* 0x0000000559127223 */ /* 0x040fe20000000012 */
[----:B------:R-:W-:Y:S01]  /*e450*/  FFMA R19, R89, R0, R19 ;  /* 0x0000000059137223 */ /* 0x000fe20000000013 */
[-C--:B------:R-:W-:Y:S01]  /*e460*/  FMUL R20, R65, R88.reuse ;  /* 0x0000005841147220 */ /* 0x080fe20000400000 */
[--C-:B------:R-:W-:Y:S02]  /*e470*/  HADD2.F32 R2, -RZ, R113.reuse.H0_H0 ;  /* 0x20000071ff027230 */ /* 0x100fe40000004100 */
[----:B------:R-:W-:Y:S01]  /*e480*/  FMUL R21, R66, R88 ;  /* 0x0000005842157220 */ /* 0x000fe20000400000 */
[----:B------:R-:W-:Y:S01]  /*e490*/  F2FP.F16.F32.PACK_AB R15, R18, R17 ;  /* 0x00000011120f723e */ /* 0x000fe200000000ff */
[C---:B------:R-:W-:Y:S01]  /*e4a0*/  FFMA R20, R89.reuse, R3, R20 ;  /* 0x0000000359147223 */ /* 0x040fe20000000014 */
[----:B------:R-:W-:Y:S02]  /*e4b0*/  HADD2.F32 R0, -RZ, R113.H1_H1 ;  /* 0x30000071ff007230 */ /* 0x000fe40000004100 */
[----:B------:R-:W-:Y:S01]  /*e4c0*/  FFMA R21, R89, R2, R21 ;  /* 0x0000000259157223 */ /* 0x000fe20000000015 */
[----:B------:R-:W-:Y:S01]  /*e4d0*/  FMUL R22, R67, R88 ;  /* 0x0000005843167220 */ /* 0x000fe20000400000 */
[--C-:B------:R-:W-:Y:S01]  /*e4e0*/  HADD2.F32 R2, -RZ, R114.reuse.H0_H0 ;  /* 0x20000072ff027230 */ /* 0x100fe20000004100 */
[----:B------:R1:W-:Y:S01]  /*e4f0*/  STSM.16.MT88.4 [R148+0x8000], R12 ;  /* 0x0080000c94007844 */ /* 0x0003e20000004200 */
[----:B------:R-:W-:Y:S01]  /*e500*/  F2FP.F16.F32.PACK_AB R20, R20, R19 ;  /* 0x000000131414723e */ /* 0x000fe200000000ff */
        /* <DEDUP_REMOVED lines=14> */
[C---:B------:R-:W-:Y:S01]  /*e5f0*/  FFMA R26, R89.reuse, R3, R26 ;  /* 0x00000003591a7223 */ /* 0x040fe2000000001a */
[----:B------:R-:W-:Y:S02]  /*e600*/  HADD2.F32 R0, -RZ, R120.H1_H1 ;  /* 0x30000078ff007230 */ /* 0x000fe40000004100 */
[C---:B------:R-:W-:Y:S01]  /*e610*/  FFMA R56, R89.reuse, R5, R56 ;  /* 0x0000000559387223 */ /* 0x040fe20000000038 */
[--C-:B------:R-:W-:Y:S02]  /*e620*/  HADD2.F32 R3, -RZ, R121.reuse.H0_H0 ;  /* 0x20000079ff037230 */ /* 0x100fe40000004100 */
[----:B------:R-:W-:Y:S01]  /*e630*/  FMUL R60, R76, R88 ;  /* 0x000000584c3c7220 */ /* 0x000fe20000400000 */
[----:B------:R-:W-:Y:S01]  /*e640*/  HADD2.F32 R2, -RZ, R121.H1_H1 ;  /* 0x30000079ff027230 */ /* 0x000fe20000004100 */
[----:B------:R-:W-:Y:S01]  /*e650*/  F2FP.F16.F32.PACK_AB R23, R26, R25 ;  /* 0x000000191a17723e */ /* 0x000fe200000000ff */
[C---:B------:R-:W-:Y:S01]  /*e660*/  FFMA R57, R89.reuse, R0, R57 ;  /* 0x0000000059397223 */ /* 0x040fe20000000039 */
[C---:B------:R-:W-:Y:S01]  /*e670*/  FFMA R58, R89.reuse, R3, R58 ;  /* 0x00000003593a7223 */ /* 0x040fe2000000003a */
[--C-:B------:R-:W-:Y:S02]  /*e680*/  HADD2.F32 R0, -RZ, R122.reuse.H0_H0 ;  /* 0x2000007aff007230 */ /* 0x100fe40000004100 */
[----:B------:R-:W-:Y:S01]  /*e690*/  FFMA R59, R89, R2, R59 ;  /* 0x00000002593b7223 */ /* 0x000fe2000000003b */
[----:B------:R1:W-:Y:S01]  /*e6a0*/  STSM.16.MT88.4 [R148+0x8800], R20 ;  /* 0x0088001494007844 */ /* 0x0003e20000004200 */
[----:B------:R-:W-:Y:S01]  /*e6b0*/  HADD2.F32 R2, -RZ, R122.H1_H1 ;  /* 0x3000007aff027230 */ /* 0x000fe20000004100 */
[----:B------:R-:W-:Y:S01]  /*e6c0*/  F2FP.F16.F32.PACK_AB R56, R57, R56 ;  /* 0x000000383938723e */ /* 0x000fe200000000ff */
[----:B------:R-:W-:Y:S01]  /*e6d0*/  FFMA R60, R89, R0, R60 ;  /* 0x00000000593c7223 */ /* 0x000fe2000000003c */
[----:B------:R-:W-:Y:S01]  /*e6e0*/  F2FP.F16.F32.PACK_AB R57, R59, R58 ;  /* 0x0000003a3b39723e */ /* 0x000fe200000000ff */
[-C--:B------:R-:W-:Y:S01]  /*e6f0*/  FMUL R61, R77, R88.reuse ;  /* 0x000000584d3d7220 */ /* 0x080fe20000400000 */
[--C-:B------:R-:W-:Y:S02]  /*e700*/  HADD2.F32 R3, -RZ, R123.reuse.H0_H0 ;  /* 0x2000007bff037230 */ /* 0x100fe40000004100 */
[----:B------:R-:W-:Y:S01]  /*e710*/  FMUL R62, R78, R88 ;  /* 0x000000584e3e7220 */ /* 0x000fe20000400000 */
[----:B------:R-:W-:Y:S02]  /*e720*/  HADD2.F32 R0, -RZ, R123.H1_H1 ;  /* 0x3000007bff007230 */ /* 0x000fe40000004100 */
[----:B------:R-:W-:Y:S01]  /*e730*/  FFMA R61, R89, R2, R61 ;  /* 0x00000002593d7223 */ /* 0x000fe2000000003d */
[-C--:B------:R-:W-:Y:S01]  /*e740*/  FMUL R63, R79, R88.reuse ;  /* 0x000000584f3f7220 */ /* 0x080fe20000400000 */
[----:B------:R-:W-:Y:S01]  /*e750*/  FFMA R62, R89, R3, R62 ;  /* 0x00000003593e7223 */ /* 0x000fe2000000003e */
[--C-:B------:R-:W-:Y:S02]  /*e760*/  HADD2.F32 R3, -RZ, R124.reuse.H0_H0 ;  /* 0x2000007cff037230 */ /* 0x100fe40000004100 */
[-C--:B------:R-:W-:Y:S01]  /*e770*/  FMUL R64, R80, R88.reuse ;  /* 0x0000005850407220 */ /* 0x080fe20000400000 */
        /* <DEDUP_REMOVED lines=10> */
[----:B------:R-:W-:Y:S01]  /*e820*/  FFMA R66, R89, R5, R66 ;  /* 0x0000000559427223 */ /* 0x000fe20000000042 */
[-C--:B------:R-:W-:Y:S01]  /*e830*/  FMUL R68, R84, R88.reuse ;  /* 0x0000005854447220 */ /* 0x080fe20000400000 */
        /* <DEDUP_REMOVED lines=37> */
[----:B--2---:R-:W-:Y:S04]  /*ea90*/  DEPBAR.LE SB0, 0x1 ;  /* 0x000080400000791a */ /* 0x004fe80000000000 */
.L_x_171:
[----:B------:R-:W-:Y:S05]  /*eaa0*/  BSYNC.RECONVERGENT B0 ;  /* 0x0000000000007941 */ /* 0x000fea0003800200 */
.L_x_170:
[----:B------:R-:W-:Y:S01]  /*eab0*/  UISETP.NE.AND UP0, UPT, UR40, 0x4, UPT ;  /* 0x000000042800788c */ /* 0x000fe2000bf05270 */
[----:B------:R-:W-:Y:S01]  /*eac0*/  BAR.SYNC.DEFER_BLOCKING 0x1, 0x80 ;  /* 0x0042000000007b1d */ /* 0x000fe20000010000 */
[----:B------:R-:W-:Y:S02]  /*ead0*/  SHF.L.U32 R3, R138, 0x1f, RZ ;  /* 0x0000001f8a037819 */ /* 0x000fe400000006ff */
[----:B------:R-:W-:Y:S01]  /*eae0*/  USEL UR5, UR40, URZ, UP0 ;  /* 0x000000ff28057287 */ /* 0x000fe20008000000 */
[----:B------:R-:W-:Y:S02]  /*eaf0*/  FSETP.NEU.AND P0, PT, R89, RZ, PT ;  /* 0x000000ff5900720b */ /* 0x000fe40003f0d000 */
[----:B------:R-:W-:Y:S01]  /*eb00*/  ISETP.GE.AND P2, PT, R146, 0x1, PT ;  /* 0x000000019200780c */ /* 0x000fe20003f46270 */
[----:B------:R-:W-:Y:S02]  /*eb10*/  ULEA UR4, UR5, UR43, 0x3 ;  /* 0x0000002b05047291 */ /* 0x000fe4000f8e18ff */
[----:B------:R-:W-:Y:S02]  /*eb20*/  UIADD3 UR5, UPT, UPT, UR5, 0x1, URZ ;  /* 0x0000000105057890 */ /* 0x000fe4000fffe0ff */
[----:B------:R-:W-:Y:S02]  /*eb30*/  UIADD3 UR4, UPT, UPT, UR4, 0x50, URZ ;  /* 0x0000005004047890 */ /* 0x000fe4000fffe0ff */
[----:B------:R-:W-:Y:S02]  /*eb40*/  UISETP.NE.AND UP0, UPT, UR5, 0x4, UPT ;  /* 0x000000040500788c */ /* 0x000fe4000bf05270 */
[----:B------:R-:W-:Y:S02]  /*eb50*/  UPRMT UR4, UR52, 0x654, UR4 ;  /* 0x0000065434047896 */ /* 0x000fe40008000004 */
[----:B------:R-:W-:Y:S07]  /*eb60*/  USEL UR53, UR5, URZ, UP0 ;  /* 0x000000ff05357287 */ /* 0x000fee0008000000 */
[----:B------:R-:W-:Y:S01]  /*eb70*/  SYNCS.ARRIVE.TRANS64.RED.A1T0 RZ, [UR4], RZ ;  /* 0x000000ffffff79a7 */ /* 0x000fe20008100404 */
[----:B------:R-:W-:Y:S01]  /*eb80*/  BSSY B0, `(.L_x_172) ;  /* 0x0000005000007945 */ /* 0x000fe20003800000 */
[----:B------:R-:W2:Y:S03]  /*eb90*/  SYNCS.PHASECHK.TRANS64.TRYWAIT P1, [UR43+0x48], R3 ;  /* 0x00004803ff0075a7 */ /* 0x000ea6000802112b */
[----:B--2---:R-:W-:Y:S05]  /*eba0*/  @P1 BRA `(.L_x_173) ;  /* 0x0000000000081947 */ /* 0x004fea0003800000 */
[----:B------:R-:W2:Y:S02]  /*ebb0*/  SYNCS.PHASECHK.TRANS64.TRYWAIT P1, [UR43+0x48], R3 ;  /* 0x00004803ff0075a7 */ /* 0x000ea4000802112b */
[----:B--2---:R-:W-:Y:S05]  /*ebc0*/  @!P1 BRA `(.L_x_174) ;  /* 0x0000004800fc9947 */ /* 0x004fea0003800000 */
.L_x_173:
[----:B------:R-:W-:Y:S05]  /*ebd0*/  BSYNC B0 ;  /* 0x0000000000007941 */ /* 0x000fea0003800000 */
.L_x_172:
[----:B------:R-:W-:Y:S05]  /*ebe0*/  @P0 WARPSYNC.ALL ;  /* 0x0000000000000948 */ /* 0x000fea0003800000 */
[----:B------:R2:W2:Y:S01]  /*ebf0*/  @P0 LDSM.16.MT88.4 R116, [R139+UR43+0xd000] ;  /* 0x00d0002b8b74083b */ /* 0x0004a20008004200 */
[----:B------:R-:W-:Y:S02]  /*ec00*/  CS2R R54, SRZ ;  /* 0x0000000000367805 */ /* 0x000fe4000001ff00 */
[----:B------:R-:W-:Y:S02]  /*ec10*/  CS2R R52, SRZ ;  /* 0x0000000000347805 */ /* 0x000fe4000001ff00 */
[----:B------:R-:W-:Y:S01]  /*ec20*/  CS2R R50, SRZ ;  /* 0x0000000000327805 */ /* 0x000fe2000001ff00 */
        /* <DEDUP_REMOVED lines=10> */
[----:B-1----:R-:W-:Y:S02]  /*ecd0*/  CS2R R34, SRZ ;  /* 0x0000000000227805 */ /* 0x002fe4000001ff00 */
        /* <DEDUP_REMOVED lines=26> */
[----:B------:R-:W-:Y:S05]  /*ee80*/  VIADD R3, R95, 0xc0 ;  /* 0x000000c05f037836 */ /* 0x000fea0000000000 */
[----:B------:R-:W-:Y:S04]  /*ee90*/  SHF.R.U32.HI R3, RZ, 0x15, R3 ;  /* 0x00000015ff037819 */ /* 0x000fe80000011603 */
[----:B------:R-:W-:Y:S11]  /*eea0*/  LOP3.LUT P0, RZ, R3, 0x3, R128, 0x48, !PT ;  /* 0x0000000303ff7812 */ /* 0x000ff60007804880 */
[----:B------:R-:W-:Y:S02]  /*eeb0*/  @!UPT UIADD3 URZ, UPT, UPT, URZ, URZ, URZ ;  /* 0x000000fffffff290 */ /* 0x000fe4000fffe0ff */
[----:B------:R-:W-:Y:S05]  /*eec0*/  @!P0 BRA `(.L_x_176) ;  /* 0x0000000000408947 */ /* 0x000fea0003800000 */
[----:B------:R-:W2:Y:S01]  /*eed0*/  LDCU.64 UR8, c[0x4][0x70] ;  /* 0x01000e00ff0877ac */ /* 0x000ea20008000a00 */
[----:B------:R-:W-:Y:S01]  /*eee0*/  MOV R3, 0x0 ;  /* 0x0000000000037802 */ /* 0x000fe20000000f00 */
[----:B------:R-:W-:Y:S02]  /*eef0*/  HFMA2 R12, -RZ, RZ, 0, 5.9604644775390625e-08 ;  /* 0x00000001ff0c7431 */ /* 0x000fe400000001ff */
[----:B------:R-:W-:Y:S02]  /*ef00*/  IMAD.MOV.U32 R8, RZ, RZ, 0x192 ;  /* 0x00000192ff087424 */ /* 0x000fe400078e00ff */
[----:B------:R-:W-:Y:S01]  /*ef10*/  IMAD.MOV.U32 R13, RZ, RZ, RZ ;  /* 0x000000ffff0d7224 */ /* 0x000fe200078e00ff */
[----:B------:R-:W5:Y:S01]  /*ef20*/  LDCU.64 UR6, c[0x4][0x78] ;  /* 0x01000f00ff0677ac */ /* 0x000f620008000a00 */
[----:B------:R-:W1:Y:S01]  /*ef30*/  LDC.64 R2, c[0x4][R3] ;  /* 0x0100000003027b82 */ /* 0x000e620000000a00 */
[----:B------:R-:W3:Y:S01]  /*ef40*/  LDCU.64 UR4, c[0x4][0x10] ;  /* 0x01000200ff0477ac */ /* 0x000ee20008000a00 */
[----:B--2---:R-:W-:Y:S01]  /*ef50*/  MOV R5, UR9 ;  /* 0x0000000900057c02 */ /* 0x004fe20008000f00 */
[----:B------:R-:W-:Y:S01]  /*ef60*/  IMAD.U32 R4, RZ, RZ, UR8 ;  /* 0x00000008ff047e24 */ /* 0x000fe2000f8e00ff */
[----:B-----5:R-:W-:Y:S01]  /*ef70*/  MOV R7, UR7 ;  /* 0x0000000700077c02 */ /* 0x020fe20008000f00 */
[----:B------:R-:W-:Y:S01]  /*ef80*/  IMAD.U32 R6, RZ, RZ, UR6 ;  /* 0x00000006ff067e24 */ /* 0x000fe2000f8e00ff */
[----:B---3--:R-:W-:Y:S01]  /*ef90*/  MOV R11, UR5 ;  /* 0x00000005000b7c02 */ /* 0x008fe20008000f00 */
[----:B------:R-:W-:Y:S02]  /*efa0*/  IMAD.U32 R10, RZ, RZ, UR4 ;  /* 0x00000004ff0a7e24 */ /* 0x000fe4000f8e00ff */
[----:B------:R-:W-:Y:S07]  /*efb0*/  LEPC R20, `(.L_x_176) ;  /* 0x000000001014794e */ /* 0x000fee0000000000 */
[----:B-1--4-:R-:W-:Y:S05]  /*efc0*/  CALL.ABS.NOINC R2 ;  /* 0x0000000002007343 */ /* 0x012fea0003c00000 */
.L_x_176:
[----:B------:R-:W-:Y:S05]  /*efd0*/  WARPSYNC.ALL ;  /* 0x0000000000007948 */ /* 0x000fea0003800000 */
[C---:B------:R-:W-:Y:S01]  /*efe0*/  R2UR UR4, R95.reuse ;  /* 0x000000005f0472ca */ /* 0x040fe200000e0000 */
[----:B------:R-:W-:Y:S05]  /*eff0*/  VIADD R3, R95, 0x1000c0 ;  /* 0x001000c05f037836 */ /* 0x000fea0000000000 */
[----:B------:R-:W-:Y:S04]  /*f000*/  SHF.R.U32.HI R3, RZ, 0x15, R3 ;  /* 0x00000015ff037819 */ /* 0x000fe80000011603 */
[----:B------:R-:W-:Y:S03]  /*f010*/  LOP3.LUT P0, RZ, R3, 0x3, R128, 0x48, !PT ;  /* 0x0000000303ff7812 */ /* 0x000fe60007804880 */
[----:B------:R-:W2:Y:S10]  /*f020*/  LDTM.16dp256bit.x8 R24, tmem[UR4+0xc0] ;  /* 0x0000c004001879ee */ /* 0x000eb400081a0000 */
[----:B--2---:R-:W-:Y:S05]  /*f030*/  @!P0 BRA `(.L_x_177) ;  /* 0x0000000000408947 */ /* 0x004fea0003800000 */
        /* <DEDUP_REMOVED lines=16> */
.L_x_177:
[----:B------:R-:W-:Y:S05]  /*f140*/  WARPSYNC.ALL ;  /* 0x0000000000007948 */ /* 0x000fea0003800000 */
[----:B------:R-:W-:Y:S11]  /*f150*/  R2UR UR4, R95 ;  /* 0x000000005f0472ca */ /* 0x000ff600000e0000 */
[----:B------:R-:W-:Y:S02]  /*f160*/  @!UPT UIADD3 URZ, UPT, UPT, URZ, URZ, URZ ;  /* 0x000000fffffff290 */ /* 0x000fe4000fffe0ff */
[----:B------:R-:W2:Y:S02]  /*f170*/  LDTM.16dp256bit.x8 R56, tmem[UR4+0x1000c0] ;  /* 0x1000c004003879ee */ /* 0x000ea400081a0000 */
[----:B--2---:R-:W-:Y:S01]  /*f180*/  NOP ;  /* 0x0000000000007918 */ /* 0x004fe20000000000 */
.L_x_175:
[----:B------:R-:W-:Y:S01]  /*f190*/  HADD2.F32 R91, -RZ, R103.H1_H1 ;  /* 0x30000067ff5b7230 */ /* 0x000fe20000004100 */
[----:B------:R-:W-:Y:S01]  /*f1a0*/  ISETP.GE.AND P0, PT, R146, 0x1, PT ;  /* 0x000000019200780c */ /* 0x000fe20003f06270 */
[-C--:B------:R-:W-:Y:S01]  /*f1b0*/  FMUL R19, R42, R88.reuse ;  /* 0x000000582a137220 */ /* 0x080fe20000400000 */
[----:B------:R-:W2:Y:S01]  /*f1c0*/  S2R R146, SR_CgaCtaId ;  /* 0x0000000000927919 */ /* 0x000ea20000008800 */
[-C--:B------:R-:W-:Y:S01]  /*f1d0*/  FMUL R21, R44, R88.reuse ;  /* 0x000000582c157220 */ /* 0x080fe20000400000 */
[-C--:B------:R-:W-:Y:S01]  /*f1e0*/  FMUL R42, R65, R88.reuse ;  /* 0x00000058412a7220 */ /* 0x080fe20000400000 */
[--C-:B------:R-:W-:Y:S02]  /*f1f0*/  HADD2.F32 R65, -RZ, R116.reuse.H0_H0 ;  /* 0x20000074ff417230 */ /* 0x100fe40000004100 */
[-C--:B------:R-:W-:Y:S01]  /*f200*/  FMUL R20, R43, R88.reuse ;  /* 0x000000582b147220 */ /* 0x080fe20000400000 */
[-C--:B------:R-:W-:Y:S01]  /*f210*/  FMUL R44, R67, R88.reuse ;  /* 0x00000058432c7220 */ /* 0x080fe20000400000 */
[----:B------:R-:W-:Y:S02]  /*f220*/  HADD2.F32 R67, -RZ, R116.H1_H1 ;  /* 0x30000074ff437230 */ /* 0x000fe40000004100 */
[-C--:B------:R-:W-:Y:S01]  /*f230*/  FMUL R0, R24, R88.reuse ;  /* 0x0000005818007220 */ /* 0x080fe20000400000 */
[-C--:B------:R-:W-:Y:S01]  /*f240*/  FMUL R23, R46, R88.reuse ;  /* 0x000000582e177220 */ /* 0x080fe20000400000 */
[----:B------:R-:W-:Y:S02]  /*f250*/  HADD2.F32 R93, -RZ, R96.H1_H1 ;  /* 0x30000060ff5d7230 */ /* 0x000fe40000004100 */
[-C--:B------:R-:W-:Y:S01]  /*f260*/  FMUL R43, R66, R88.reuse ;  /* 0x00000058422b7220 */ /* 0x080fe20000400000 */
[----:B------:R-:W-:Y:S05]  /*f270*/  @P0 WARPSYNC.ALL ;  /* 0x0000000000000948 */ /* 0x000fea0003800000 */
[----:B------:R-:W-:Y:S01]  /*f280*/  @P0 NOP ;  /* 0x0000000000000918 */ /* 0x000fe20000000000 */
[----:B------:R-:W-:Y:S01]  /*f290*/  FFMA R0, R89, R65, R0 ;  /* 0x0000004159007223 */ /* 0x000fe20000000000 */
[----:B------:R-:W-:Y:S01]  /*f2a0*/  HADD2.F32 R66, -RZ, R117.H0_H0 ;  /* 0x20000075ff427230 */ /* 0x000fe20000004100 */
[----:B------:R-:W-:Y:S01]  /*f2b0*/  @P0 IADD3 R145, PT, PT, R145, 0x110, RZ ;  /* 0x0000011091910810 */ /* 0x000fe20007ffe0ff */
[-C--:B------:R-:W-:Y:S01]  /*f2c0*/  FMUL R2, R25, R88.reuse ;  /* 0x0000005819027220 */ /* 0x080fe20000400000 */
[-C--:B------:R-:W-:Y:S01]  /*f2d0*/  FMUL R22, R45, R88.reuse ;  /* 0x000000582d167220 */ /* 0x080fe20000400000 */
[----:B------:R-:W-:Y:S02]  /*f2e0*/  HADD2.F32 R90, -RZ, R97.H0_H0 ;  /* 0x20000061ff5a7230 */ /* 0x000fe40000004100 */
[-C--:B------:R-:W-:Y:S01]  /*f2f0*/  FMUL R46, R69, R88.reuse ;  /* 0x00000058452e7220 */ /* 0x080fe20000400000 */
[C---:B------:R-:W-:Y:S01]  /*f300*/  FFMA R2, R89.reuse, R67, R2 ;  /* 0x0000004359027223 */ /* 0x040fe20000000002 */
[----:B------:R-:W-:Y:S02]  /*f310*/  HADD2.F32 R69, -RZ, R117.H1_H1 ;  /* 0x30000075ff457230 */ /* 0x000fe40000004100 */
[-C--:B------:R-:W-:Y:S01]  /*f320*/  FMUL R3, R26, R88.reuse ;  /* 0x000000581a037220 */ /* 0x080fe20000400000 */
[----:B------:R-:W-:Y:S01]  /*f330*/  FMUL R25, R48, R88 ;  /* 0x0000005830197220 */ /* 0x000fe20000400000 */
[----:B------:R-:W-:Y:S01]  /*f340*/  HADD2.F32 R95, -RZ, R97.H1_H1 ;  /* 0x30000061ff5f7230 */ /* 0x000fe20000004100 */
[----:B------:R-:W-:Y:S01]  /*f350*/  F2FP.F16.F32.PACK_AB R152, R2, R0 ;  /* 0x000000000298723e */ /* 0x000fe200000000ff */
[----:B------:R-:W-:Y:S01]  /*f360*/  FFMA R3, R89, R66, R3 ;  /* 0x0000004259037223 */ /* 0x000fe20000000003 */
[-C--:B------:R-:W-:Y:S01]  /*f370*/  FMUL R45, R68, R88.reuse ;  /* 0x00000058442d7220 */ /* 0x080fe20000400000 */
[----:B------:R-:W-:Y:S01]  /*f380*/  HADD2.F32 R68, -RZ, R118.H0_H0 ;  /* 0x20000076ff447230 */ /* 0x000fe20000004100 */
[----:B--2---:R-:W-:Y:S01]  /*f390*/  @P0 PRMT R146, R146, 0x654, R145 ;  /* 0x0000065492920816 */ /* 0x004fe20000000091 */
[-C--:B------:R-:W-:Y:S01]  /*f3a0*/  FMUL R4, R27, R88.reuse ;  /* 0x000000581b047220 */ /* 0x080fe20000400000 */
[----:B------:R-:W-:Y:S01]  /*f3b0*/  FMUL R24, R47, R88 ;  /* 0x000000582f187220 */ /* 0x000fe20000400000 */
[----:B------:R-:W-:Y:S01]  /*f3c0*/  HADD2.F32 R92, -RZ, R98.H0_H0 ;  /* 0x20000062ff5c7230 */ /* 0x000fe20000004100 */
[----:B------:R2:W-:Y:S06]  /*f3d0*/  @P0 SYNCS.ARRIVE.TRANS64.RED.A1T0 RZ, [R146+URZ], RZ ;  /* 0x000000ff92ff09a7 */ /* 0x0005ec00081004ff */
[----:B------:R-:W-:Y:S05]  /*f3e0*/  WARPSYNC.ALL ;  /* 0x0000000000007948 */ /* 0x000fea0003800000 */
[----:B------:R-:W-:Y:S01]  /*f3f0*/  FFMA R4, R89, R69, R4 ;  /* 0x0000004559047223 */ /* 0x000fe20000000004 */
[-C--:B------:R-:W-:Y:S01]  /*f400*/  FMUL R48, R71, R88.reuse ;  /* 0x0000005847307220 */ /* 0x080fe20000400000 */
[----:B------:R-:W-:Y:S02]  /*f410*/  HADD2.F32 R71, -RZ, R118.H1_H1 ;  /* 0x30000076ff477230 */ /* 0x000fe40000004100 */
[-C--:B------:R-:W-:Y:S01]  /*f420*/  FMUL R5, R28, R88.reuse ;  /* 0x000000581c057220 */ /* 0x080fe20000400000 */
[----:B------:R-:W-:Y:S01]  /*f430*/  FMUL R27, R50, R88 ;  /* 0x00000058321b7220 */ /* 0x000fe20000400000 */
[----:B------:R-:W-:Y:S01]  /*f440*/  HADD2.F32 R97, -RZ, R98.H1_H1 ;  /* 0x30000062ff617230 */ /* 0x000fe20000004100 */
[----:B------:R-:W-:Y:S01]  /*f450*/  F2FP.F16.F32.PACK_AB R153, R4, R3 ;  /* 0x000000030499723e */ /* 0x000fe200000000ff */
[----:B------:R-:W-:Y:S01]  /*f460*/  FFMA R5, R89, R68, R5 ;  /* 0x0000004459057223 */ /* 0x000fe20000000005 */
[----:B------:R-:W-:Y:S01]  /*f470*/  FMUL R47, R70, R88 ;  /* 0x00000058462f7220 */ /* 0x000fe20000400000 */
[----:B------:R-:W-:-:S02]  /*f480*/  HADD2.F32 R70, -RZ, R119.H0_H0 ;  /* 0x20000077ff467230 */ /* 0x000fc40000004100 */
        /* <DEDUP_REMOVED lines=15> */
[----:B-1----:R-:W-:Y:S02]  /*f580*/  HADD2.F32 R98, -RZ, R105.H0_H0 ;  /* 0x20000069ff627230 */ /* 0x002fe40000004100 */
[-C--:B------:R-:W-:Y:S01]  /*f590*/  FMUL R52, R75, R88.reuse ;  /* 0x000000584b347220 */ /* 0x080fe20000400000 */
[C---:B------:R-:W-:Y:S01]  /*f5a0*/  FFMA R8, R89.reuse, R73, R8 ;  /* 0x0000004959087223 */ /* 0x040fe20000000008 */
[----:B------:R-:W-:Y:S02]  /*f5b0*/  HADD2.F32 R75, -RZ, R108.H1_H1 ;  /* 0x3000006cff4b7230 */ /* 0x000fe40000004100 */
[-C--:B------:R-:W-:Y:S01]  /*f5c0*/  FMUL R9, R32, R88.reuse ;  /* 0x0000005820097220 */ /* 0x080fe20000400000 */
[----:B------:R-:W-:Y:S01]  /*f5d0*/  FMUL R31, R54, R88 ;  /* 0x00000058361f7220 */ /* 0x000fe20000400000 */
[----:B------:R-:W-:Y:S01]  /*f5e0*/  HADD2.F32 R108, -RZ, R114.H0_H0 ;  /* 0x20000072ff6c7230 */ /* 0x000fe20000004100 */
[----:B------:R-:W-:Y:S01]  /*f5f0*/  F2FP.F16.F32.PACK_AB R155, R8, R7 ;  /* 0x00000007089b723e */ /* 0x000fe200000000ff */
[----:B------:R-:W-:Y:S01]  /*f600*/  FFMA R9, R89, R72, R9 ;  /* 0x0000004859097223 */ /* 0x000fe20000000009 */
[----:B------:R-:W-:Y:S01]  /*f610*/  FMUL R51, R74, R88 ;  /* 0x000000584a337220 */ /* 0x000fe20000400000 */
[----:B------:R-:W-:-:S02]  /*f620*/  HADD2.F32 R74, -RZ, R109.H0_H0 ;  /* 0x2000006dff4a7230 */ /* 0x000fc40000004100 */
[-C--:B------:R-:W-:Y:S01]  /*f630*/  FMUL R10, R33, R88.reuse ;  /* 0x00000058210a7220 */ /* 0x080fe20000400000 */
[----:B------:R-:W-:Y:S01]  /*f640*/  STSM.16.MT88.4 [R144+0xd000], R152 ;  /* 0x00d0009890007844 */ /* 0x000fe20000004200 */
[-C--:B------:R-:W-:Y:S01]  /*f650*/  FMUL R30, R53, R88.reuse ;  /* 0x00000058351e7220 */ /* 0x080fe20000400000 */
[----:B------:R-:W-:Y:S02]  /*f660*/  HADD2.F32 R117, -RZ, R120.H1_H1 ;  /* 0x30000078ff757230 */ /* 0x000fe40000004100 */
        /* <DEDUP_REMOVED lines=12> */
[----:B------:R-:W-:Y:S02]  /*f730*/  HADD2.F32 R119, -RZ, R121.H1_H1 ;  /* 0x30000079ff777230 */ /* 0x000fe40000004100 */
        /* <DEDUP_REMOVED lines=27> */
[----:B------:R-:W-:Y:S01]  /*f8f0*/  FFMA R16, R89, R81, R16 ;  /* 0x0000005159107223 */ /* 0x000fe20000000010 */
[----:B------:R-:W-:Y:S02]  /*f900*/  HADD2.F32 R83, -RZ, R100.H1_H1 ;  /* 0x30000064ff537230 */ /* 0x000fe40000004100 */
[-C--:B------:R-:W-:Y:S01]  /*f910*/  FMUL R17, R40, R88.reuse ;  /* 0x0000005828117220 */ /* 0x080fe20000400000 */
[----:B------:R-:W-:Y:S01]  /*f920*/  FMUL R39, R62, R88 ;  /* 0x000000583e277220 */ /* 0x000fe20000400000 */
[----:B------:R-:W-:Y:S01]  /*f930*/  ISETP.NE.AND P2, PT, R147, RZ, PT ;  /* 0x000000ff9300720c */ /* 0x000fe20003f45270 */
[----:B------:R-:W-:Y:S01]  /*f940*/  HADD2.F32 R100, -RZ, R106.H0_H0 ;  /* 0x2000006aff647230 */ /* 0x000fe20000004100 */
[----:B------:R-:W-:Y:S01]  /*f950*/  F2FP.F16.F32.PACK_AB R7, R16, R15 ;  /* 0x0000000f1007723e */ /* 0x000fe200000000ff */
[----:B------:R-:W-:Y:S01]  /*f960*/  FFMA R17, R89, R80, R17 ;  /* 0x0000005059117223 */ /* 0x000fe20000000011 */
[----:B------:R-:W-:Y:S01]  /*f970*/  FMUL R59, R82, R88 ;  /* 0x00000058523b7220 */ /* 0x000fe20000400000 */
[----:B------:R-:W-:-:S02]  /*f980*/  HADD2.F32 R82, -RZ, R101.H0_H0 ;  /* 0x20000065ff527230 */ /* 0x000fc40000004100 */
[-C--:B------:R-:W-:Y:S01]  /*f990*/  FMUL R18, R41, R88.reuse ;  /* 0x0000005829127220 */ /* 0x080fe20000400000 */
[----:B------:R1:W-:Y:S01]  /*f9a0*/  STSM.16.MT88.4 [R144+0xd800], R4 ;  /* 0x00d8000490007844 */ /* 0x0003e20000004200 */
[----:B------:R-:W-:Y:S01]  /*f9b0*/  FMUL R38, R61, R88 ;  /* 0x000000583d267220 */ /* 0x000fe20000400000 */
[----:B------:R-:W-:Y:S01]  /*f9c0*/  @P0 IADD3 R0, PT, PT, R137, 0x1, RZ ;  /* 0x0000000189000810 */ /* 0x000fe20007ffe0ff */
[--C-:B------:R-:W-:Y:S02]  /*f9d0*/  HADD2.F32 R118, -RZ, R123.reuse.H0_H0 ;  /* 0x2000007bff767230 */ /* 0x100fe40000004100 */
[C---:B------:R-:W-:Y:S01]  /*f9e0*/  FFMA R18, R89.reuse, R83, R18 ;  /* 0x0000005359127223 */ /* 0x040fe20000000012 */
[----:B------:R-:W-:Y:S01]  /*f9f0*/  FFMA R19, R89, R82, R19 ;  /* 0x0000005259137223 */ /* 0x000fe20000000013 */
[----:B------:R-:W-:Y:S01]  /*fa00*/  @P0 ISETP.NE.AND P1, PT, R0, 0x2, PT ;  /* 0x000000020000080c */ /* 0x000fe20003f25270 */
[----:B------:R-:W-:Y:S02]  /*fa10*/  HADD2.F32 R123, -RZ, R123.H1_H1 ;  /* 0x3000007bff7b7230 */ /* 0x000fe40000004100 */
[-C--:B------:R-:W-:Y:S01]  /*fa20*/  FMUL R62, R85, R88.reuse ;  /* 0x00000058553e7220 */ /* 0x080fe20000400000 */
[----:B------:R-:W-:Y:S01]  /*fa30*/  F2FP.F16.F32.PACK_AB R8, R18, R17 ;  /* 0x000000111208723e */ /* 0x000fe200000000ff */
[----:B------:R-:W-:Y:S01]  /*fa40*/  FMUL R41, R64, R88 ;  /* 0x0000005840297220 */ /* 0x000fe20000400000 */
[----:B------:R-:W-:-:S02]  /*fa50*/  HADD2.F32 R85, -RZ, R101.H1_H1 ;  /* 0x30000065ff557230 */ /* 0x000fc40000004100 */
[-C--:B------:R-:W-:Y:S01]  /*fa60*/  FMUL R61, R84, R88.reuse ;  /* 0x00000058543d7220 */ /* 0x080fe20000400000 */
[-C--:B------:R-:W-:Y:S01]  /*fa70*/  FMUL R40, R63, R88.reuse ;  /* 0x000000583f287220 */ /* 0x080fe20000400000 */
[----:B------:R-:W-:Y:S01]  /*fa80*/  @P0 SEL R2, RZ, 0x1, P1 ;  /* 0x00000001ff020807 */ /* 0x000fe20000800000 */
[--C-:B------:R-:W-:Y:S02]  /*fa90*/  HADD2.F32 R84, -RZ, R102.reuse.H0_H0 ;  /* 0x20000066ff547230 */ /* 0x100fe40000004100 */
[----:B------:R-:W-:Y:S01]  /*faa0*/  FFMA R20, R89, R85, R20 ;  /* 0x0000005559147223 */ /* 0x000fe20000000014 */
[-C--:B------:R-:W-:Y:S01]  /*fab0*/  FMUL R64, R87, R88.reuse ;  /* 0x0000005857407220 */ /* 0x080fe20000400000 */
[----:B------:R-:W-:Y:S01]  /*fac0*/  FMUL R63, R86, R88 ;  /* 0x00000058563f7220 */ /* 0x000fe20000400000 */
[----:B------:R-:W-:Y:S02]  /*fad0*/  HADD2.F32 R87, -RZ, R102.H1_H1 ;  /* 0x30000066ff577230 */ /* 0x000fe40000004100 */
[----:B------:R-:W-:Y:S01]  /*fae0*/  FFMA R21, R89, R84, R21 ;  /* 0x0000005459157223 */ /* 0x000fe20000000015 */
[----:B------:R-:W-:Y:S01]  /*faf0*/  F2FP.F16.F32.PACK_AB R9, R20, R19 ;  /* 0x000000131409723e */ /* 0x000fe200000000ff */
[----:B------:R-:W-:Y:S01]  /*fb00*/  HADD2.F32 R86, -RZ, R103.H0_H0 ;  /* 0x20000067ff567230 */ /* 0x000fe20000004100 */
[----:B------:R-:W-:Y:S01]  /*fb10*/  BSSY.RECONVERGENT B0, `(.L_x_178) ;  /* 0x000006e000007945 */ /* 0x000fe20003800200 */
[----:B------:R-:W-:-:S02]  /*fb20*/  HADD2.F32 R88, -RZ, R96.H0_H0 ;  /* 0x20000060ff587230 */ /* 0x000fc40000004100 */
[C---:B------:R-:W-:Y:S01]  /*fb30*/  FFMA R22, R89.reuse, R87, R22 ;  /* 0x0000005759167223 */ /* 0x040fe20000000016 */
[--C-:B------:R-:W-:Y:S02]  /*fb40*/  HADD2.F32 R96, -RZ, R104.reuse.H0_H0 ;  /* 0x20000068ff607230 */ /* 0x100fe40000004100 */
[C---:B------:R-:W-:Y:S01]  /*fb50*/  FFMA R23, R89.reuse, R86, R23 ;  /* 0x0000005659177223 */ /* 0x040fe20000000017 */
[C---:B------:R-:W-:Y:S01]  /*fb60*/  FFMA R24, R89.reuse, R91, R24 ;  /* 0x0000005b59187223 */ /* 0x040fe20000000018 */
[C---:B------:R-:W-:Y:S01]  /*fb70*/  FFMA R25, R89.reuse, R88, R25 ;  /* 0x0000005859197223 */ /* 0x040fe20000000019 */
[----:B------:R-:W-:Y:S01]  /*fb80*/  F2FP.F16.F32.PACK_AB R10, R22, R21 ;  /* 0x00000015160a723e */ /* 0x000fe200000000ff */
[C---:B------:R-:W-:Y:S01]  /*fb90*/  FFMA R26, R89.reuse, R93, R26 ;  /* 0x0000005d591a7223 */ /* 0x040fe2000000001a */
[C---:B------:R-:W-:Y:S01]  /*fba0*/  FFMA R27, R89.reuse, R90, R27 ;  /* 0x0000005a591b7223 */ /* 0x040fe2000000001b */
[----:B------:R-:W-:Y:S01]  /*fbb0*/  F2FP.F16.F32.PACK_AB R11, R24, R23 ;  /* 0x00000017180b723e */ /* 0x000fe200000000ff */
[C---:B------:R-:W-:Y:S01]  /*fbc0*/  FFMA R28, R89.reuse, R95, R28 ;  /* 0x0000005f591c7223 */ /* 0x040fe2000000001c */
[C---:B------:R-:W-:Y:S01]  /*fbd0*/  FFMA R29, R89.reuse, R92, R29 ;  /* 0x0000005c591d7223 */ /* 0x040fe2000000001d */
[----:B------:R-:W-:Y:S01]  /*fbe0*/  F2FP.F16.F32.PACK_AB R12, R26, R25 ;  /* 0x000000191a0c723e */ /* 0x000fe200000000ff */
[C---:B------:R-:W-:Y:S01]  /*fbf0*/  FFMA R30, R89.reuse, R97, R30 ;  /* 0x00000061591e7223 */ /* 0x040fe2000000001e */
[----:B------:R-:W-:Y:S01]  /*fc00*/  FFMA R31, R89, R94, R31 ;  /* 0x0000005e591f7223 */ /* 0x000fe2000000001f */
[----:B------:R-:W-:Y:S01]  /*fc10*/  F2FP.F16.F32.PACK_AB R13, R28, R27 ;  /* 0x0000001b1c0d723e */ /* 0x000fe200000000ff */
[----:B------:R-:W-:Y:S01]  /*fc20*/  HADD2.F32 R101, -RZ, R104.H1_H1 ;  /* 0x30000068ff657230 */ /* 0x000fe20000004100 */
[----:B------:R5:W-:Y:S01]  /*fc30*/  STSM.16.MT88.4 [R144+0xe000], R8 ;  /* 0x00e0000890007844 */ /* 0x000be20000004200 */
[----:B------:R-:W-:Y:S01]  /*fc40*/  F2FP.F16.F32.PACK_AB R14, R30, R29 ;  /* 0x0000001d1e0e723e */ /* 0x000fe200000000ff */
[----:B------:R-:W-:-:S02]  /*fc50*/  HADD2.F32 R103, -RZ, R105.H1_H1 ;  /* 0x30000069ff677230 */ /* 0x000fc40000004100 */
[C---:B------:R-:W-:Y:S01]  /*fc60*/  FFMA R32, R89.reuse, R99, R32 ;  /* 0x0000006359207223 */ /* 0x040fe20000000020 */
[C---:B------:R-:W-:Y:S01]  /*fc70*/  FFMA R33, R89.reuse, R96, R33 ;  /* 0x0000006059217223 */ /* 0x040fe20000000021 */
[C---:B------:R-:W-:Y:S01]  /*fc80*/  FFMA R34, R89.reuse, R101, R34 ;  /* 0x0000006559227223 */ /* 0x040fe20000000022 */
[C---:B------:R-:W-:Y:S01]  /*fc90*/  FFMA R35, R89.reuse, R98, R35 ;  /* 0x0000006259237223 */ /* 0x040fe20000000023 */
[C---:B------:R-:W-:Y:S01]  /*fca0*/  FFMA R36, R89.reuse, R103, R36 ;  /* 0x0000006759247223 */ /* 0x040fe20000000024 */
[----:B------:R-:W-:Y:S01]  /*fcb0*/  F2FP.F16.F32.PACK_AB R15, R32, R31 ;  /* 0x0000001f200f723e */ /* 0x000fe200000000ff */
[----:B------:R-:W-:Y:S01]  /*fcc0*/  HADD2.F32 R105, -RZ, R106.H1_H1 ;  /* 0x3000006aff697230 */ /* 0x000fe20000004100 */
[----:B-1----:R-:W-:Y:S01]  /*fcd0*/  F2FP.F16.F32.PACK_AB R4, R34, R33 ;  /* 0x000000212204723e */ /* 0x002fe200000000ff */
[----:B------:R-:W-:Y:S01]  /*fce0*/  FFMA R37, R89, R100, R37 ;  /* 0x0000006459257223 */ /* 0x000fe20000000025 */
[----:B------:R-:W-:Y:S01]  /*fcf0*/  F2FP.F16.F32.PACK_AB R5, R36, R35 ;  /* 0x000000232405723e */ /* 0x000fe200000000ff */
[----:B------:R1:W-:Y:S01]  /*fd00*/  STSM.16.MT88.4 [R144+0xe800], R12 ;  /* 0x00e8000c90007844 */ /* 0x0003e20000004200 */
[----:B------:R-:W-:-:S02]  /*fd10*/  HADD2.F32 R102, -RZ, R107.H0_H0 ;  /* 0x2000006bff667230 */ /* 0x000fc40000004100 */
[C---:B------:R-:W-:Y:S01]  /*fd20*/  FFMA R38, R89.reuse, R105, R38 ;  /* 0x0000006959267223 */ /* 0x040fe20000000026 */
[----:B------:R-:W-:Y:S02]  /*fd30*/  HADD2.F32 R107, -RZ, R107.H1_H1 ;  /* 0x3000006bff6b7230 */ /* 0x000fe40000004100 */
[----:B------:R-:W-:Y:S02]  /*fd40*/  HADD2.F32 R104, -RZ, R112.H0_H0 ;  /* 0x20000070ff687230 */ /* 0x000fe40000004100 */
[C---:B------:R-:W-:Y:S01]  /*fd50*/  FFMA R39, R89.reuse, R102, R39 ;  /* 0x0000006659277223 */ /* 0x040fe20000000027 */
[----:B------:R-:W-:Y:S02]  /*fd60*/  HADD2.F32 R106, -RZ, R113.H0_H0 ;  /* 0x20000071ff6a7230 */ /* 0x000fe40000004100 */
[C---:B------:R-:W-:Y:S01]  /*fd70*/  FFMA R40, R89.reuse, R107, R40 ;  /* 0x0000006b59287223 */ /* 0x040fe20000000028 */
[----:B------:R-:W-:Y:S02]  /*fd80*/  HADD2.F32 R113, -RZ, R114.H1_H1 ;  /* 0x30000072ff717230 */ /* 0x000fe40000004100 */
[C---:B------:R-:W-:Y:S01]  /*fd90*/  FFMA R41, R89.reuse, R104, R41 ;  /* 0x0000006859297223 */ /* 0x040fe20000000029 */
[C---:B------:R-:W-:Y:S01]  /*fda0*/  FFMA R42, R89.reuse, R109, R42 ;  /* 0x0000006d592a7223 */ /* 0x040fe2000000002a */
[C---:B------:R-:W-:Y:S01]  /*fdb0*/  FFMA R43, R89.reuse, R106, R43 ;  /* 0x0000006a592b7223 */ /* 0x040fe2000000002b */
[----:B------:R-:W-:Y:S01]  /*fdc0*/  FFMA R44, R89, R111, R44 ;  /* 0x0000006f592c7223 */ /* 0x000fe2000000002c */
[----:B------:R-:W-:-:S02]  /*fdd0*/  HADD2.F32 R112, -RZ, R120.H0_H0 ;  /* 0x20000078ff707230 */ /* 0x000fc40000004100 */
[C---:B------:R-:W-:Y:S01]  /*fde0*/  FFMA R45, R89.reuse, R108, R45 ;  /* 0x0000006c592d7223 */ /* 0x040fe2000000002d */
[C---:B------:R-:W-:Y:S01]  /*fdf0*/  FFMA R46, R89.reuse, R113, R46 ;  /* 0x00000071592e7223 */ /* 0x040fe2000000002e */
[----:B------:R-:W-:Y:S02]  /*fe00*/  HADD2.F32 R114, -RZ, R121.H0_H0 ;  /* 0x20000079ff727230 */ /* 0x000fe40000004100 */
[C---:B------:R-:W-:Y:S01]  /*fe10*/  FFMA R47, R89.reuse, R110, R47 ;  /* 0x0000006e592f7223 */ /* 0x040fe2000000002f */
[C---:B------:R-:W-:Y:S01]  /*fe20*/  FFMA R48, R89.reuse, R115, R48 ;  /* 0x0000007359307223 */ /* 0x040fe20000000030 */
[C---:B------:R-:W-:Y:S01]  /*fe30*/  FFMA R49, R89.reuse, R112, R49 ;  /* 0x0000007059317223 */ /* 0x040fe20000000031 */
[----:B------:R-:W-:Y:S02]  /*fe40*/  HADD2.F32 R121, -RZ, R122.H1_H1 ;  /* 0x3000007aff797230 */ /* 0x000fe40000004100 */
[C---:B------:R-:W-:Y:S01]  /*fe50*/  FFMA R50, R89.reuse, R117, R50 ;  /* 0x0000007559327223 */ /* 0x040fe20000000032 */
[C---:B------:R-:W-:Y:S01]  /*fe60*/  FFMA R51, R89.reuse, R114, R51 ;  /* 0x0000007259337223 */ /* 0x040fe20000000033 */
[----:B------:R-:W-:Y:S01]  /*fe70*/  FFMA R52, R89, R119, R52 ;  /* 0x0000007759347223 */ /* 0x000fe20000000034 */
[----:B------:R-:W-:-:S02]  /*fe80*/  HADD2.F32 R120, -RZ, R124.H0_H0 ;  /* 0x2000007cff787230 */ /* 0x000fc40000004100 */
[C---:B------:R-:W-:Y:S01]  /*fe90*/  FFMA R53, R89.reuse, R116, R53 ;  /* 0x0000007459357223 */ /* 0x040fe20000000035 */
[----:B------:R-:W-:Y:S02]  /*fea0*/  HADD2.F32 R65, -RZ, R124.H1_H1 ;  /* 0x3000007cff417230 */ /* 0x000fe40000004100 */
[C---:B------:R-:W-:Y:S01]  /*feb0*/  FFMA R54, R89.reuse, R121, R54 ;  /* 0x0000007959367223 */ /* 0x040fe20000000036 */
[--C-:B------:R-:W-:Y:S02]  /*fec0*/  HADD2.F32 R122, -RZ, R125.reuse.H0_H0 ;  /* 0x2000007dff7a7230 */ /* 0x100fe40000004100 */
[C---:B------:R-:W-:Y:S01]  /*fed0*/  FFMA R55, R89.reuse, R118, R55 ;  /* 0x0000007659377223 */ /* 0x040fe20000000037 */
[----:B------:R-:W-:Y:S02]  /*fee0*/  HADD2.F32 R67, -RZ, R125.H1_H1 ;  /* 0x3000007dff437230 */ /* 0x000fe40000004100 */
[C---:B------:R-:W-:Y:S01]  /*fef0*/  FFMA R56, R89.reuse, R123, R56 ;  /* 0x0000007b59387223 */ /* 0x040fe20000000038 */
[--C-:B------:R-:W-:Y:S01]  /*ff00*/  HADD2.F32 R124, -RZ, R126.reuse.H0_H0 ;  /* 0x2000007eff7c7230 */ /* 0x100fe20000004100 */
[----:B------:R-:W-:Y:S01]  /*ff10*/  F2FP.F16.F32.PACK_AB R6, R38, R37 ;  /* 0x000000252606723e */ /* 0x000fe200000000ff */
[----:B------:R-:W-:Y:S01]  /*ff20*/  FFMA R57, R89, R120, R57 ;  /* 0x0000007859397223 */ /* 0x000fe20000000039 */
[----:B------:R-:W-:Y:S01]  /*ff30*/  F2FP.F16.F32.PACK_AB R7, R40, R39 ;  /* 0x000000272807723e */ /* 0x000fe200000000ff */
[----:B------:R-:W-:-:S02]  /*ff40*/  HADD2.F32 R125, -RZ, R126.H1_H1 ;  /* 0x3000007eff7d7230 */ /* 0x000fc40000004100 */
[C---:B------:R-:W-:Y:S01]  /*ff50*/  FFMA R58, R89.reuse, R65, R58 ;  /* 0x00000041593a7223 */ /* 0x040fe2000000003a */
[--C-:B------:R-:W-:Y:S02]  /*ff60*/  HADD2.F32 R126, -RZ, R127.reuse.H0_H0 ;  /* 0x2000007fff7e7230 */ /* 0x100fe40000004100 */
[C---:B------:R-:W-:Y:S01]  /*ff70*/  FFMA R59, R89.reuse, R122, R59 ;  /* 0x0000007a593b7223 */ /* 0x040fe2000000003b */
[----:B------:R2:W-:Y:S01]  /*ff80*/  STSM.16.MT88.4 [R148+0xc000], R4 ;  /* 0x00c0000494007844 */ /* 0x0005e20000004200 */
[----:B------:R-:W-:Y:S02]  /*ff90*/  HADD2.F32 R127, -RZ, R127.H1_H1 ;  /* 0x3000007fff7f7230 */ /* 0x000fe40000004100 */
[C---:B------:R-:W-:Y:S01]  /*ffa0*/  FFMA R60, R89.reuse, R67, R60 ;  /* 0x00000043593c7223 */ /* 0x040fe2000000003c */
[----:B-----5:R-:W-:Y:S01]  /*ffb0*/  F2FP.F16.F32.PACK_AB R8, R42, R41 ;  /* 0x000000292a08723e */ /* 0x020fe200000000ff */
[C---:B------:R-:W-:Y:S01]  /*ffc0*/  FFMA R61, R89.reuse, R124, R61 ;  /* 0x0000007c593d7223 */ /* 0x040fe2000000003d */
[----:B------:R-:W-:Y:S01]  /*ffd0*/  F2FP.F16.F32.PACK_AB R9, R44, R43 ;  /* 0x0000002b2c09723e */ /* 0x000fe200000000ff */
[C---:B------:R-:W-:Y:S01]  /*ffe0*/  FFMA R62, R89.reuse, R125, R62 ;  /* 0x0000007d593e7223 */ /* 0x040fe2000000003e */
[----:B------:R-:W-:Y:S01]  /*fff0*/  F2FP.F16.F32.PACK_AB R10, R46, R45 ;  /* 0x0000002d2e0a723e */ /* 0x000fe200000000ff */
[C---:B------:R-:W-:Y:S01]  /*10000*/  FFMA R63, R89.reuse, R126, R63 ;  /* 0x0000007e593f7223 */ /* 0x040fe2000000003f */
[----:B------:R-:W-:Y:S01]  /*10010*/  F2FP.F16.F32.PACK_AB R11, R48, R47 ;  /* 0x0000002f300b723e */ /* 0x000fe200000000ff */
[----:B------:R-:W-:Y:S01]  /*10020*/  FFMA R64, R89, R127, R64 ;  /* 0x0000007f59407223 */ /* 0x000fe20000000040 */
[----:B-1----:R-:W-:-:S02]  /*10030*/  F2FP.F16.F32.PACK_AB R12, R50, R49 ;  /* 0x00000031320c723e */ /* 0x002fc400000000ff */
[----:B------:R-:W-:Y:S01]  /*10040*/  F2FP.F16.F32.PACK_AB R13, R52, R51 ;  /* 0x00000033340d723e */ /* 0x000fe200000000ff */
[----:B------:R2:W-:Y:S01]  /*10050*/  STSM.16.MT88.4 [R148+0xc800], R8 ;  /* 0x00c8000894007844 */ /* 0x0005e20000004200 */
[----:B------:R-:W-:Y:S02]  /*10060*/  F2FP.F16.F32.PACK_AB R14, R54, R53 ;  /* 0x00000035360e723e */ /* 0x000fe400000000ff */
[----:B------:R-:W-:Y:S02]  /*10070*/  F2FP.F16.F32.PACK_AB R15, R56, R55 ;  /* 0x00000037380f723e */ /* 0x000fe400000000ff */
[----:B------:R-:W-:Y:S02]  /*10080*/  F2FP.F16.F32.PACK_AB R16, R58, R57 ;  /* 0x000000393a10723e */ /* 0x000fe400000000ff */
[----:B------:R-:W-:Y:S01]  /*10090*/  F2FP.F16.F32.PACK_AB R17, R60, R59 ;  /* 0x0000003b3c11723e */ /* 0x000fe200000000ff */
[----:B------:R2:W-:Y:S01]  /*100a0*/  STSM.16.MT88.4 [R148+0xd000], R12 ;  /* 0x00d0000c94007844 */ /* 0x0005e20000004200 */
[----:B------:R-:W-:-:S02]  /*100b0*/  F2FP.F16.F32.PACK_AB R18, R62, R61 ;  /* 0x0000003d3e12723e */ /* 0x000fc400000000ff */
[----:B------:R-:W-:-:S05]  /*100c0*/  F2FP.F16.F32.PACK_AB R19, R64, R63 ;  /* 0x0000003f4013723e */ /* 0x000fca00000000ff */
[----:B------:R2:W-:Y:S01]  /*100d0*/  STSM.16.MT88.4 [R148+0xd800], R16 ;  /* 0x00d8001094007844 */ /* 0x0005e20000004200 */
[----:B------:R-:W-:Y:S01]  /*100e0*/  @!PT LDS RZ, [RZ] ;  /* 0x00000000fffff984 */ /* 0x000fe20000000800 */
[----:B------:R-:W-:Y:S01]  /*100f0*/  @!PT LDS RZ, [RZ] ;  /* 0x00000000fffff984 */ /* 0x000fe20000000800 */
[----:B------:R-:W-:Y:S01]  /*10100*/  @!PT LDS RZ, [RZ] ;  /* 0x00000000fffff984 */ /* 0x000fe20000000800 */
[----:B------:R-:W-:Y:S01]  /*10110*/  @!PT LDS RZ, [RZ] ;  /* 0x00000000fffff984 */ /* 0x000fe20000000800 */
[----:B------:R1:W-:Y:S06]  /*10120*/  MEMBAR.ALL.CTA ;  /* 0x0000000000007992 */ /* 0x0003ec0000008000 */
        /* <DEDUP_REMOVED lines=10> */
[----:B------:R1:W-:Y:S02]  /*101d0*/  UTMASTG.2D [UR4], [UR56] ;  /* 0x00000004380073b5 */ /* 0x0003e40008008000 */
[----:B-1----:R0:W-:Y:S02]  /*101e0*/  UTMACMDFLUSH ;  /* 0x00000000000079b7 */ /* 0x0021e40000000000 */
.L_x_179:
[----:B------:R-:W-:Y:S05]  /*101f0*/  BSYNC.RECONVERGENT B0 ;  /* 0x0000000000007941 */ /* 0x000fea0003800200 */
.L_x_178:
[----:B------:R-:W-:Y:S01]  /*10200*/  @P0 SEL R137, R0, RZ, P1 ;  /* 0x000000ff00890207 */ /* 0x000fe20000800000 */
[----:B------:R-:W-:Y:S01]  /*10210*/  BSSY.RECONVERGENT B0, `(.L_x_180) ;  /* 0x0000004000007945 */ /* 0x000fe20003800200 */
[----:B------:R-:W-:Y:S03]  /*10220*/  @P0 LOP3.LUT R135, R135, R2, RZ, 0x3c, !PT ;  /* 0x0000000287870212 */ /* 0x000fe600078e3cff */
[----:B------:R-:W-:Y:S05]  /*10230*/  @!P2 BRA `(.L_x_181) ;  /* 0x000000000004a947 */ /* 0x000fea0003800000 */
[----:B------:R-:W-:Y:S04]  /*10240*/  DEPBAR.LE SB0, 0x1 ;  /* 0x000080400000791a */ /* 0x000fe80000000000 */
.L_x_181:
[----:B------:R-:W-:Y:S05]  /*10250*/  BSYNC.RECONVERGENT B0 ;  /* 0x0000000000007941 */ /* 0x000fea0003800200 */
.L_x_180:
[----:B------:R-:W-:Y:S01]  /*10260*/  UISETP.NE.AND UP1, UPT, UR54, -0x4, UPT ;  /* 0xfffffffc3600788c */ /* 0x000fe2000bf25270 */
[----:B------:R-:W-:Y:S01]  /*10270*/  BAR.SYNC.DEFER_BLOCKING 0x1, 0x80 ;  /* 0x0042000000007b1d */ /* 0x000fe20000010000 */
[----:B------:R-:W-:Y:S01]  /*10280*/  UISETP.NE.AND UP0, UPT, UR55, 0x8, UPT ;  /* 0x000000083700788c */ /* 0x000fe2000bf05270 */
[----:B------:R-:W-:Y:S01]  /*10290*/  PLOP3.LUT P2, PT, PT, PT, PT, 0x8, 0x80 ;  /* 0x000000000080781c */ /* 0x000fe20003f4e170 */
[----:B------:R-:W-:Y:S01]  /*102a0*/  UIADD3 UR54, UPT, UPT, UR54, 0x4, URZ ;  /* 0x0000000436367890 */ /* 0x000fe2000fffe0ff */
[----:B--2---:R-:W-:Y:S01]  /*102b0*/  IMAD.MOV.U32 R14, RZ, RZ, R133 ;  /* 0x000000ffff0e7224 */ /* 0x004fe200078e0085 */
[----:B------:R-:W-:Y:S01]  /*102c0*/  USEL UR6, URZ, 0x1, UP0 ;  /* 0x00000001ff067887 */ /* 0x000fe20008000000 */
[----:B------:R-:W-:Y:S01]  /*102d0*/  PLOP3.LUT P0, PT, PT, PT, UP1, 0x80, 0x8 ;  /* 0x000000000008781c */ /* 0x000fe20003f0f018 */
[----:B------:R-:W-:Y:S01]  /*102e0*/  USEL UR5, UR55, URZ, UP0 ;  /* 0x000000ff37057287 */ /* 0x000fe20008000000 */
[----:B------:R-:W-:Y:S02]  /*102f0*/  IMAD.MOV.U32 R0, RZ, RZ, R132 ;  /* 0x000000ffff007224 */ /* 0x000fe400078e0084 */
[----:B------:R-:W-:Y:S01]  /*10300*/  @UP1 ULEA UR4, UR53, UR43, 0x3 ;  /* 0x0000002b35041291 */ /* 0x000fe2000f8e18ff */
[----:B------:R-:W-:Y:S01]  /*10310*/  LOP3.LUT R134, R134, UR6, RZ, 0x3c, !PT ;  /* 0x0000000686867c12 */ /* 0x000fe2000f8e3cff */
[----:B------:R-:W-:Y:S02]  /*10320*/  IMAD.MOV.U32 R16, RZ, RZ, R131 ;  /* 0x000000ffff107224 */ /* 0x000fe400078e0083 */
[----:B------:R-:W-:Y:S04]  /*10330*/  @UP1 UIADD3 UR4, UPT, UPT, UR4, 0x50, URZ ;  /* 0x0000005004041890 */ /* 0x000fe8000fffe0ff */
[----:B------:R-:W-:Y:S09]  /*10340*/  @UP1 UPRMT UR4, UR52, 0x654, UR4 ;  /* 0x0000065434041896 */ /* 0x000ff20008000004 */
[----:B------:R-:W-:Y:S01]  /*10350*/  @P0 SYNCS.ARRIVE.TRANS64.RED.A1T0 RZ, [UR4], RZ ;  /* 0x000000ffffff09a7 */ /* 0x000fe20008100404 */
[----:B------:R-:W-:Y:S01]  /*10360*/  @UP1 UIADD3 UR4, UPT, UPT, UR53, 0x1, URZ ;  /* 0x0000000135041890 */ /* 0x000fe2000fffe0ff */
[----:B------:R-:W-:Y:S03]  /*10370*/  ISETP.NE.AND P0, PT, R130, RZ, PT ;  /* 0x000000ff8200720c */ /* 0x000fe60003f05270 */
[----:B------:R-:W-:Y:S04]  /*10380*/  @UP1 UISETP.NE.AND UP0, UPT, UR4, 0x4, UPT ;  /* 0x000000040400188c */ /* 0x000fe8000bf05270 */
[----:B------:R-:W-:Y:S06]  /*10390*/  @UP1 USEL UR53, UR4, URZ, UP0 ;  /* 0x000000ff04351287 */ /* 0x000fec0008000000 */
[----:B------:R-:W-:Y:S06]  /*103a0*/  @P0 BRA `(.L_x_182) ;  /* 0xffffff9400480947 */ /* 0x000fec000383ffff */
[----:B------:R-:W-:Y:S01]  /*103b0*/  ULEA UR4, UR53, UR43, 0x3 ;  /* 0x0000002b35047291 */ /* 0x000fe2000f8e18ff */
[----:B------:R-:W-:-:S04]  /*103c0*/  DEPBAR.LE SB0, 0x0 ;  /* 0x000080000000791a */ /* 0x000fc80000000000 */
[----:B------:R-:W-:-:S04]  /*103d0*/  UIADD3 UR4, UPT, UPT, UR4, 0x50, URZ ;  /* 0x0000005004047890 */ /* 0x000fc8000fffe0ff */
[----:B------:R-:W-:-:S09]  /*103e0*/  UPRMT UR4, UR52, 0x654, UR4 ;  /* 0x0000065434047896 */ /* 0x000fd20008000004 */
[----:B------:R-:W-:Y:S01]  /*103f0*/  SYNCS.ARRIVE.TRANS64.RED.A1T0 RZ, [UR4], RZ ;  /* 0x000000ffffff79a7 */ /* 0x000fe20008100404 */
[----:B------:R-:W-:Y:S05]  /*10400*/  EXIT ;  /* 0x000000000000794d */ /* 0x000fea0003800000 */
.L_x_126:
[----:B------:R-:W-:-:S08]  /*10410*/  NOP ;  /* 0x0000000000007918 */ /* 0x000fd00000000000 */
[----:B-----5:R-:W-:-:S00]  /*10420*/  USETMAXREG.DEALLOC.CTAPOOL 0x88 ;  /* 0x00000088000079c8 */ /* 0x020fc000080e0500 */
[----:B------:R-:W-:Y:S05]  /*10430*/  EXIT ;  /* 0x000000000000794d */ /* 0x000fea0003800000 */
.L_x_276:
[----:B------:R-:W-:-:S08]  /*10440*/  NOP ;  /* 0x0000000000007918 */ /* 0x000fd00000000000 */
[----:B-----5:R-:W1:-:S00]  /*10450*/  USETMAXREG.DEALLOC.CTAPOOL 0x88 ;  /* 0x00000088000079c8 */ /* 0x020e4000080e0500 */
[----:B-1----:R-:W1:Y:S01]  /*10460*/  SHFL.IDX PT, R128, R128, RZ, 0x1f ;  /* 0x00001fff80807589 */ /* 0x002e6200000e0000 */
[----:B------:R-:W2:Y:S05]  /*10470*/  LDCU UR18, c[0x0][0xc1c] ;  /* 0x00018380ff1277ac */ /* 0x000eaa0008000800 */
[----:B------:R-:W3:Y:S01]  /*10480*/  LDC.64 R8, c[0x0][0x900] ;  /* 0x00024000ff087b82 */ /* 0x000ee20000000a00 */
[----:B------:R-:W-:Y:S01]  /*10490*/  BSSY.RECONVERGENT B0, `(.L_x_183) ;  /* 0x000003f000007945 */ /* 0x000fe20003800200 */
[----:B------:R-:W-:Y:S01]  /*104a0*/  ELECT P0, URZ, PT ;  /* 0x0000000000ff782f */ /* 0x000fe20003800000 */
[----:B------:R-:W-:Y:S02]  /*104b0*/  UMOV UR4, 0x400 ;  /* 0x0000040000047882 */ /* 0x000fe40000000000 */
[----:B------:R-:W-:-:S03]  /*104c0*/  ULEA UR4, UR5, UR4, 0x18 ;  /* 0x0000000405047291 */ /* 0x000fc6000f8ec0ff */
[----:B------:R-:W4:Y:S08]  /*104d0*/  LDC.64 R10, c[0x0][0x908] ;  /* 0x00024200ff0a7b82 */ /* 0x000f300000000a00 */
[----:B------:R-:W3:Y:S01]  /*104e0*/  LDC.64 R4, c[0x0][0x910] ;  /* 0x00024400ff047b82 */ /* 0x000ee20000000a00 */
[----:B--2---:R-:W-:Y:S01]  /*104f0*/  UIADD3 UR18, UPT, UPT, UR26, UR18, URZ ;  /* 0x000000121a127290 */ /* 0x004fe2000fffe0ff */
[----:B-1----:R-:W-:-:S06]  /*10500*/  R2UR UR7, R128 ;  /* 0x00000000800772ca */ /* 0x002fcc00000e0000 */
[----:B------:R-:W1:Y:S08]  /*10510*/  LDC.64 R6, c[0x0][0x918] ;  /* 0x00024600ff067b82 */ /* 0x000e700000000a00 */
[----:B------:R-:W2:Y:S01]  /*10520*/  LDC.64 R64, c[0x0][0x920] ;  /* 0x00024800ff407b82 */ /* 0x000ea20000000a00 */
[----:B------:R-:W-:Y:S02]  /*10530*/  USHF.R.U32.HI UR6, URZ, 0x3, UR7 ;  /* 0x00000003ff067899 */ /* 0x000fe40008011607 */
[----:B------:R-:W-:-:S02]  /*10540*/  ULEA UR20, UR7, UR4, 0x9 ;  /* 0x0000000407147291 */ /* 0x000fc4000f8e48ff */
[----:B------:R-:W-:-:S06]  /*10550*/  ULOP3.LUT UR6, UR6, 0x1, URZ, 0xc0, !UPT ;  /* 0x0000000106067892 */ /* 0x000fcc000f8ec0ff */
[----:B------:R-:W-:Y:S01]  /*10560*/  IMAD.U32 R0, RZ, RZ, UR6 ;  /* 0x00000006ff007e24 */ /* 0x000fe2000f8e00ff */
[----:B------:R-:W-:Y:S06]  /*10570*/  @!P0 BRA `(.L_x_184) ;  /* 0x0000000000c08947 */ /* 0x000fec0003800000 */
[----:B------:R-:W5:Y:S08]  /*10580*/  LDC.64 R20, c[0x0][0x400] ;  /* 0x00010000ff147b82 */ /* 0x000f700000000a00 */
[----:B------:R-:W5:Y:S08]  /*10590*/  LDC.64 R22, c[0x0][0x408] ;  /* 0x00010200ff167b82 */ /* 0x000f700000000a00 */
[----:B------:R-:W4:Y:S08]  /*105a0*/  LDC.64 R16, c[0x0][0x410] ;  /* 0x00010400ff107b82 */ /* 0x000f300000000a00 */
[----:B------:R-:W4:Y:S08]  /*105b0*/  LDC.64 R18, c[0x0][0x418] ;  /* 0x00010600ff127b82 */ /* 0x000f300000000a00 */
[----:B------:R-:W3:Y:S01]  /*105c0*/  LDC.64 R12, c[0x0][0x420] ;  /* 0x00010800ff0c7b82 */ /* 0x000ee20000000a00 */
[----:B-----5:R5:W-:Y:S07]  /*105d0*/  STS.128 [UR20+-0x980], R20 ;  /* 0xfff68014ff007988 */ /* 0x020bee0008000c14 */
[----:B------:R-:W3:Y:S01]  /*105e0*/  LDC.64 R14, c[0x0][0x428] ;  /* 0x00010a00ff0e7b82 */ /* 0x000ee20000000a00 */
[----:B----4-:R4:W-:Y:S07]  /*105f0*/  STS.128 [UR20+-0x970], R16 ;  /* 0xfff69010ff007988 */ /* 0x0109ee0008000c14 */
[----:B------:R-:W1:Y:S08]  /*10600*/  LDC.64 R60, c[0x0][0x430] ;  /* 0x00010c00ff3c7b82 */ /* 0x000e700000000a00 */
[----:B------:R-:W1:Y:S01]  /*10610*/  LDC.64 R62, c[0x0][0x438] ;  /* 0x00010e00ff3e7b82 */ /* 0x000e620000000a00 */
[----:B---3--:R3:W-:Y:S07]  /*10620*/  STS.128 [UR20+-0x960], R12 ;  /* 0xfff6a00cff007988 */ /* 0x0087ee0008000c14 */
[----:B------:R-:W2:Y:S08]  /*10630*/  LDC.64 R56, c[0x0][0x440] ;  /* 0x00011000ff387b82 */ /* 0x000eb00000000a00 */
[----:B------:R-:W2:Y:S08]  /*10640*/  LDC.64 R58, c[0x0][0x448] ;  /* 0x00011200ff3a7b82 */ /* 0x000eb00000000a00 */
[----:B------:R-:W5:Y:S01]  /*10650*/  LDC.64 R52, c[0x0][0x450] ;  /* 0x00011400ff347b82 */ /* 0x000f620000000a00 */
[----:B-1----:R1:W-:Y:S07]  /*10660*/  STS.128 [UR20+-0x950], R60 ;  /* 0xfff6b03cff007988 */ /* 0x0023ee0008000c14 */
[----:B------:R-:W5:Y:S08]  /*10670*/  LDC.64 R54, c[0x0][0x458] ;  /* 0x00011600ff367b82 */ /* 0x000f700000000a00 */
[----:B------:R-:W4:Y:S01]  /*10680*/  LDC.64 R48, c[0x0][0x460] ;  /* 0x00011800ff307b82 */ /* 0x000f220000000a00 */
[----:B--2---:R1:W-:Y:S07]  /*10690*/  STS.128 [UR20+-0x940], R56 ;  /* 0xfff6c038ff007988 */ /* 0x0043ee0008000c14 */
[----:B------:R-:W4:Y:S08]  /*106a0*/  LDC.64 R50, c[0x0][0x468] ;  /* 0x00011a00ff327b82 */ /* 0x000f300000000a00 */
[----:B------:R-:W2:Y:S01]  /*106b0*/  LDC.64 R44, c[0x0][0x470] ;  /* 0x00011c00ff2c7b82 */ /* 0x000ea20000000a00 */
[----:B-----5:R1:W-:Y:S07]  /*106c0*/  STS.128 [UR20+-0x930], R52 ;  /* 0xfff6d034ff007988 */ /* 0x0203ee0008000c14 */
[----:B------:R-:W2:Y:S08]  /*106d0*/  LDC.64 R46, c[0x0][0x478] ;  /* 0x00011e00ff2e7b82 */ /* 0x000eb00000000a00 */
[----:B------:R-:W5:Y:S01]  /*106e0*/  LDC.64 R40, c[0x0][0x500] ;  /* 0x00014000ff287b82 */ /* 0x000f620000000a00 */
[----:B----4-:R1:W-:Y:S07]  /*106f0*/  STS.128 [UR20+-0x920], R48 ;  /* 0xfff6e030ff007988 */ /* 0x0103ee0008000c14 */
        /* <DEDUP_REMOVED lines=19> */
[----:B---3--:R-:W3:Y:S01]  /*10830*/  LDC.64 R12, c[0x0][0x570] ;  /* 0x00015c00ff0c7b82 */ /* 0x008ee20000000a00 */
[----:B--2---:R1:W-:Y:S07]  /*10840*/  STS.128 [UR20+-0x8b0], R20 ;  /* 0xfff75014ff007988 */ /* 0x0043ee0008000c14 */
[----:B------:R-:W3:Y:S01]  /*10850*/  LDC.64 R14, c[0x0][0x578] ;  /* 0x00015e00ff0e7b82 */ /* 0x000ee20000000a00 */
[----:B-----5:R1:W-:Y:S04]  /*10860*/  STS.128 [UR20+-0x8a0], R16 ;  /* 0xfff76010ff007988 */ /* 0x0203e80008000c14 */
[----:B---3--:R1:W-:Y:S02]  /*10870*/  STS.128 [UR20+-0x890], R12 ;  /* 0xfff7700cff007988 */ /* 0x0083e40008000c14 */
.L_x_184:
[----:B------:R-:W-:Y:S05]  /*10880*/  BSYNC.RECONVERGENT B0 ;  /* 0x0000000000007941 */ /* 0x000fea0003800200 */
.L_x_183:
[----:B-1----:R-:W1:Y:S01]  /*10890*/  LDC.64 R16, c[0x0][0x960] ;  /* 0x00025800ff107b82 */ /* 0x002e620000000a00 */
[----:B------:R-:W-:Y:S01]  /*108a0*/  ELECT P1, URZ, PT ;  /* 0x0000000000ff782f */ /* 0x000fe20003820000 */
[----:B------:R-:W-:-:S06]  /*108b0*/  NOP ;  /* 0x0000000000007918 */ /* 0x000fcc0000000000 */
[----:B------:R-:W1:Y:S01]  /*108c0*/  LDC.64 R18, c[0x0][0x968] ;  /* 0x00025a00ff127b82 */ /* 0x000e620000000a00 */
[----:B------:R-:W-:Y:S01]  /*108d0*/  ELECT P0, URZ, PT ;  /* 0x0000000000ff782f */ /* 0x000fe20003800000 */
[----:B------:R-:W-:Y:S02]  /*108e0*/  ULOP3.LUT UR7, UR7, 0x7, URZ, 0xc0, !UPT ;  /* 0x0000000707077892 */ /* 0x000fe4000f8ec0ff */
[----:B------:R-:W-:Y:S02]  /*108f0*/  UIMAD UR9, UR26, 0xe, URZ ;  /* 0x0000000e1a0978a4 */ /* 0x000fe4000f8e02ff */
[----:B---34-:R-:W-:Y:S01]  /*10900*/  @P1 STS.128 [UR20+-0xa80], R8 ;  /* 0xfff58008ff001988 */ /* 0x018fe20008000c14 */
[----:B------:R-:W-:Y:S01]  /*10910*/  UIMAD UR19, UR18, 0xe, URZ ;  /* 0x0000000e121378a4 */ /* 0x000fe2000f8e02ff */
[----:B------:R-:W3:Y:S01]  /*10920*/  LDC.64 R12, c[0x0][0x970] ;  /* 0x00025c00ff0c7b82 */ /* 0x000ee20000000a00 */
[----:B------:R-:W-:Y:S01]  /*10930*/  UIADD3 UR23, UPT, UPT, UR20, -0x980, URZ ;  /* 0xfffff68014177890 */ /* 0x000fe2000fffe0ff */
[----:B------:R-:W-:Y:S01]  /*10940*/  @P1 STS.128 [UR20+-0xa70], R4 ;  /* 0xfff59004ff001988 */ /* 0x000fe20008000c14 */
[----:B------:R-:W-:-:S02]  /*10950*/  UIADD3 UR22, UPT, UPT, UR20, -0x900, URZ ;  /* 0xfffff70014167890 */ /* 0x000fc4000fffe0ff */
[----:B------:R-:W-:Y:S02]  /*10960*/  UIADD3 UR21, UPT, UPT, UR20, -0xa80, URZ ;  /* 0xfffff58014157890 */ /* 0x000fe4000fffe0ff */
[----:B------:R-:W-:Y:S01]  /*10970*/  UIMAD UR26, UR26, 0xd, URZ ;  /* 0x0000000d1a1a78a4 */ /* 0x000fe2000f8e02ff */
[----:B------:R-:W3:Y:S01]  /*10980*/  LDC.64 R14, c[0x0][0x978] ;  /* 0x00025e00ff0e7b82 */ /* 0x000ee20000000a00 */
[----:B------:R-:W4:Y:S01]  /*10990*/  LDCU.64 UR10, c[0x0][0xb18] ;  /* 0x00016300ff0a77ac */ /* 0x000f220008000a00 */
[----:B------:R-:W1:Y:S06]  /*109a0*/  LDCU.64 UR12, c[0x0][0xb20] ;  /* 0x00016400ff0c77ac */ /* 0x000e6c0008000a00 */
[----:B------:R-:W2:Y:S01]  /*109b0*/  LDC.64 R66, c[0x0][0x928] ;  /* 0x00024a00ff427b82 */ /* 0x000ea20000000a00 */
[----:B-1----:R1:W-:Y:S01]  /*109c0*/  @P1 STS.128 [UR20+-0xa20], R16 ;  /* 0xfff5e010ff001988 */ /* 0x0023e20008000c14 */
[----:B------:R-:W1:Y:S01]  /*109d0*/  LDCU.64 UR16, c[0x0][0x820] ;  /* 0x00010400ff1077ac */ /* 0x000e620008000a00 */
[----:B------:R-:W1:Y:S05]  /*109e0*/  LDCU.64 UR14, c[0x0][0xb00] ;  /* 0x00016000ff0e77ac */ /* 0x000e6a0008000a00 */
[----:B------:R-:W5:Y:S01]  /*109f0*/  LDC.64 R28, c[0x0][0x930] ;  /* 0x00024c00ff1c7b82 */ /* 0x000f620000000a00 */
[----:B------:R-:W-:Y:S01]  /*10a00*/  UIMAD UR18, UR18, 0xd, URZ ;  /* 0x0000000d121278a4 */ /* 0x000fe2000f8e02ff */
[----:B------:R-:W-:-:S06]  /*10a10*/  UMOV UR8, UR7 ;  /* 0x0000000700087c82 */ /* 0x000fcc0008000000 */
[----:B------:R-:W5:Y:S01]  /*10a20*/  LDC.64 R30, c[0x0][0x938] ;  /* 0x00024e00ff1e7b82 */ /* 0x000f620000000a00 */
[----:B---3--:R3:W-:Y:S07]  /*10a30*/  @P1 STS.128 [UR20+-0xa10], R12 ;  /* 0xfff5f00cff001988 */ /* 0x0087ee0008000c14 */
[----:B------:R-:W4:Y:S01]  /*10a40*/  LDC.64 R24, c[0x0][0x940] ;  /* 0x00025000ff187b82 */ /* 0x000f220000000a00 */
[----:B--2---:R2:W-:Y:S01]  /*10a50*/  @P1 STS.128 [UR20+-0xa60], R64 ;  /* 0xfff5a040ff001988 */ /* 0x0045e20008000c14 */
[----:B-1----:R-:W-:-:S06]  /*10a60*/  LOP3.LUT R17, R0, 0x1, RZ, 0x3c, !PT ;  /* 0x0000000100117812 */ /* 0x002fcc00078e3cff */
[----:B------:R-:W4:Y:S08]  /*10a70*/  LDC.64 R26, c[0x0][0x948] ;  /* 0x00025200ff1a7b82 */ /* 0x000f300000000a00 */
[----:B------:R-:W1:Y:S01]  /*10a80*/  LDC.64 R20, c[0x0][0x950] ;  /* 0x00025400ff147b82 */ /* 0x000e620000000a00 */
[----:B-----5:R2:W-:Y:S07]  /*10a90*/  @P1 STS.128 [UR20+-0xa50], R28 ;  /* 0xfff5b01cff001988 */ /* 0x0205ee0008000c14 */
[----:B------:R-:W1:Y:S08]  /*10aa0*/  LDC.64 R22, c[0x0][0x958] ;  /* 0x00025600ff167b82 */ /* 0x000e700000000a00 */
[----:B------:R-:W5:Y:S01]  /*10ab0*/  LDC.64 R52, c[0x0][0xa00] ;  /* 0x00028000ff347b82 */ /* 0x000f620000000a00 */
[----:B----4-:R2:W-:Y:S07]  /*10ac0*/  @P1 STS.128 [UR20+-0xa40], R24 ;  /* 0xfff5c018ff001988 */ /* 0x0105ee0008000c14 */
[----:B------:R-:W5:Y:S08]  /*10ad0*/  LDC.64 R54, c[0x0][0xa08] ;  /* 0x00028200ff367b82 */ /* 0x000f700000000a00 */
[----:B------:R-:W4:Y:S01]  /*10ae0*/  LDC.64 R48, c[0x0][0xa10] ;  /* 0x00028400ff307b82 */ /* 0x000f220000000a00 */
[----:B-1----:R2:W-:Y:S01]  /*10af0*/  @P1 STS.128 [UR20+-0xa30], R20 ;  /* 0xfff5d014ff001988 */ /* 0x0025e20008000c14 */
[----:B------:R-:W-:-:S06]  /*10b00*/  NOP ;  /* 0x0000000000007918 */ /* 0x000fcc0000000000 */
        /* <DEDUP_REMOVED lines=8> */
[----:B-1----:R2:W-:Y:S07]  /*10b90*/  @P0 STS.128 [UR20+-0x9e0], R44 ;  /* 0xfff6202cff000988 */ /* 0x0025ee0008000c14 */
        /* <DEDUP_REMOVED lines=12> */
[----:B---3--:R-:W3:Y:S08]  /*10c60*/  LDC.64 R12, c[0x0][0xb08] ;  /* 0x0002c200ff0c7b82 */ /* 0x008ef00000000a00 */
[----:B------:R-:W1:Y:S01]  /*10c70*/  LDC.64 R2, c[0x0][0xb10] ;  /* 0x0002c400ff027b82 */ /* 0x000e620000000a00 */
[----:B----4-:R2:W-:Y:S01]  /*10c80*/  @P0 STS.128 [UR20+-0x990], R4 ;  /* 0xfff67004ff000988 */ /* 0x0105e20008000c14 */
[----:B------:R-:W-:Y:S01]  /*10c90*/  UIADD3 UR20, UPT, UPT, UR20, -0xa00, URZ ;  /* 0xfffff60014147890 */ /* 0x000fe2000fffe0ff */
[----:B------:R-:W-:-:S06]  /*10ca0*/  NOP ;  /* 0x0000000000007918 */ /* 0x000fcc0000000000 */
.L_x_198:
[----:B------:R-:W-:Y:S09]  /*10cb0*/  UISETP.NE.AND UP0, UPT, UR37, 0x1, UPT ;  /* 0x000000012500788c */ /* 0x000ff2000bf05270 */
[----:B----4-:R-:W-:Y:S05]  /*10cc0*/  BRA.U UP0, `(.L_x_185) ;  /* 0x0000000100047547 */ /* 0x010fea000b800000 */
[----:B------:R-:W-:Y:S05]  /*10cd0*/  BPT.TRAP 0x1 ;  /* 0x000000040000795c */ /* 0x000fea0000300000 */
.L_x_185:
[----:B------:R-:W-:Y:S01]  /*10ce0*/  ULEA UR24, UR7, UR4, 0x3 ;  /* 0x0000000407187291 */ /* 0x000fe2000f8e18ff */
[----:B--2---:R-:W-:Y:S08]  /*10cf0*/  SHF.L.U32 R5, R17, 0x1f, RZ ;  /* 0x0000001f11057819 */ /* 0x004ff000000006ff */
[----:B------:R-:W2:Y:S02]  /*10d00*/  SYNCS.PHASECHK.TRANS64.TRYWAIT P0, [UR24+0x80], R5 ;  /* 0x00008005ff0075a7 */ /* 0x000ea40008001118 */
[----:B--2---:R-:W-:Y:S05]  /*10d10*/  @!P0 BRA `(.L_x_186) ;  /* 0x0000002800c08947 */ /* 0x004fea0003800000 */
.L_x_254:
[----:B------:R-:W-:Y:S09]  /*10d20*/  UIMAD UR6, UR7, 0x14, UR36 ;  /* 0x00000014070678a4 */ /* 0x000ff2000f8e0224 */
[----:B------:R-:W4:Y:S04]  /*10d30*/  LDS R10, [UR6+0x10] ;  /* 0x00001006ff0a7984 */ /* 0x000f280008000800 */
        /* <DEDUP_REMOVED lines=10> */
[----:B----4-:R-:W-:Y:S01]  /*10de0*/  PRMT R21, R10, 0x7632, R21 ;  /* 0x000076320a157816 */ /* 0x010fe20000000015 */
[----:B------:R-:W-:Y:S06]  /*10df0*/  BRA.U UP0, `(.L_x_187) ;  /* 0x0000000100047547 */ /* 0x000fec000b800000 */
[----:B------:R-:W-:Y:S05]  /*10e00*/  BPT.TRAP 0x1 ;  /* 0x000000040000795c */ /* 0x000fea0000300000 */
.L_x_187:
[----:B------:R-:W-:Y:S02]  /*10e10*/  UIADD3 UR6, UPT, UPT, UR24, 0xc0, URZ ;  /* 0x000000c018067890 */ /* 0x000fe4000fffe0ff */
[----:B------:R-:W-:Y:S02]  /*10e20*/  UISETP.NE.AND UP0, UPT, UR37, 0x8, UPT ;  /* 0x000000082500788c */ /* 0x000fe4000bf05270 */
[----:B------:R-:W-:Y:S09]  /*10e30*/  UPRMT UR6, UR5, 0x654, UR6 ;  /* 0x0000065405067896 */ /* 0x000ff20008000006 */
[----:B-1----:R-:W-:Y:S01]  /*10e40*/  SYNCS.ARRIVE.TRANS64.RED.A1T0 RZ, [UR6], RZ ;  /* 0x000000ffffff79a7 */ /* 0x002fe20008100406 */
[----:B------:R-:W-:Y:S05]  /*10e50*/  BRA.U !UP0, `(.L_x_188) ;  /* 0x0000000108047547 */ /* 0x000fea000b800000 */
[----:B------:R-:W-:Y:S05]  /*10e60*/  BPT.TRAP 0x1 ;  /* 0x000000040000795c */ /* 0x000fea0000300000 */
.L_x_188:
[----:B------:R-:W-:Y:S01]  /*10e70*/  ULEA UR24, UR8, UR4, 0x3 ;  /* 0x0000000408187291 */ /* 0x000fe2000f8e18ff */
[----:B--2---:R-:W-:Y:S02]  /*10e80*/  SHF.L.U32 R5, R0, 0x1f, RZ ;  /* 0x0000001f00057819 */ /* 0x004fe400000006ff */
[----:B------:R-:W-:Y:S04]  /*10e90*/  PRMT R4, R10, 0x9910, RZ ;  /* 0x000099100a047816 */ /* 0x000fe800000000ff */
[----:B------:R-:W-:Y:S02]  /*10ea0*/  ISETP.NE.AND P0, PT, R4, RZ, PT ;  /* 0x000000ff0400720c */ /* 0x000fe40003f05270 */
[----:B------:R-:W1:Y:S02]  /*10eb0*/  SYNCS.PHASECHK.TRANS64.TRYWAIT P1, [UR24+0x180], R5 ;  /* 0x00018005ff0075a7 */ /* 0x000e640008021118 */
[----:B------:R-:W-:Y:S01]  /*10ec0*/  ISETP.EQ.OR P0, PT, R11, RZ, !P0 ;  /* 0x000000ff0b00720c */ /* 0x000fe20004702670 */
[----:B------:R-:W-:Y:S01]  /*10ed0*/  @!UPT UIADD3 URZ, UPT, UPT, URZ, URZ, URZ ;  /* 0x000000fffffff290 */ /* 0x000fe2000fffe0ff */
[----:B-1----:R-:W-:Y:S11]  /*10ee0*/  @!P1 BRA `(.L_x_189) ;  /* 0x0000002800649947 */ /* 0x002ff60003800000 */
.L_x_256:
[----:B------:R-:W-:Y:S05]  /*10ef0*/  @P0 BRA `(.L_x_190) ;  /* 0x0000000c00e40947 */ /* 0x000fea0003800000 */
[----:B------:R-:W-:Y:S01]  /*10f00*/  ELECT P0, URZ, PT ;  /* 0x0000000000ff782f */ /* 0x000fe20003800000 */
[----:B------:R-:W2:Y:S01]  /*10f10*/  LDC.64 R8, c[0x0][0x838] ;  /* 0x00020e00ff087b82 */ /* 0x000ea20000000a00 */
[----:B------:R-:W-:Y:S07]  /*10f20*/  BSSY.RECONVERGENT B0, `(.L_x_191) ;  /* 0x00000a1000007945 */ /* 0x000fee0003800200 */
[----:B-1----:R-:W1:Y:S08]  /*10f30*/  LDC.64 R4, c[0x0][0x830] ;  /* 0x00020c00ff047b82 */ /* 0x002e700000000a00 */
[----:B------:R-:W4:Y:S08]  /*10f40*/  @P0 LDC.64 R32, c[0x0][0x828] ;  /* 0x00020a00ff200b82 */ /* 0x000f300000000a00 */
[----:B------:R-:W5:Y:S08]  /*10f50*/  @P0 LDC.64 R28, c[0x0][0x390] ;  /* 0x0000e400ff1c0b82 */ /* 0x000f700000000a00 */
[----:B------:R-:W3:Y:S02]  /*10f60*/  @P0 LDC.64 R6, c[0x0][0x840] ;  /* 0x00021000ff060b82 */ /* 0x000ee40000000a00 */
[C---:B---3--:R-:W-:Y:S04]  /*10f70*/  @P0 IMAD.WIDE R6, R14.reuse, 0x8, R6 ;  /* 0x000000080e060825 */ /* 0x048fe800078e0206 */
[C---:B----4-:R-:W-:Y:S01]  /*10f80*/  @P0 IMAD.WIDE R32, R14.reuse, 0x8, R32 ;  /* 0x000000080e200825 */ /* 0x050fe200078e0220 */
[----:B------:R3:W4:Y:S03]  /*10f90*/  @P0 LDG.E.64 R26, desc[UR50][R6.64] ;  /* 0x00000032061a0981 */ /* 0x000726000c1e1b00 */
[C---:B--2---:R-:W-:Y:S02]  /*10fa0*/  @P0 IMAD.WIDE R8, R14.reuse, 0x8, R8 ;  /* 0x000000080e080825 */ /* 0x044fe400078e0208 */
[----:B------:R-:W2:Y:S02]  /*10fb0*/  @P0 LDG.E.64 R32, desc[UR50][R32.64] ;  /* 0x0000003220200981 */ /* 0x000ea4000c1e1b00 */
[C---:B-1----:R-:W-:Y:S02]  /*10fc0*/  @P0 IMAD.WIDE R4, R14.reuse, 0x8, R4 ;  /* 0x000000080e040825 */ /* 0x042fe400078e0204 */
[----:B------:R-:W3:Y:S02]  /*10fd0*/  @P0 LDG.E.64 R8, desc[UR50][R8.64] ;  /* 0x0000003208080981 */ /* 0x000ee4000c1e1b00 */
[----:B-----5:R-:W-:Y:S02]  /*10fe0*/  @P0 IMAD.WIDE R28, R14, 0xc, R28 ;  /* 0x0000000c0e1c0825 */ /* 0x020fe400078e021c */
[----:B------:R-:W5:Y:S04]  /*10ff0*/  @P0 LDG.E.64 R24, desc[UR50][R4.64] ;  /* 0x0000003204180981 */ /* 0x000f68000c1e1b00 */
[----:B------:R1:W4:Y:S04]  /*11000*/  @P0 LDG.E R20, desc[UR50][R28.64+0x4] ;  /* 0x000004321c140981 */ /* 0x000328000c1e1900 */
[----:B------:R-:W4:Y:S04]  /*11010*/  @P0 LDG.E R5, desc[UR50][R28.64] ;  /* 0x000000321c050981 */ /* 0x000f28000c1e1900 */
[----:B------:R-:W4:Y:S04]  /*11020*/  @P0 LDG.E R4, desc[UR50][R28.64+0x8] ;  /* 0x000008321c040981 */ /* 0x000f28000c1e1900 */
[----:B--2---:R-:W-:Y:S04]  /*11030*/  @P0 STS.64 [UR23], R32 ;  /* 0x00000020ff000988 */ /* 0x004fe80008000a17 */
[----:B---3--:R-:W-:Y:S04]  /*11040*/  @P0 STS.64 [UR22], R8 ;  /* 0x00000008ff000988 */ /* 0x008fe80008000a16 */
[----:B------:R-:W2:Y:S01]  /*11050*/  @P0 LDS R7, [UR23+0x1c] ;  /* 0x00001c17ff070984 */ /* 0x000ea20008000800 */
[C---:B-----5:R-:W-:Y:S01]  /*11060*/  @P0 SHF.L.U64.HI R23, R24.reuse, 0x1, R25 ;  /* 0x0000000118170819 */ /* 0x060fe20000010219 */
[----:B------:R-:W-:Y:S02]  /*11070*/  @P0 IMAD.SHL.U32 R24, R24, 0x2, RZ ;  /* 0x0000000218180824 */ /* 0x000fe400078e00ff */
[----:B------:R-:W-:Y:S01]  /*11080*/  @P0 STS [UR23+0x30], RZ ;  /* 0x000030ffff000988 */ /* 0x000fe20008000817 */
[----:B------:R-:W-:Y:S02]  /*11090*/  @P0 LOP3.LUT R23, R23, 0x1fffffff, RZ, 0xc0, !PT ;  /* 0x1fffffff17170812 */ /* 0x000fe400078ec0ff */
[----:B------:R-:W-:Y:S02]  /*110a0*/  @P0 LOP3.LUT R24, R24, 0xfffffffe, RZ, 0xc0, !PT ;  /* 0xfffffffe18180812 */ /* 0x000fe400078ec0ff */
[--C-:B------:R-:W-:Y:S02]  /*110b0*/  @P0 SHF.R.U32.HI R6, RZ, 0x4, R23.reuse ;  /* 0x00000004ff060819 */ /* 0x100fe40000011617 */
[----:B------:R-:W-:Y:S05]  /*110c0*/  @P0 SHF.R.U64 R23, R24, 0x4, R23 ;  /* 0x0000000418170819 */ /* 0x000fea0000001217 */
[----:B------:R3:W-:Y:S01]  /*110d0*/  @P0 STS [UR23+0xc], R23 ;  /* 0x00000c17ff000988 */ /* 0x0007e20008000817 */
[----:B----4-:R-:W-:Y:S02]  /*110e0*/  @P0 VIADD R5, R5, 0xffffffff ;  /* 0xffffffff05050836 */ /* 0x010fe40000000000 */
[----:B------:R-:W-:Y:S01]  /*110f0*/  @P0 VIADD R4, R4, 0xffffffff ;  /* 0xffffffff04040836 */ /* 0x000fe20000000000 */
[----:B---3--:R-:W-:Y:S02]  /*11100*/  PRMT R23, R10, 0x7732, RZ ;  /* 0x000077320a177816 */ /* 0x008fe400000000ff */
[----:B--2---:R-:W-:Y:S01]  /*11110*/  @P0 LOP3.LUT R25, R7, 0xf, R6, 0xb8, !PT ;  /* 0x0000000f07190812 */ /* 0x004fe200078eb806 */
[----:B------:R-:W-:Y:S04]  /*11120*/  IMAD.U32 R7, RZ, RZ, UR23 ;  /* 0x00000017ff077e24 */ /* 0x000fe8000f8e00ff */
[----:B------:R-:W-:Y:S01]  /*11130*/  @P0 STS [UR23+0x1c], R25 ;  /* 0x00001c19ff000988 */ /* 0x000fe20008000817 */
[----:B------:R-:W-:Y:S03]  /*11140*/  @P0 SHF.R.U64 R8, R7, 0x4, RZ ;  /* 0x0000000407080819 */ /* 0x000fe600000012ff */
[----:B------:R-:W2:Y:S04]  /*11150*/  @P0 LDS R6, [UR23+0x1c] ;  /* 0x00001c17ff060984 */ /* 0x000ea80008000800 */
[----:B------:R-:W-:Y:S04]  /*11160*/  @P0 STS [UR23+0x10], R8 ;  /* 0x00001008ff000988 */ /* 0x000fe80008000817 */
[----:B------:R-:W-:Y:S01]  /*11170*/  @P0 STS [UR23+0x14], R8 ;  /* 0x00001408ff000988 */ /* 0x000fe20008000817 */
[----:B--2---:R-:W-:Y:S05]  /*11180*/  @P0 LOP3.LUT R30, R6, 0xf0, RZ, 0xb8, !PT ;  /* 0x000000f0061e0812 */ /* 0x004fea00078eb8ff */
[----:B------:R-:W-:Y:S04]  /*11190*/  @P0 STS [UR23+0x1c], R30 ;  /* 0x00001c1eff000988 */ /* 0x000fe80008000817 */
[----:B------:R-:W2:Y:S02]  /*111a0*/  @P0 LDS R6, [UR23+0x1c] ;  /* 0x00001c17ff060984 */ /* 0x000ea40008000800 */
[----:B--2---:R-:W-:Y:S02]  /*111b0*/  @P0 LOP3.LUT R9, R6, 0xf00, RZ, 0xb8, !PT ;  /* 0x00000f0006090812 */ /* 0x004fe400078eb8ff */
[----:B------:R-:W-:Y:S03]  /*111c0*/  CS2R R6, SRZ ;  /* 0x0000000000067805 */ /* 0x000fe6000001ff00 */
[----:B------:R-:W-:Y:S04]  /*111d0*/  @P0 STS.64 [UR23+0x18], R8 ;  /* 0x00001808ff000988 */ /* 0x000fe80008000a17 */
[----:B------:R-:W2:Y:S04]  /*111e0*/  @P0 LDS R22, [UR23+0x1c] ;  /* 0x00001c17ff160984 */ /* 0x000ea80008000800 */
[----:B------:R3:W-:Y:S02]  /*111f0*/  @P0 STS.128 [UR23+0x20], R4 ;  /* 0x00002004ff000988 */ /* 0x0007e40008000c17 */
[----:B---3--:R-:W-:Y:S05]  /*11200*/  IMAD.U32 R6, RZ, RZ, UR22 ;  /* 0x00000016ff067e24 */ /* 0x008fea000f8e00ff */
[----:B------:R-:W-:Y:S01]  /*11210*/  @P0 SHF.R.U64 R8, R6, 0x4, RZ ;  /* 0x0000000406080819 */ /* 0x000fe200000012ff */
[----:B------:R-:W-:Y:S01]  /*11220*/  IMAD.MOV.U32 R6, RZ, RZ, RZ ;  /* 0x000000ffff067224 */ /* 0x000fe200078e00ff */
[----:B--2---:R-:W-:Y:S02]  /*11230*/  @P0 LOP3.LUT R24, R22, 0xf000, RZ, 0xb8, !PT ;  /* 0x0000f00016180812 */ /* 0x004fe400078eb8ff */
[C---:B------:R-:W-:Y:S01]  /*11240*/  @P0 SHF.L.U64.HI R22, R26.reuse, 0x1, R27 ;  /* 0x000000011a160819 */ /* 0x040fe2000001021b */
[----:B------:R-:W-:Y:S02]  /*11250*/  @P0 IMAD.SHL.U32 R26, R26, 0x2, RZ ;  /* 0x000000021a1a0824 */ /* 0x000fe400078e00ff */
[----:B------:R2:W-:Y:S01]  /*11260*/  @P0 STS [UR23+0x1c], R24 ;  /* 0x00001c18ff000988 */ /* 0x0005e20008000817 */
[----:B------:R-:W-:Y:S03]  /*11270*/  @P0 LOP3.LUT R22, R22, 0x1fffffff, RZ, 0xc0, !PT ;  /* 0x1fffffff16160812 */ /* 0x000fe600078ec0ff */
[----:B-1----:R-:W1:Y:S01]  /*11280*/  @P0 LDS R28, [UR22+0x1c] ;  /* 0x00001c16ff1c0984 */ /* 0x002e620008000800 */
[--C-:B------:R-:W-:Y:S03]  /*11290*/  @P0 SHF.R.U32.HI R25, RZ, 0x4, R22.reuse ;  /* 0x00000004ff190819 */ /* 0x100fe60000011616 */
[----:B------:R-:W-:Y:S04]  /*112a0*/  @P0 STS [UR22+0x10], R8 ;  /* 0x00001008ff000988 */ /* 0x000fe80008000816 */
[----:B------:R-:W-:Y:S04]  /*112b0*/  @P0 STS [UR22+0x14], R8 ;  /* 0x00001408ff000988 */ /* 0x000fe80008000816 */
[----:B------:R-:W-:Y:S01]  /*112c0*/  @P0 STS [UR22+0x30], RZ ;  /* 0x000030ffff000988 */ /* 0x000fe20008000816 */
[----:B--2---:R-:W2:Y:S01]  /*112d0*/  S2R R24, SR_LANEID ;  /* 0x0000000000187919 */ /* 0x004ea20000000000 */
[----:B-1----:R-:W-:Y:S05]  /*112e0*/  @P0 LOP3.LUT R29, R28, 0xf, R25, 0xb8, !PT ;  /* 0x0000000f1c1d0812 */ /* 0x002fea00078eb819 */
[----:B------:R-:W-:Y:S04]  /*112f0*/  @P0 STS [UR22+0x1c], R29 ;  /* 0x00001c1dff000988 */ /* 0x000fe80008000816 */
[----:B------:R-:W1:Y:S02]  /*11300*/  @P0 LDS R25, [UR22+0x1c] ;  /* 0x00001c16ff190984 */ /* 0x000e640008000800 */
[----:B-1----:R-:W-:Y:S05]  /*11310*/  @P0 LOP3.LUT R27, R25, 0xf0, RZ, 0xb8, !PT ;  /* 0x000000f0191b0812 */ /* 0x002fea00078eb8ff */
[----:B------:R-:W-:Y:S04]  /*11320*/  @P0 STS [UR22+0x1c], R27 ;  /* 0x00001c1bff000988 */ /* 0x000fe80008000816 */
[----:B------:R-:W1:Y:S02]  /*11330*/  @P0 LDS R5, [UR22+0x1c] ;  /* 0x00001c16ff050984 */ /* 0x000e640008000800 */
[----:B-1----:R-:W-:Y:S01]  /*11340*/  @P0 LOP3.LUT R9, R5, 0xf00, RZ, 0xb8, !PT ;  /* 0x00000f0005090812 */ /* 0x002fe200078eb8ff */
[----:B------:R-:W-:Y:S01]  /*11350*/  IMAD R5, R23, 0x4ec5, RZ ;  /* 0x00004ec517057824 */ /* 0x000fe200078e02ff */
[----:B------:R-:W-:Y:S03]  /*11360*/  SHF.R.U32.HI R23, RZ, 0x1, R23 ;  /* 0x00000001ff177819 */ /* 0x000fe60000011617 */
[----:B------:R1:W-:Y:S01]  /*11370*/  @P0 STS.64 [UR22+0x18], R8 ;  /* 0x00001808ff000988 */ /* 0x0003e20008000a16 */
[----:B------:R-:W-:Y:S01]  /*11380*/  SHF.R.U32.HI R27, RZ, 0x12, R5 ;  /* 0x00000012ff1b7819 */ /* 0x000fe20000011605 */
[----:B------:R-:W-:Y:S02]  /*11390*/  @P0 VIADD R5, R20, 0xffffffff ;  /* 0xffffffff14050836 */ /* 0x000fe40000000000 */
[----:B------:R-:W3:Y:S01]  /*113a0*/  @P0 LDS R25, [UR22+0x1c] ;  /* 0x00001c16ff190984 */ /* 0x000ee20008000800 */
[----:B------:R-:W-:Y:S01]  /*113b0*/  PRMT R27, R27, 0x9910, RZ ;  /* 0x000099101b1b7816 */ /* 0x000fe200000000ff */
[----:B--2---:R-:W-:Y:S02]  /*113c0*/  IMAD.SHL.U32 R20, R24, 0x4, RZ ;  /* 0x0000000418147824 */ /* 0x004fe400078e00ff */
[----:B------:R2:W-:Y:S02]  /*113d0*/  @P0 STS.128 [UR22+0x20], R4 ;  /* 0x00002004ff000988 */ /* 0x0005e40008000c16 */
[----:B------:R-:W-:Y:S04]  /*113e0*/  IMAD R27, R27, 0xd, RZ ;  /* 0x0000000d1b1b7824 */ /* 0x000fe800078e02ff */
[----:B------:R-:W-:Y:S01]  /*113f0*/  IMAD.MOV R27, RZ, RZ, -R27 ;  /* 0x000000ffff1b7224 */ /* 0x000fe200078e0a1b */
[----:B-1----:R-:W-:Y:S04]  /*11400*/  @P0 LOP3.LUT R9, R26, 0xfffffffe, RZ, 0xc0, !PT ;  /* 0xfffffffe1a090812 */ /* 0x002fe800078ec0ff */
[----:B------:R-:W-:Y:S02]  /*11410*/  PRMT R26, R27, 0x7710, RZ ;  /* 0x000077101b1a7816 */ /* 0x000fe400000000ff */
[----:B------:R-:W-:Y:S03]  /*11420*/  @P0 SHF.R.U64 R22, R9, 0x4, R22 ;  /* 0x0000000409160819 */ /* 0x000fe60000001216 */
[----:B------:R-:W-:Y:S02]  /*11430*/  IMAD.IADD R26, R21, 0x1, R26 ;  /* 0x00000001151a7824 */ /* 0x000fe400078e021a */
[----:B------:R1:W-:Y:S03]  /*11440*/  @P0 STS [UR22+0xc], R22 ;  /* 0x00000c16ff000988 */ /* 0x0003e60008000816 */
[----:B------:R-:W-:Y:S02]  /*11450*/  R2UR UR6, R26 ;  /* 0x000000001a0672ca */ /* 0x000fe400000e0000 */
[----:B--2---:R-:W-:Y:S02]  /*11460*/  LOP3.LUT R4, R23, 0xffff, RZ, 0xc0, !PT ;  /* 0x0000ffff17047812 */ /* 0x004fe400078ec0ff */
[----:B---3--:R-:W-:Y:S03]  /*11470*/  @P0 LOP3.LUT R25, R25, 0xf000, RZ, 0xb8, !PT ;  /* 0x0000f00019190812 */ /* 0x008fe600078eb8ff */
[----:B------:R-:W-:Y:S02]  /*11480*/  IMAD R4, R4, 0x4925, RZ ;  /* 0x0000492504047824 */ /* 0x000fe400078e02ff */
[----:B------:R-:W-:Y:S04]  /*11490*/  @P0 STS [UR22+0x1c], R25 ;  /* 0x00001c19ff000988 */ /* 0x000fe80008000816 */
[----:B------:R-:W-:Y:S01]  /*114a0*/  ULOP3.LUT UR6, UR6, 0xffff, URZ, 0xc0, !UPT ;  /* 0x0000ffff06067892 */ /* 0x000fe2000f8ec0ff */
[----:B------:R-:W-:Y:S03]  /*114b0*/  NOP ;  /* 0x0000000000007918 */ /* 0x000fe60000000000 */
[----:B------:R-:W-:Y:S01]  /*114c0*/  UIADD3 UR25, UP2, UPT, UR26, UR6, URZ ;  /* 0x000000061a197290 */ /* 0x000fe2000ff5e0ff */
[----:B------:R-:W2:Y:S01]  /*114d0*/  LDS R6, [R20+UR23] ;  /* 0x0000001714067984 */ /* 0x000ea20008000800 */
[----:B------:R-:W-:Y:S01]  /*114e0*/  UIADD3 UR6, UP1, UPT, UR18, UR6, URZ ;  /* 0x0000000612067290 */ /* 0x000fe2000ff3e0ff */
[----:B------:R-:W-:Y:S01]  /*114f0*/  SHF.R.U32.HI R4, RZ, 0x11, R4 ;  /* 0x00000011ff047819 */ /* 0x000fe20000011604 */
[----:B------:R-:W-:Y:S01]  /*11500*/  UIADD3.X UR31, UPT, UPT, URZ, URZ, URZ, UP2, !UPT ;  /* 0x000000ffff1f7290 */ /* 0x000fe200097fe4ff */
[----:B------:R-:W3:Y:S01]  /*11510*/  LDS R5, [R20+UR23+0x80] ;  /* 0x0000801714057984 */ /* 0x000ee20008000800 */
[----:B------:R-:W-:Y:S01]  /*11520*/  ULEA UR32, UP2, UR25, UR16, 0x7 ;  /* 0x0000001019207291 */ /* 0x000fe2000f8438ff */
[----:B------:R-:W-:Y:S01]  /*11530*/  PRMT R4, R4, 0x9910, RZ ;  /* 0x0000991004047816 */ /* 0x000fe200000000ff */
[----:B------:R-:W-:Y:S02]  /*11540*/  UIADD3.X UR29, UPT, UPT, URZ, URZ, URZ, UP1, !UPT ;  /* 0x000000ffff1d7290 */ /* 0x000fe40008ffe4ff */
[----:B------:R-:W-:Y:S02]  /*11550*/  ULEA UR30, UP1, UR6, UR16, 0x7 ;  /* 0x00000010061e7291 */ /* 0x000fe4000f8238ff */
[----:B------:R-:W-:Y:S01]  /*11560*/  IMAD R4, R4, 0xe, RZ ;  /* 0x0000000e04047824 */ /* 0x000fe200078e02ff */
[----:B------:R-:W-:Y:S01]  /*11570*/  ULEA.HI.X UR31, UR25, UR17, UR31, 0x7, UP2 ;  /* 0x00000011191f7291 */ /* 0x000fe200090f3c1f */
[C---:B-1----:R-:W-:Y:S01]  /*11580*/  IADD3 R22, P1, PT, R20.reuse, UR32, RZ ;  /* 0x0000002014167c10 */ /* 0x042fe2000ff3e0ff */
[----:B------:R-:W-:Y:S01]  /*11590*/  ULEA.HI.X UR29, UR6, UR17, UR29, 0x7, UP1 ;  /* 0x00000011061d7291 */ /* 0x000fe200088f3c1d */
[----:B------:R-:W-:Y:S01]  /*115a0*/  IADD3 R8, P0, PT, R20, UR30, RZ ;  /* 0x0000001e14087c10 */ /* 0x000fe2000ff1e0ff */
[----:B------:R-:W-:Y:S02]  /*115b0*/  IMAD.MOV R4, RZ, RZ, -R4 ;  /* 0x000000ffff047224 */ /* 0x000fe400078e0a04 */
[----:B------:R-:W-:Y:S02]  /*115c0*/  IMAD.X R23, RZ, RZ, UR31, P1 ;  /* 0x0000001fff177e24 */ /* 0x000fe400088e06ff */
[----:B------:R-:W-:Y:S01]  /*115d0*/  IMAD.X R9, RZ, RZ, UR29, P0 ;  /* 0x0000001dff097e24 */ /* 0x000fe200080e06ff */
[----:B------:R-:W-:Y:S05]  /*115e0*/  PRMT R4, R4, 0x7710, RZ ;  /* 0x0000771004047816 */ /* 0x000fea00000000ff */
[----:B------:R-:W-:Y:S05]  /*115f0*/  IMAD.IADD R4, R21, 0x1, R4 ;  /* 0x0000000115047824 */ /* 0x000fea00078e0204 */
[----:B------:R-:W-:Y:S01]  /*11600*/  R2UR UR25, R4 ;  /* 0x00000000041972ca */ /* 0x000fe200000e0000 */
[----:B--2---:R1:W2:Y:S04]  /*11610*/  ATOMG.E.EXCH.STRONG.GPU PT, RZ, [R22], R6 ;  /* 0x0000000616ff73a8 */ /* 0x0042a800041ee100 */
[----:B---3--:R1:W2:Y:S02]  /*11620*/  ATOMG.E.EXCH.STRONG.GPU PT, RZ, [R8], R5 ;  /* 0x0000000508ff73a8 */ /* 0x0082a400041ee100 */
[----:B--2---:R-:W-:Y:S11]  /*11630*/  ELECT P0, URZ, PT ;  /* 0x0000000000ff782f */ /* 0x004ff60003800000 */
[----:B------:R-:W-:Y:S02]  /*11640*/  @!UPT UIADD3 URZ, UPT, UPT, URZ, URZ, URZ ;  /* 0x000000fffffff290 */ /* 0x000fe4000fffe0ff */
[----:B------:R-:W-:Y:S05]  /*11650*/  @!P0 BRA `(.L_x_192) ;  /* 0x0000000000b48947 */ /* 0x000fea0003800000 */
[----:B------:R-:W-:Y:S01]  /*11660*/  STS [UR21+0x30], RZ ;  /* 0x000030ffff007988 */ /* 0x000fe20008000815 */
[----:B------:R-:W-:Y:S01]  /*11670*/  ISETP.NE.U32.AND P0, PT, R2, RZ, PT ;  /* 0x000000ff0200720c */ /* 0x000fe20003f05070 */
[----:B-1----:R-:W-:Y:S01]  /*11680*/  IMAD.WIDE R8, R14, 0xc, R18 ;  /* 0x0000000c0e087825 */ /* 0x002fe200078e0212 */
[----:B------:R-:W-:Y:S02]  /*11690*/  ISETP.NE.U32.AND P1, PT, R12, RZ, PT ;  /* 0x000000ff0c00720c */ /* 0x000fe40003f25070 */
[----:B------:R-:W-:Y:S02]  /*116a0*/  ISETP.NE.AND.EX P0, PT, R3, RZ, PT, P0 ;  /* 0x000000ff0300720c */ /* 0x000fe40003f05300 */
[----:B------:R-:W2:Y:S01]  /*116b0*/  LDG.E R28, desc[UR50][R8.64] ;  /* 0x00000032081c7981 */ /* 0x000ea2000c1e1900 */
[----:B------:R-:W-:Y:S10]  /*116c0*/  ISETP.NE.AND.EX P1, PT, R13, RZ, PT, P1 ;  /* 0x000000ff0d00720c */ /* 0x000ff40003f25310 */
[----:B------:R-:W1:Y:S08]  /*116d0*/  @P0 LDC.64 R4, c[0x0][0xb10] ;  /* 0x0002c400ff040b82 */ /* 0x000e700000000a00 */
[----:B------:R-:W3:Y:S01]  /*116e0*/  @P1 LDC.64 R6, c[0x0][0xb08] ;  /* 0x0002c200ff061b82 */ /* 0x000ee20000000a00 */
[----:B--2---:R-:W-:Y:S01]  /*116f0*/  SHF.R.S32.HI R29, RZ, 0x1f, R28 ;  /* 0x0000001fff1d7819 */ /* 0x004fe2000001141c */
[C---:B-1----:R-:W-:Y:S04]  /*11700*/  @P0 IMAD.WIDE R4, R14.reuse, 0x8, R4 ;  /* 0x000000080e040825 */ /* 0x042fe800078e0204 */
[----:B---3--:R-:W-:Y:S01]  /*11710*/  @P1 IMAD.WIDE R6, R14, 0x8, R6 ;  /* 0x000000080e061825 */ /* 0x008fe200078e0206 */
[----:B------:R-:W2:Y:S04]  /*11720*/  @P0 LDG.E.64 R24, desc[UR50][R4.64] ;  /* 0x0000003204180981 */ /* 0x000ea8000c1e1b00 */
[----:B------:R1:W3:Y:S04]  /*11730*/  @P1 LDG.E.64 R26, desc[UR50][R6.64] ;  /* 0x00000032061a1981 */ /* 0x0002e8000c1e1b00 */
[----:B------:R4:W5:Y:S04]  /*11740*/  LDG.E R5, desc[UR50][R8.64+0x4] ;  /* 0x0000043208057981 */ /* 0x000968000c1e1900 */
[----:B-1----:R-:W1:Y:S01]  /*11750*/  LDS R7, [UR21+0x1c] ;  /* 0x00001c15ff077984 */ /* 0x002e620008000800 */
[----:B------:R-:W-:Y:S05]  /*11760*/  IMAD.U32 R6, RZ, RZ, UR21 ;  /* 0x00000015ff067e24 */ /* 0x000fea000f8e00ff */
[----:B----4-:R-:W-:Y:S05]  /*11770*/  SHF.R.U64 R8, R6, 0x4, RZ ;  /* 0x0000000406087819 */ /* 0x010fea00000012ff */
[----:B------:R-:W-:Y:S04]  /*11780*/  STS [UR21+0x10], R8 ;  /* 0x00001008ff007988 */ /* 0x000fe80008000815 */
[----:B------:R-:W-:Y:S01]  /*11790*/  STS [UR21+0x14], R8 ;  /* 0x00001408ff007988 */ /* 0x000fe20008000815 */
[----:B------:R-:W-:Y:S02]  /*117a0*/  @!P0 IMAD.MOV.U32 R24, RZ, RZ, R28 ;  /* 0x000000ffff188224 */ /* 0x000fe400078e001c */
[----:B------:R-:W-:Y:S01]  /*117b0*/  @!P0 IMAD.MOV.U32 R25, RZ, RZ, R29 ;  /* 0x000000ffff198224 */ /* 0x000fe200078e001d */
[----:B---3--:R-:W-:Y:S04]  /*117c0*/  @P1 STS.64 [UR21], R26 ;  /* 0x0000001aff001988 */ /* 0x008fe80008000a15 */
        /* <DEDUP_REMOVED lines=9> */
[----:B-----5:R-:W-:Y:S03]  /*11860*/  VIADD R5, R5, 0xffffffff ;  /* 0xffffffff05057836 */ /* 0x020fe60000000000 */
        /* <DEDUP_REMOVED lines=12> */
.L_x_192:
[----:B------:R-:W-:Y:S05]  /*11930*/  BSYNC.RECONVERGENT B0 ;  /* 0x0000000000007941 */ /* 0x000fea0003800200 */
.L_x_191:
[----:B------:R-:W-:Y:S01]  /*11940*/  ULOP3.LUT UR25, UR25, 0xffff, URZ, 0xc0, !UPT ;  /* 0x0000ffff19197892 */ /* 0x000fe2000f8ec0ff */
[----:B------:R-:W-:Y:S03]  /*11950*/  NOP ;  /* 0x0000000000007918 */ /* 0x000fe60000000000 */
[----:B------:R-:W-:Y:S01]  /*11960*/  UIADD3 UR6, UP1, UPT, UR9, UR25, URZ ;  /* 0x0000001909067290 */ /* 0x000fe2000ff3e0ff */
[----:B--2---:R-:W2:Y:S01]  /*11970*/  LDS R4, [R20+UR21] ;  /* 0x0000001514047984 */ /* 0x004ea20008000800 */
[----:B------:R-:W-:Y:S02]  /*11980*/  BSSY.RECONVERGENT B0, `(.L_x_193) ;  /* 0x0000039000007945 */ /* 0x000fe40003800200 */
[----:B------:R-:W-:Y:S02]  /*11990*/  UIADD3.X UR27, UPT, UPT, URZ, URZ, URZ, UP1, !UPT ;  /* 0x000000ffff1b7290 */ /* 0x000fe40008ffe4ff */
[----:B------:R-:W-:Y:S04]  /*119a0*/  ULEA UR28, UP1, UR6, UR14, 0x7 ;  /* 0x0000000e061c7291 */ /* 0x000fe8000f8238ff */
[----:B------:R-:W-:Y:S02]  /*119b0*/  ULEA.HI.X UR27, UR6, UR15, UR27, 0x7, UP1 ;  /* 0x0000000f061b7291 */ /* 0x000fe400088f3c1b */
[----:B------:R-:W-:Y:S01]  /*119c0*/  UIADD3 UR25, UP1, UPT, UR19, UR25, URZ ;  /* 0x0000001913197290 */ /* 0x000fe2000ff3e0ff */
[----:B-1----:R-:W-:Y:S03]  /*119d0*/  IADD3 R6, P0, PT, R20, UR28, RZ ;  /* 0x0000001c14067c10 */ /* 0x002fe6000ff1e0ff */
[----:B------:R-:W-:Y:S02]  /*119e0*/  UIADD3.X UR6, UPT, UPT, URZ, URZ, URZ, UP1, !UPT ;  /* 0x000000ffff067290 */ /* 0x000fe40008ffe4ff */
[----:B------:R-:W-:Y:S05]  /*119f0*/  IMAD.X R7, RZ, RZ, UR27, P0 ;  /* 0x0000001bff077e24 */ /* 0x000fea00080e06ff */
[----:B--2---:R1:W2:Y:S02]  /*11a00*/  ATOMG.E.EXCH.STRONG.GPU PT, RZ, [R6], R4 ;  /* 0x0000000406ff73a8 */ /* 0x0042a400041ee100 */
[----:B--2---:R-:W-:Y:S11]  /*11a10*/  ELECT P0, URZ, PT ;  /* 0x0000000000ff782f */ /* 0x004ff60003800000 */
[----:B------:R-:W-:Y:S02]  /*11a20*/  @!UPT UIADD3 URZ, UPT, UPT, URZ, URZ, URZ ;  /* 0x000000fffffff290 */ /* 0x000fe4000fffe0ff */
[----:B------:R-:W-:Y:S05]  /*11a30*/  @!P0 BRA `(.L_x_194) ;  /* 0x0000000000b48947 */ /* 0x000fea0003800000 */
[----:B------:R-:W-:Y:S01]  /*11a40*/  STS [UR20+0x30], RZ ;  /* 0x000030ffff007988 */ /* 0x000fe20008000814 */
[----:B------:R-:W-:Y:S01]  /*11a50*/  ISETP.NE.U32.AND P0, PT, RZ, UR12, PT ;  /* 0x0000000cff007c0c */ /* 0x000fe2000bf05070 */
[C---:B------:R-:W-:Y:S03]  /*11a60*/  IMAD.WIDE R8, R14.reuse, 0xc, R18 ;  /* 0x0000000c0e087825 */ /* 0x040fe600078e0212 */
[----:B------:R-:W-:Y:S02]  /*11a70*/  ISETP.NE.AND.EX P1, PT, RZ, UR13, PT, P0 ;  /* 0x0000000dff007c0c */ /* 0x000fe4000bf25300 */
[----:B------:R-:W2:Y:S01]  /*11a80*/  LDG.E R28, desc[UR50][R8.64] ;  /* 0x00000032081c7981 */ /* 0x000ea2000c1e1900 */
[C---:B-1----:R-:W-:Y:S03]  /*11a90*/  LEA R6, P0, R14.reuse, RZ, 0x3 ;  /* 0x000000ff0e067211 */ /* 0x042fe600078018ff */
[----:B------:R1:W3:Y:S01]  /*11aa0*/  LDG.E R5, desc[UR50][R8.64+0x4] ;  /* 0x0000043208057981 */ /* 0x0002e2000c1e1900 */
[----:B------:R-:W-:Y:S06]  /*11ab0*/  LEA.HI.X.SX32 R7, R14, RZ, 0x3, P0 ;  /* 0x000000ff0e077211 */ /* 0x000fec00000f1eff */
[C---:B------:R-:W-:Y:S04]  /*11ac0*/  @P1 IADD3 R22, P0, PT, R6.reuse, UR12, RZ ;  /* 0x0000000c06161c10 */ /* 0x040fe8000ff1e0ff */
[C---:B------:R-:W-:Y:S02]  /*11ad0*/  @P1 IADD3.X R23, PT, PT, R7.reuse, UR13, RZ, P0, !PT ;  /* 0x0000000d07171c10 */ /* 0x040fe400087fe4ff */
[----:B------:R-:W-:Y:S01]  /*11ae0*/  IADD3 R26, P0, PT, R6, UR10, RZ ;  /* 0x0000000a061a7c10 */ /* 0x000fe2000ff1e0ff */
[----:B------:R-:W-:Y:S02]  /*11af0*/  IMAD.U32 R6, RZ, RZ, UR20 ;  /* 0x00000014ff067e24 */ /* 0x000fe4000f8e00ff */
[----:B------:R-:W4:Y:S01]  /*11b00*/  @P1 LDG.E.64 R24, desc[UR50][R22.64] ;  /* 0x0000003216181981 */ /* 0x000f22000c1e1b00 */
[----:B------:R-:W-:Y:S03]  /*11b10*/  IADD3.X R27, PT, PT, R7, UR11, RZ, P0, !PT ;  /* 0x0000000b071b7c10 */ /* 0x000fe600087fe4ff */
[----:B------:R-:W5:Y:S04]  /*11b20*/  LDS R7, [UR20+0x1c] ;  /* 0x00001c14ff077984 */ /* 0x000f680008000800 */
[----:B------:R-:W5:Y:S01]  /*11b30*/  LDG.E.64 R26, desc[UR50][R26.64] ;  /* 0x000000321a1a7981 */ /* 0x000f62000c1e1b00 */
[----:B-1----:R-:W-:Y:S05]  /*11b40*/  SHF.R.U64 R8, R6, 0x4, RZ ;  /* 0x0000000406087819 */ /* 0x002fea00000012ff */
[----:B------:R-:W-:Y:S04]  /*11b50*/  STS [UR20+0x10], R8 ;  /* 0x00001008ff007988 */ /* 0x000fe80008000814 */
[----:B------:R-:W-:Y:S04]  /*11b60*/  STS [UR20+0x14], R8 ;  /* 0x00001408ff007988 */ /* 0x000fe80008000814 */
[----:B-----5:R-:W-:Y:S01]  /*11b70*/  STS.64 [UR20], R26 ;  /* 0x0000001aff007988 */ /* 0x020fe20008000a14 */
        /* <DEDUP_REMOVED lines=11> */
[----:B------:R-:W-:Y:S01]  /*11c30*/  CS2R R6, SRZ ;  /* 0x0000000000067805 */ /* 0x000fe2000001ff00 */
[----:B------:R-:W-:Y:S04]  /*11c40*/  STS [UR20+0xc], R21 ;  /* 0x00000c15ff007988 */ /* 0x000fe80008000814 */
        /* <DEDUP_REMOVED lines=12> */
.L_x_194:
[----:B------:R-:W-:Y:S05]  /*11d10*/  BSYNC.RECONVERGENT B0 ;  /* 0x0000000000007941 */ /* 0x000fea0003800200 */
.L_x_193:
[----:B------:R-:W-:Y:S01]  /*11d20*/  NOP ;  /* 0x0000000000007918 */ /* 0x000fe20000000000 */
[----:B-12---:R-:W1:Y:S01]  /*11d30*/  LDS R4, [R20+UR20] ;  /* 0x0000001414047984 */ /* 0x006e620008000800 */
[----:B------:R-:W-:Y:S01]  /*11d40*/  ULEA UR34, UP1, UR25, UR14, 0x7 ;  /* 0x0000000e19227291 */ /* 0x000fe2000f8238ff */
[----:B------:R-:W-:Y:S01]  /*11d50*/  UMOV UR33, UR31 ;  /* 0x0000001f00217c82 */ /* 0x000fe20008000000 */
[----:B------:R-:W-:Y:S02]  /*11d60*/  UMOV UR31, UR29 ;  /* 0x0000001d001f7c82 */ /* 0x000fe40008000000 */
[----:B------:R-:W-:Y:S02]  /*11d70*/  ULEA.HI.X UR35, UR25, UR15, UR6, 0x7, UP1 ;  /* 0x0000000f19237291 */ /* 0x000fe400088f3c06 */
[----:B------:R-:W-:Y:S01]  /*11d80*/  IADD3 R6, P0, PT, R20, UR34, RZ ;  /* 0x0000002214067c10 */ /* 0x000fe2000ff1e0ff */
[----:B------:R-:W-:Y:S03]  /*11d90*/  UMOV UR29, UR27 ;  /* 0x0000001b001d7c82 */ /* 0x000fe60008000000 */
[----:B------:R-:W-:Y:S05]  /*11da0*/  IADD3.X R7, PT, PT, RZ, UR35, RZ, P0, !PT ;  /* 0x00000023ff077c10 */ /* 0x000fea00087fe4ff */
[----:B-1----:R2:W5:Y:S01]  /*11db0*/  ATOMG.E.EXCH.STRONG.GPU PT, RZ, [R6], R4 ;  /* 0x0000000406ff73a8 */ /* 0x00256200041ee100 */
[----:B------:R-:W-:Y:S04]  /*11dc0*/  DEPBAR {5,4,3,2,1,0} ;  /* 0x0000003f0000791a */ /* 0x000fe80000000000 */
[----:B------:R-:W1:Y:S02]  /*11dd0*/  CCTL.E.C.LDCU.IV.DEEP [UR32] ;  /* 0x0000000020007540 */ /* 0x000e640009c08000 */
[----:B-1----:R2:W-:Y:S01]  /*11de0*/  UTMACCTL.IV [UR32] ;  /* 0x00000000200079b9 */ /* 0x0025e20008000000 */
        /* <DEDUP_REMOVED lines=9> */
[----:B------:R-:W-:Y:S01]  /*11e80*/  NOP ;  /* 0x0000000000007918 */ /* 0x000fe20000000000 */
.L_x_190:
[----:B-----5:R-:W-:Y:S01]  /*11e90*/  ELECT P0, URZ, PT ;  /* 0x0000000000ff782f */ /* 0x020fe20003800000 */
[----:B------:R-:W-:Y:S11]  /*11ea0*/  BSSY.RECONVERGENT B0, `(.L_x_195) ;  /* 0x0000011000007945 */ /* 0x000ff60003800200 */
[----:B------:R-:W-:Y:S01]  /*11eb0*/  @!UPT UIADD3 URZ, UPT, UPT, URZ, URZ, URZ ;  /* 0x000000fffffff290 */ /* 0x000fe2000fffe0ff */
[----:B------:R-:W-:Y:S05]  /*11ec0*/  @!P0 BRA `(.L_x_196) ;  /* 0x0000000000388947 */ /* 0x000fea0003800000 */
[----:B------:R0:W-:Y:S01]  /*11ed0*/  UTMACMDFLUSH ;  /* 0x00000000000079b7 */ /* 0x0001e20000000000 */
[----:B------:R-:W-:Y:S09]  /*11ee0*/  UIMAD UR6, UR8, 0x14, UR4 ;  /* 0x00000014080678a4 */ /* 0x000ff2000f8e0204 */
[----:B------:R4:W-:Y:S04]  /*11ef0*/  STS [UR6+0x260], R16 ;  /* 0x00026010ff007988 */ /* 0x0009e80008000806 */
        /* <DEDUP_REMOVED lines=9> */
[----:B-----5:R-:W1:Y:S01]  /*11f90*/  FENCE.VIEW.ASYNC.S ;  /* 0x00000000000073c6 */ /* 0x020e620000000000 */
[----:B------:R-:W-:Y:S04]  /*11fa0*/  DEPBAR.LE SB0, 0x0 ;  /* 0x000080000000791a */ /* 0x000fe80000000000 */
.L_x_196:
[----:B--2---:R-:W-:Y:S05]  /*11fb0*/  BSYNC.RECONVERGENT B0 ;  /* 0x0000000000007941 */ /* 0x004fea0003800200 */
.L_x_195:
[----:B------:R-:W-:Y:S05]  /*11fc0*/  BRA.U !UP0, `(.L_x_197) ;  /* 0x0000000108047547 */ /* 0x000fea000b800000 */
[----:B------:R-:W-:Y:S05]  /*11fd0*/  BPT.TRAP 0x1 ;  /* 0x000000040000795c */ /* 0x000fea0000300000 */
.L_x_197:
[----:B------:R-:W-:Y:S01]  /*11fe0*/  UIADD3 UR6, UPT, UPT, UR8, -0x4, URZ ;  /* 0xfffffffc08067890 */ /* 0x000fe2000fffe0ff */
[----:B-1----:R-:W-:Y:S01]  /*11ff0*/  SYNCS.ARRIVE.TRANS64.A1T0 RZ, [UR24+0x140], RZ ;  /* 0x000140ffffff79a7 */ /* 0x002fe20008100018 */
[----:B------:R-:W-:Y:S01]  /*12000*/  UIADD3 UR24, UPT, UPT, UR7, -0x4, URZ ;  /* 0xfffffffc07187890 */ /* 0x000fe2000fffe0ff */
[----:B------:R-:W-:Y:S01]  /*12010*/  ISETP.NE.AND P0, PT, R11, RZ, PT ;  /* 0x000000ff0b00720c */ /* 0x000fe20003f05270 */
[----:B------:R-:W-:Y:S02]  /*12020*/  UISETP.GE.U32.AND UP1, UPT, UR6, -0x8, UPT ;  /* 0xfffffff80600788c */ /* 0x000fe4000bf26070 */
[----:B------:R-:W-:Y:S02]  /*12030*/  UISETP.GE.U32.AND UP0, UPT, UR24, -0x8, UPT ;  /* 0xfffffff81800788c */ /* 0x000fe4000bf06070 */
[----:B------:R-:W-:Y:S02]  /*12040*/  USEL UR24, URZ, 0x1, UP1 ;  /* 0x00000001ff187887 */ /* 0x000fe40008800000 */
[----:B------:R-:W-:Y:S02]  /*12050*/  USEL UR6, URZ, 0x1, UP0 ;  /* 0x00000001ff067887 */ /* 0x000fe40008000000 */
[----:B------:R-:W-:Y:S02]  /*12060*/  ULOP3.LUT UR27, UR8, 0x7, URZ, 0xc0, !UPT ;  /* 0x00000007081b7892 */ /* 0x000fe4000f8ec0ff */
[----:B------:R-:W-:Y:S01]  /*12070*/  ULOP3.LUT UR25, UR7, 0x7, URZ, 0xc0, !UPT ;  /* 0x0000000707197892 */ /* 0x000fe2000f8ec0ff */
[----:B------:R-:W-:Y:S01]  /*12080*/  LOP3.LUT R0, R0, UR24, RZ, 0x3c, !PT ;  /* 0x0000001800007c12 */ /* 0x000fe2000f8e3cff */
[----:B------:R-:W-:Y:S01]  /*12090*/  ULOP3.LUT UR8, UR27, 0x4, URZ, 0x3c, !UPT ;  /* 0x000000041b087892 */ /* 0x000fe2000f8e3cff */
[----:B------:R-:W-:Y:S01]  /*120a0*/  LOP3.LUT R17, R17, UR6, RZ, 0x3c, !PT ;  /* 0x0000000611117c12 */ /* 0x000fe2000f8e3cff */
[----:B------:R-:W-:Y:S01]  /*120b0*/  ULOP3.LUT UR7, UR25, 0x4, URZ, 0x3c, !UPT ;  /* 0x0000000419077892 */ /* 0x000fe2000f8e3cff */
[----:B------:R-:W-:Y:S11]  /*120c0*/  @!P0 EXIT ;  /* 0x000000000000894d */ /* 0x000ff60003800000 */
[----:B------:R-:W-:Y:S05]  /*120d0*/  BRA `(.L_x_198) ;  /* 0xffffffe800f47947 */ /* 0x000fea000383ffff */
.L_x_268:
[----:B------:R-:W-:Y:S01]  /*120e0*/  UMOV UR4, 0x40 ;  /* 0x0000004000047882 */ /* 0x000fe20000000000 */
[----:B------:R-:W-:Y:S01]  /*120f0*/  NOP ;  /* 0x0000000000007918 */ /* 0x000fe20000000000 */
[----:B------:R-:W-:Y:S01]  /*12100*/  ULEA UR4, UR5, UR4, 0x18 ;  /* 0x0000000405047291 */ /* 0x000fe2000f8ec0ff */
[----:B------:R-:W-:Y:S01]  /*12110*/  UMOV UR6, 0x400 ;  /* 0x0000040000067882 */ /* 0x000fe20000000000 */
[----:B------:R-:W-:Y:S02]  /*12120*/  UISETP.NE.AND UP3, UPT, UR37, URZ, UPT ;  /* 0x000000ff2500728c */ /* 0x000fe4000bf65270 */
[----:B------:R-:W-:-:S05]  /*12130*/  ULEA UR6, UR5, UR6, 0x18 ;  /* 0x0000000605067291 */ /* 0x000fca000f8ec0ff */
[----:B------:R-:W1:Y:S02]  /*12140*/  LDS.U8 R0, [UR4+0x1c] ;  /* 0x00001c04ff007984 */ /* 0x000e640008000000 */
[----:B-1----:R-:W-:-:S13]  /*12150*/  ISETP.NE.AND P0, PT, R0, RZ, PT ;  /* 0x000000ff0000720c */ /* 0x002fda0003f05270 */
[----:B------:R-:W-:Y:S05]  /*12160*/  @P0 BRA `(.L_x_199) ;  /* 0x0000000000580947 */ /* 0x000fea0003800000 */
[----:B------:R-:W-:-:S13]  /*12170*/  ELECT P0, URZ, PT ;  /* 0x0000000000ff782f */ /* 0x000fda0003800000 */
[----:B------:R-:W-:Y:S05]  /*12180*/  @!P0 BRA `(.L_x_200) ;  /* 0x0000000000608947 */ /* 0x000fea0003800000 */
[----:B------:R-:W-:Y:S01]  /*12190*/  UMOV UR5, 0x10 ;  /* 0x0000001000057882 */ /* 0x000fe20000000000 */
[----:B------:R-:W-:Y:S01]  /*121a0*/  HFMA2 R0, -RZ, RZ, 0, 5.9604644775390625e-08 ;  /* 0x00000001ff007431 */ /* 0x000fe200000001ff */
[----:B------:R-:W-:-:S03]  /*121b0*/  MOV R2, 0xffff ;  /* 0x0000ffff00027802 */ /* 0x000fc60000000f00 */
[----:B------:R-:W-:Y:S04]  /*121c0*/  DEPBAR.LE SB1, 0x36 ;  /* 0x00009d800000791a */ /* 0x000fe80000000000 */
[----:B------:R-:W1:Y:S02]  /*121d0*/  UTCATOMSWS.FIND_AND_SET.ALIGN UP0, UR5, UR5 ;  /* 0x00000005000575e3 */ /* 0x000e640008000800 */
[----:B-1----:R-:W-:Y:S01]  /*121e0*/  MOV R3, UR5 ;  /* 0x0000000500037c02 */ /* 0x002fe20008000f00 */
[----:B------:R-:W-:Y:S06]  /*121f0*/  BRA.U UP0, `(.L_x_201) ;  /* 0x0000000100187547 */ /* 0x000fec000b800000 */
.L_x_202:
[----:B------:R-:W-:Y:S05]  /*12200*/  NANOSLEEP 0x64 ;  /* 0x000000640000795d */ /* 0x000fea0003800000 */
[----:B------:R-:W-:-:S05]  /*12210*/  UMOV UR5, 0x10 ;  /* 0x0000001000057882 */ /* 0x000fca0000000000 */
[----:B------:R-:W-:Y:S04]  /*12220*/  DEPBAR.LE SB1, 0x36 ;  /* 0x00009d800000791a */ /* 0x000fe80000000000 */
[----:B------:R-:W1:Y:S02]  /*12230*/  UTCATOMSWS.FIND_AND_SET.ALIGN UP0, UR5, UR5 ;  /* 0x00000005000575e3 */ /* 0x000e640008000800 */
[----:B-1----:R-:W-:Y:S01]  /*12240*/  MOV R3, UR5 ;  /* 0x0000000500037c02 */ /* 0x002fe20008000f00 */
[----:B------:R-:W-:Y:S05]  /*12250*/  BRA.U !UP0, `(.L_x_202) ;  /* 0xfffffffd08e87547 */ /* 0x000fea000b83ffff */
.L_x_201:
[-C--:B------:R-:W-:Y:S02]  /*12260*/  SHF.L.U32 R2, R2, R3.reuse, RZ ;  /* 0x0000000302027219 */ /* 0x080fe400000006ff */
[----:B------:R-:W-:Y:S01]  /*12270*/  SHF.L.U32 R0, R0, R3, RZ ;  /* 0x0000000300007219 */ /* 0x000fe200000006ff */
[----:B------:R-:W-:Y:S02]  /*12280*/  IMAD.SHL.U32 R3, R3, 0x20, RZ ;  /* 0x0000002003037824 */ /* 0x000fe400078e00ff */
[----:B------:R1:W-:Y:S04]  /*12290*/  ATOMS.OR RZ, [UR4+0x14], R2 ;  /* 0x00001402ffff798c */ /* 0x0003e8000b000004 */
[----:B------:R1:W-:Y:S04]  /*122a0*/  ATOMS.OR RZ, [UR4+0x18], R0 ;  /* 0x00001800ffff798c */ /* 0x0003e8000b000004 */
[----:B------:R1:W-:Y:S01]  /*122b0*/  STS [UR6+0x300], R3 ;  /* 0x00030003ff007988 */ /* 0x0003e20008000806 */
[----:B------:R-:W-:Y:S05]  /*122c0*/  BRA `(.L_x_200) ;  /* 0x0000000000107947 */ /* 0x000fea0003800000 */
.L_x_199:
[----:B------:R-:W-:Y:S02]  /*122d0*/  MOV R0, 0xffffffff ;  /* 0xffffffff00007802 */ /* 0x000fe40000000f00 */
[----:B------:R-:W-:-:S03]  /*122e0*/  MOV R2, 0x12310 ;  /* 0x0001231000027802 */ /* 0x000fc60000000f00 */
[----:B------:R1:W-:Y:S04]  /*122f0*/  STS [UR6+0x300], R0 ;  /* 0x00030000ff007988 */ /* 0x0003e80008000806 */
[----:B-1---5:R-:W-:Y:S05]  /*12300*/  CALL.REL.NOINC `($__internal_1_$__cuda_sm10x_tcgen05_guardrail_trap_phase_invalid_during_alloc) ;  /* 0x0000001400f87944 */ /* 0x022fea0003c00000 */
.L_x_200:
[----:B------:R-:W-:Y:S05]  /*12310*/  WARPSYNC.ALL ;  /* 0x0000000000007948 */ /* 0x000fea0003800000 */
[----:B------:R-:W2:Y:S01]  /*12320*/  S2UR UR5, SR_CgaCtaId ;  /* 0x00000000000579c3 */ /* 0x000ea20000008800 */
[----:B------:R-:W-:Y:S01]  /*12330*/  UMOV UR4, 0x400 ;  /* 0x0000040000047882 */ /* 0x000fe20000000000 */
[----:B------:R-:W-:-:S06]  /*12340*/  NOP ;  /* 0x0000000000007918 */ /* 0x000fcc0000000000 */
[----:B------:R-:W-:Y:S06]  /*12350*/  BAR.ARV 0x6, 0xa0 ;  /* 0x0182800000007b1d */ /* 0x000fec0000002000 */
[----:B--2---:R-:W-:-:S04]  /*12360*/  ULEA UR4, UR5, UR4, 0x18 ;  /* 0x0000000405047291 */ /* 0x004fc8000f8ec0ff */
[----:B------:R-:W-:Y:S02]  /*12370*/  UIADD3 UR6, UPT, UPT, UR4, 0x11400, URZ ;  /* 0x0001140004067890 */ /* 0x000fe4000fffe0ff */
[----:B------:R-:W-:Y:S02]  /*12380*/  UIADD3 UR7, UPT, UPT, UR4, 0x1d400, URZ ;  /* 0x0001d40004077890 */ /* 0x000fe4000fffe0ff */
[----:B------:R-:W-:Y:S01]  /*12390*/  USHF.R.U32.HI UR6, URZ, 0x4, UR6 ;  /* 0x00000004ff067899 */ /* 0x000fe20008011606 */
[----:B-1----:R-:W1:Y:S01]  /*123a0*/  LDS R0, [UR4+0x300] ;  /* 0x00030004ff007984 */ /* 0x002e620008000800 */
[----:B------:R-:W-:Y:S02]  /*123b0*/  USHF.R.U32.HI UR7, URZ, 0x4, UR7 ;  /* 0x00000004ff077899 */ /* 0x000fe40008011607 */
[----:B------:R-:W-:Y:S02]  /*123c0*/  ULOP3.LUT UR6, UR6, 0x3fff, URZ, 0xc0, !UPT ;  /* 0x00003fff06067892 */ /* 0x000fe4000f8ec0ff */
[----:B------:R-:W-:-:S02]  /*123d0*/  ULOP3.LUT UR7, UR7, 0x3fff, URZ, 0xc0, !UPT ;  /* 0x00003fff07077892 */ /* 0x000fc4000f8ec0ff */
[----:B------:R-:W-:Y:S02]  /*123e0*/  ULOP3.LUT UR6, UR6, 0x10000, URZ, 0xfc, !UPT ;  /* 0x0001000006067892 */ /* 0x000fe4000f8efcff */
[----:B------:R-:W-:Y:S01]  /*123f0*/  ULOP3.LUT UR7, UR7, 0x10000, URZ, 0xfc, !UPT ;  /* 0x0001000007077892 */ /* 0x000fe2000f8efcff */
[----:B-1----:R-:W-:Y:S01]  /*12400*/  R2UR UR8, R0 ;  /* 0x00000000000872ca */ /* 0x002fe200000e0000 */
[----:B-----5:R-:W1:-:S00]  /*12410*/  USETMAXREG.DEALLOC.CTAPOOL 0x88 ;  /* 0x00000088000079c8 */ /* 0x020e4000080e0500 */
[----:B-1----:R-:W-:Y:S01]  /*12420*/  HFMA2 R3, -RZ, RZ, 0, 5.9604644775390625e-08 ;  /* 0x00000001ff037431 */ /* 0x002fe200000001ff */
[----:B------:R-:W-:Y:S01]  /*12430*/  MOV R2, RZ ;  /* 0x000000ff00027202 */ /* 0x000fe20000000f00 */
[----:B------:R-:W-:Y:S01]  /*12440*/  HFMA2 R0, -RZ, RZ, 0, 0 ;  /* 0x00000000ff007431 */ /* 0x000fe200000001ff */
[----:B------:R-:W-:Y:S01]  /*12450*/  UISETP.EQ.OR UP3, UPT, UR20, 0x4, UP3 ;  /* 0x000000041400788c */ /* 0x000fe20009f62670 */
[----:B------:R-:W-:Y:S01]  /*12460*/  UMOV UR16, URZ ;  /* 0x000000ff00107c82 */ /* 0x000fe20008000000 */
[----:B------:R-:W-:Y:S01]  /*12470*/  UMOV UR15, URZ ;  /* 0x000000ff000f7c82 */ /* 0x000fe20008000000 */
[----:B------:R-:W-:-:S06]  /*12480*/  UMOV UR17, URZ ;  /* 0x000000ff00117c82 */ /* 0x000fcc0008000000 */
.L_x_213:
[----:B-1----:R-:W1:Y:S02]  /*12490*/  LDC.64 R4, c[0x0][0x390] ;  /* 0x0000e400ff047b82 */ /* 0x002e640000000a00 */
[----:B-1-3--:R-:W-:-:S06]  /*124a0*/  IMAD.WIDE R4, R16, 0xc, R4 ;  /* 0x0000000c10047825 */ /* 0x00afcc00078e0204 */
[----:B------:R-:W2:Y:S02]  /*124b0*/  LDG.E R4, desc[UR50][R4.64+0x8] ;  /* 0x0000083204047981 */ /* 0x000ea4000c1e1900 */
[----:B--2---:R-:W-:-:S13]  /*124c0*/  R2UR UR10, R4 ;  /* 0x00000000040a72ca */ /* 0x004fda00000e0000 */
[----:B------:R-:W-:-:S09]  /*124d0*/  UISETP.GE.AND UP0, UPT, UR10, 0x1, UPT ;  /* 0x000000010a00788c */ /* 0x000fd2000bf06270 */
[----:B------:R-:W-:Y:S05]  /*124e0*/  BRA.U !UP0, `(.L_x_203) ;  /* 0x0000000508487547 */ /* 0x000fea000b800000 */
[----:B------:R-:W-:Y:S01]  /*124f0*/  ULEA UR9, UR17, UR4, 0x3 ;  /* 0x0000000411097291 */ /* 0x000fe2000f8e18ff */
[----:B------:R-:W-:Y:S01]  /*12500*/  SHF.L.U32 R4, R0, 0x1f, RZ ;  /* 0x0000001f00047819 */ /* 0x000fe200000006ff */
[----:B------:R-:W-:-:S07]  /*12510*/  ULEA UR12, UR16, UR8, 0x8 ;  /* 0x00000008100c7291 */ /* 0x000fce000f8e40ff */
[----:B------:R1:W2:Y:S01]  /*12520*/  SYNCS.PHASECHK.TRANS64.TRYWAIT P1, [UR9], R4 ;  /* 0x00000004ff0075a7 */ /* 0x0002a20008021109 */
[----:B------:R-:W-:Y:S01]  /*12530*/  UIADD3 UR9, UPT, UPT, UR10, 0x3f, URZ ;  /* 0x0000003f0a097890 */ /* 0x000fe2000fffe0ff */
[----:B------:R-:W-:Y:S11]  /*12540*/  BRA.U !UP3, `(.L_x_204) ;  /* 0x000000010b047547 */ /* 0x000ff6000b800000 */
[----:B------:R-:W-:Y:S05]  /*12550*/  BPT.TRAP 0x1 ;  /* 0x000000040000795c */ /* 0x000fea0000300000 */
.L_x_204:
[----:B------:R-:W-:Y:S01]  /*12560*/  ULEA UR11, UR16, UR4, 0x3 ;  /* 0x00000004100b7291 */ /* 0x000fe2000f8e18ff */
[----:B------:R-:W-:Y:S01]  /*12570*/  SHF.L.U32 R5, R3, 0x1f, RZ ;  /* 0x0000001f03057819 */ /* 0x000fe200000006ff */
[----:B------:R-:W-:-:S04]  /*12580*/  USHF.R.S32.HI UR10, URZ, 0x1f, UR9 ;  /* 0x0000001fff0a7899 */ /* 0x000fc80008011409 */
[----:B------:R-:W-:-:S03]  /*12590*/  ULEA.HI UR10, UR10, UR9, URZ, 0x6 ;  /* 0x000000090a0a7291 */ /* 0x000fc6000f8f30ff */
[----:B------:R-:W3:Y:S01]  /*125a0*/  SYNCS.PHASECHK.TRANS64.TRYWAIT P0, [UR11+0x110], R5 ;  /* 0x00011005ff0075a7 */ /* 0x000ee2000800110b */
[----:B------:R-:W-:Y:S01]  /*125b0*/  USHF.R.S32.HI UR13, URZ, 0x6, UR10 ;  /* 0x00000006ff0d7899 */ /* 0x000fe2000801140a */
[----:B---3--:R-:W-:Y:S11]  /*125c0*/  @!P0 BRA `(.L_x_205) ;  /* 0x0000001000c48947 */ /* 0x008ff60003800000 */
.L_x_258:
[----:B------:R-:W-:Y:S01]  /*125d0*/  UISETP.LT.AND UP0, UPT, UR13, 0x1, UPT ;  /* 0x000000010d00788c */ /* 0x000fe2000bf01270 */
[----:B--2---:R-:W-:Y:S01]  /*125e0*/  PLOP3.LUT P0, PT, P1, PT, PT, 0x80, 0x8 ;  /* 0x000000000008781c */ /* 0x004fe20000f0f070 */
[----:B------:R-:W-:Y:S02]  /*125f0*/  UIADD3 UR14, UPT, UPT, UR13, 0x1, URZ ;  /* 0x000000010d0e7890 */ /* 0x000fe4000fffe0ff */
[----:B------:R-:W-:Y:S02]  /*12600*/  USEL UR9, UR13, 0x1, UP0 ;  /* 0x000000010d097887 */ /* 0x000fe40008000000 */
[----:B------:R-:W-:Y:S02]  /*12610*/  UPLOP3.LUT UP2, UPT, UPT, UPT, UPT, 0x40, 0x4 ;  /* 0x000000000004789c */ /* 0x000fe40003f4e870 */
[----:B------:R-:W-:Y:S01]  /*12620*/  UIADD3 UR13, UPT, UPT, -UR13, UR9, URZ ;  /* 0x000000090d0d7290 */ /* 0x000fe2000fffe1ff */
[----:B------:R-:W-:Y:S01]  /*12630*/  UMOV UR24, 0x0 ;  /* 0x0000000000187882 */ /* 0x000fe20000000000 */
[----:B------:R-:W-:Y:S01]  /*12640*/  UMOV UR25, 0x8400490 ;  /* 0x0840049000197882 */ /* 0x000fe20000000000 */
[----:B------:R-:W-:Y:S01]  /*12650*/  UMOV UR22, 0x0 ;  /* 0x0000000000167882 */ /* 0x000fe20000000000 */
[----:B------:R-:W-:Y:S01]  /*12660*/  UMOV UR23, 0x8400490 ;  /* 0x0840049000177882 */ /* 0x000fe20000000000 */
[----:B------:R-:W-:Y:S01]  /*12670*/  UMOV UR20, 0x0 ;  /* 0x0000000000147882 */ /* 0x000fe20000000000 */
[----:B------:R-:W-:Y:S01]  /*12680*/  UMOV UR21, 0x8400490 ;  /* 0x0840049000157882 */ /* 0x000fe20000000000 */
[----:B------:R-:W-:Y:S01]  /*12690*/  UMOV UR18, 0x0 ;  /* 0x0000000000127882 */ /* 0x000fe20000000000 */
[----:B------:R-:W-:-:S05]  /*126a0*/  UMOV UR19, 0x8400490 ;  /* 0x0840049000137882 */ /* 0x000fca0000000000 */
.L_x_208:
[----:B--2---:R-:W-:Y:S01]  /*126b0*/  ULEA UR10, UR17, UR4, 0x3 ;  /* 0x00000004110a7291 */ /* 0x004fe2000f8e18ff */
[----:B---3--:R-:W-:Y:S11]  /*126c0*/  @P0 BRA `(.L_x_206) ;  /* 0x00000000000c0947 */ /* 0x008ff60003800000 */
[----:B-1----:R-:W-:Y:S04]  /*126d0*/  SHF.L.U32 R5, R0, 0x1f, RZ ;  /* 0x0000001f00057819 */ /* 0x002fe800000006ff */
[----:B------:R-:W1:Y:S02]  /*126e0*/  SYNCS.PHASECHK.TRANS64.TRYWAIT P0, [UR10], R5 ;  /* 0x00000005ff0075a7 */ /* 0x000e64000800110a */
[----:B-1----:R-:W-:Y:S05]  /*126f0*/  @!P0 BRA `(.L_x_207) ;  /* 0x0000001000908947 */ /* 0x002fea0003800000 */
.L_x_206:
[----:B------:R-:W-:Y:S01]  /*12700*/  UISETP.NE.AND UP0, UPT, UR14, 0x2, UPT ;  /* 0x000000020e00788c */ /* 0x000fe2000bf05270 */
[----:B------:R-:W-:Y:S01]  /*12710*/  PLOP3.LUT P0, PT, PT, PT, PT, 0x80, 0x8 ;  /* 0x000000000008781c */ /* 0x000fe20003f0f070 */
[----:B------:R-:W-:Y:S02]  /*12720*/  UIADD3 UR9, UPT, UPT, UR17, 0x1, URZ ;  /* 0x0000000111097890 */ /* 0x000fe4000fffe0ff */
[----:B------:R-:W-:Y:S02]  /*12730*/  ULEA UR28, UR17, UR7, 0xb ;  /* 0x00000007111c7291 */ /* 0x000fe4000f8e58ff */
[----:B------:R-:W-:Y:S01]  /*12740*/  UISETP.NE.AND UP1, UPT, UR9, 0x3, UPT ;  /* 0x000000030900788c */ /* 0x000fe2000bf25270 */
[----:B------:R-:W-:Y:S01]  /*12750*/  PLOP3.LUT P1, PT, PT, PT, UP0, 0x80, 0x8 ;  /* 0x000000000008781c */ /* 0x000fe20003f2f008 */
[----:B------:R-:W-:Y:S02]  /*12760*/  UIADD3 UR42, UPT, UPT, UR28, 0x2, URZ ;  /* 0x000000021c2a7890 */ /* 0x000fe4000fffe0ff */
[----:B------:R-:W-:Y:S02]  /*12770*/  USEL UR27, URZ, 0x1, UP1 ;  /* 0x00000001ff1b7887 */ /* 0x000fe40008800000 */
[----:B------:R-:W-:Y:S02]  /*12780*/  USEL UR9, UR9, URZ, UP1 ;  /* 0x000000ff09097287 */ /* 0x000fe40008800000 */
[----:B------:R-:W-:Y:S02]  /*12790*/  UIADD3 UR38, UPT, UPT, UR28, 0x4, URZ ;  /* 0x000000041c267890 */ /* 0x000fe4000fffe0ff */
[----:B------:R-:W-:Y:S01]  /*127a0*/  @UP0 ULEA UR26, UR9, UR4, 0x3 ;  /* 0x00000004091a0291 */ /* 0x000fe2000f8e18ff */
[----:B------:R-:W-:Y:S01]  /*127b0*/  LOP3.LUT R0, R0, UR27, RZ, 0x3c, !PT ;  /* 0x0000001b00007c12 */ /* 0x000fe2000f8e3cff */
[----:B------:R-:W-:Y:S02]  /*127c0*/  UIADD3 UR32, UPT, UPT, UR28, 0x6, URZ ;  /* 0x000000061c207890 */ /* 0x000fe4000fffe0ff */
[----:B------:R-:W-:Y:S01]  /*127d0*/  UIADD3 UR10, UPT, UPT, UR10, 0x18, URZ ;  /* 0x000000180a0a7890 */ /* 0x000fe2000fffe0ff */
[----:B-1----:R-:W-:Y:S01]  /*127e0*/  @P1 SHF.L.U32 R4, R0, 0x1f, RZ ;  /* 0x0000001f00041819 */ /* 0x002fe200000006ff */
[----:B------:R-:W-:Y:S02]  /*127f0*/  UIADD3 UR13, UPT, UPT, UR13, 0x1, URZ ;  /* 0x000000010d0d7890 */ /* 0x000fe4000fffe0ff */
[----:B------:R-:W-:Y:S01]  /*12800*/  UIADD3 UR14, UPT, UPT, UR14, -0x1, URZ ;  /* 0xffffffff0e0e7890 */ /* 0x000fe2000fffe0ff */
[----:B------:R2:W3:Y:S01]  /*12810*/  @P1 SYNCS.PHASECHK.TRANS64.TRYWAIT P0, [UR26], R4 ;  /* 0x00000004ff0015a7 */ /* 0x0004e2000800111a */
[----:B------:R-:W-:Y:S02]  /*12820*/  ULEA UR26, UR17, UR6, 0xa ;  /* 0x00000006111a7291 */ /* 0x000fe4000f8e50ff */
[----:B------:R-:W-:Y:S02]  /*12830*/  UISETP.NE.AND UP0, UPT, UR13, 0x1, UPT ;  /* 0x000000010d00788c */ /* 0x000fe4000bf05270 */
[----:B------:R-:W-:Y:S02]  /*12840*/  UIADD3 UR40, UPT, UPT, UR26, 0x2, URZ ;  /* 0x000000021a287890 */ /* 0x000fe4000fffe0ff */
[----:B------:R-:W-:Y:S02]  /*12850*/  UIADD3 UR34, UPT, UPT, UR26, 0x4, URZ ;  /* 0x000000041a227890 */ /* 0x000fe4000fffe0ff */
[----:B------:R-:W-:Y:S01]  /*12860*/  UIADD3 UR30, UPT, UPT, UR26, 0x6, URZ ;  /* 0x000000061a1e7890 */ /* 0x000fe2000fffe0ff */
[----:B------:R-:W-:Y:S01]  /*12870*/  UMOV UR29, 0x40004040 ;  /* 0x40004040001d7882 */ /* 0x000fe20000000000 */
[----:B------:R-:W-:Y:S01]  /*12880*/  UMOV UR27, 0x40004040 ;  /* 0x40004040001b7882 */ /* 0x000fe20000000000 */
[----:B------:R-:W-:Y:S01]  /*12890*/  UMOV UR43, 0x40004040 ;  /* 0x40004040002b7882 */ /* 0x000fe20000000000 */
[----:B------:R2:W-:Y:S01]  /*128a0*/  UTCHMMA gdesc[UR26], gdesc[UR28], tmem[UR12], tmem[UR24], idesc[UR25], UP2 ;  /* 0x00ff181c1a0075ea */ /* 0x0005e2000900000c */
[----:B------:R-:W-:Y:S01]  /*128b0*/  UPLOP3.LUT UP2, UPT, UPT, UPT, UPT, 0x80, 0x8 ;  /* 0x000000000008789c */ /* 0x000fe20003f4f070 */
[----:B------:R-:W-:Y:S01]  /*128c0*/  UMOV UR41, 0x40004040 ;  /* 0x4000404000297882 */ /* 0x000fe20000000000 */
[----:B------:R-:W-:Y:S01]  /*128d0*/  UMOV UR39, 0x40004040 ;  /* 0x4000404000277882 */ /* 0x000fe20000000000 */
[----:B------:R2:W-:Y:S01]  /*128e0*/  UTCHMMA gdesc[UR40], gdesc[UR42], tmem[UR12], tmem[UR22], idesc[UR23], UPT ;  /* 0x00ff162a280075ea */ /* 0x0005e2000b80000c */
[----:B------:R-:W-:Y:S01]  /*128f0*/  UMOV UR35, 0x40004040 ;  /* 0x4000404000237882 */ /* 0x000fe20000000000 */
[----:B------:R-:W-:Y:S01]  /*12900*/  UMOV UR33, 0x40004040 ;  /* 0x4000404000217882 */ /* 0x000fe20000000000 */
[----:B------:R-:W-:Y:S01]  /*12910*/  UMOV UR31, 0x40004040 ;  /* 0x40004040001f7882 */ /* 0x000fe20000000000 */
[----:B------:R2:W-:Y:S01]  /*12920*/  UTCHMMA gdesc[UR34], gdesc[UR38], tmem[UR12], tmem[UR20], idesc[UR21], UPT ;  /* 0x00ff1426220075ea */ /* 0x0005e2000b80000c */
[----:B------:R2:W-:Y:S01]  /*12930*/  UTCHMMA gdesc[UR30], gdesc[UR32], tmem[UR12], tmem[UR18], idesc[UR19], UPT ;  /* 0x00ff12201e0075ea */ /* 0x0005e2000b80000c */
[----:B------:R2:W-:Y:S01]  /*12940*/  UTCBAR [UR10], URZ ;  /* 0x000000ff0a0073e9 */ /* 0x0005e200080000ff */
[----:B------:R-:W-:Y:S01]  /*12950*/  UMOV UR17, UR9 ;  /* 0x0000000900117c82 */ /* 0x000fe20008000000 */
[----:B------:R-:W-:Y:S05]  /*12960*/  BRA.U UP0, `(.L_x_208) ;  /* 0xfffffffd00507547 */ /* 0x000fea000b83ffff */
[----:B------:R-:W-:Y:S05]  /*12970*/  BRA.U !UP3, `(.L_x_209) ;  /* 0x000000010b047547 */ /* 0x000fea000b800000 */
[----:B--2---:R-:W-:Y:S05]  /*12980*/  BPT.TRAP 0x1 ;  /* 0x000000040000795c */ /* 0x004fea0000300000 */
.L_x_209:
[----:B------:R-:W-:Y:S02]  /*12990*/  UIADD3 UR11, UPT, UPT, UR11, 0x100, URZ ;  /* 0x000001000b0b7890 */ /* 0x000fe4000fffe0ff */
[----:B------:R-:W-:Y:S01]  /*129a0*/  UIADD3 UR16, UPT, UPT, UR16, 0x1, URZ ;  /* 0x0000000110107890 */ /* 0x000fe2000fffe0ff */
[----:B------:R-:W-:-:S03]  /*129b0*/  UMOV UR17, UR9 ;  /* 0x0000000900117c82 */ /* 0x000fc60008000000 */
[----:B------:R-:W-:-:S03]  /*129c0*/  UISETP.NE.AND UP0, UPT, UR16, 0x2, UPT ;  /* 0x000000021000788c */ /* 0x000fc6000bf05270 */
[----:B------:R1:W-:Y:S01]  /*129d0*/  UTCBAR [UR11], URZ ;  /* 0x000000ff0b0073e9 */ /* 0x0003e200080000ff */
[----:B--2---:R-:W-:Y:S02]  /*129e0*/  USEL UR10, URZ, 0x1, UP0 ;  /* 0x00000001ff0a7887 */ /* 0x004fe40008000000 */
[----:B------:R-:W-:-:S04]  /*129f0*/  USEL UR16, UR16, URZ, UP0 ;  /* 0x000000ff10107287 */ /* 0x000fc80008000000 */
[----:B------:R-:W-:-:S08]  /*12a00*/  LOP3.LUT R3, R3, UR10, RZ, 0x3c, !PT ;  /* 0x0000000a03037c12 */ /* 0x000fd0000f8e3cff */
.L_x_203:
[----:B------:R-:W-:-:S09]  /*12a10*/  UISETP.NE.AND UP0, UPT, UR37, 0x8, UPT ;  /* 0x000000082500788c */ /* 0x000fd2000bf05270 */
[----:B------:R-:W-:Y:S05]  /*12a20*/  BRA.U UP0, `(.L_x_210) ;  /* 0x0000000100047547 */ /* 0x000fea000b800000 */
[----:B-1----:R-:W-:Y:S05]  /*12a30*/  BPT.TRAP 0x1 ;  /* 0x000000040000795c */ /* 0x002fea0000300000 */
.L_x_210:
[----:B------:R-:W-:Y:S01]  /*12a40*/  ULEA UR9, UR15, UR4, 0x3 ;  /* 0x000000040f097291 */ /* 0x000fe2000f8e18ff */
[----:B------:R-:W-:-:S08]  /*12a50*/  SHF.L.U32 R5, R2, 0x1f, RZ ;  /* 0x0000001f02057819 */ /* 0x000fd000000006ff */
[----:B---3--:R-:W2:Y:S02]  /*12a60*/  SYNCS.PHASECHK.TRANS64.TRYWAIT P0, [UR9+0x140], R5 ;  /* 0x00014005ff0075a7 */ /* 0x008ea40008001109 */
[----:B--2---:R-:W-:Y:S05]  /*12a70*/  @!P0 BRA `(.L_x_211) ;  /* 0x0000000c00c88947 */ /* 0x004fea0003800000 */
.L_x_261:
[----:B------:R-:W-:-:S09]  /*12a80*/  UIMAD UR10, UR15, 0x14, UR36 ;  /* 0x000000140f0a78a4 */ /* 0x000fd2000f8e0224 */
[----:B------:R-:W3:Y:S04]  /*12a90*/  LDS R16, [UR10+0x8] ;  /* 0x0000080aff107984 */ /* 0x000ee80008000800 */
[----:B--2---:R-:W2:Y:S01]  /*12aa0*/  LDS R4, [UR10+0xc] ;  /* 0x00000c0aff047984 */ /* 0x004ea20008000800 */
[----:B------:R-:W-:Y:S01]  /*12ab0*/  @!PT LDS RZ, [RZ] ;  /* 0x00000000fffff984 */ /* 0x000fe20000000800 */
[----:B------:R-:W-:Y:S01]  /*12ac0*/  @!PT LDS RZ, [RZ] ;  /* 0x00000000fffff984 */ /* 0x000fe20000000800 */
[----:B------:R-:W-:Y:S01]  /*12ad0*/  @!PT LDS RZ, [RZ] ;  /* 0x00000000fffff984 */ /* 0x000fe20000000800 */
[----:B------:R-:W-:Y:S01]  /*12ae0*/  @!PT LDS RZ, [RZ] ;  /* 0x00000000fffff984 */ /* 0x000fe20000000800 */
[----:B------:R4:W-:Y:S06]  /*12af0*/  MEMBAR.ALL.CTA ;  /* 0x0000000000007992 */ /* 0x0009ec0000008000 */
[----:B----4-:R-:W4:Y:S01]  /*12b00*/  FENCE.VIEW.ASYNC.S ;  /* 0x00000000000073c6 */ /* 0x010f220000000000 */
[----:B------:R-:W-:Y:S05]  /*12b10*/  BRA.U UP0, `(.L_x_212) ;  /* 0x0000000100047547 */ /* 0x000fea000b800000 */
[----:B-1----:R-:W-:Y:S05]  /*12b20*/  BPT.TRAP 0x1 ;  /* 0x000000040000795c */ /* 0x002fea0000300000 */
.L_x_212:
[----:B------:R-:W-:Y:S01]  /*12b30*/  UIADD3 UR9, UPT, UPT, UR9, 0x180, URZ ;  /* 0x0000018009097890 */ /* 0x000fe2000fffe0ff */
[----:B--2---:R-:W-:Y:S01]  /*12b40*/  ISETP.NE.AND P0, PT, R4, RZ, PT ;  /* 0x000000ff0400720c */ /* 0x004fe20003f05270 */
[----:B------:R-:W-:Y:S02]  /*12b50*/  UIADD3 UR15, UPT, UPT, UR15, 0x1, URZ ;  /* 0x000000010f0f7890 */ /* 0x000fe4000fffe0ff */
[----:B------:R-:W-:Y:S02]  /*12b60*/  UPRMT UR9, UR5, 0x654, UR9 ;  /* 0x0000065405097896 */ /* 0x000fe40008000009 */
[----:B------:R-:W-:-:S04]  /*12b70*/  UISETP.NE.AND UP0, UPT, UR15, 0x8, UPT ;  /* 0x000000080f00788c */ /* 0x000fc8000bf05270 */
[----:B------:R-:W-:-:S03]  /*12b80*/  USEL UR15, UR15, URZ, UP0 ;  /* 0x000000ff0f0f7287 */ /* 0x000fc60008000000 */
[----:B----4-:R-:W-:Y:S01]  /*12b90*/  SYNCS.ARRIVE.TRANS64.RED.A1T0 RZ, [UR9], RZ ;  /* 0x000000ffffff79a7 */ /* 0x010fe20008100409 */
[----:B------:R-:W-:-:S06]  /*12ba0*/  USEL UR9, URZ, 0x1, UP0 ;  /* 0x00000001ff097887 */ /* 0x000fcc0008000000 */
[----:B------:R-:W-:Y:S01]  /*12bb0*/  LOP3.LUT R2, R2, UR9, RZ, 0x3c, !PT ;  /* 0x0000000902027c12 */ /* 0x000fe2000f8e3cff */
[----:B------:R-:W-:Y:S06]  /*12bc0*/  @P0 BRA `(.L_x_213) ;  /* 0xfffffff800300947 */ /* 0x000fec000383ffff */
[----:B------:R-:W2:Y:S01]  /*12bd0*/  S2UR UR6, SR_CgaCtaId ;  /* 0x00000000000679c3 */ /* 0x000ea20000008800 */
[----:B------:R-:W-:Y:S01]  /*12be0*/  ELECT P0, URZ, PT ;  /* 0x0000000000ff782f */ /* 0x000fe20003800000 */
[----:B------:R-:W-:Y:S01]  /*12bf0*/  HFMA2 R0, -RZ, RZ, 0, 5.9604644775390625e-08 ;  /* 0x00000001ff007431 */ /* 0x000fe200000001ff */
[----:B------:R-:W-:-:S05]  /*12c00*/  UMOV UR5, 0x40 ;  /* 0x0000004000057882 */ /* 0x000fca0000000000 */
[----:B------:R-:W-:Y:S01]  /*12c10*/  UVIRTCOUNT.DEALLOC.SMPOOL 0x80 ;  /* 0x000000800000784c */ /* 0x000fe20000000000 */
[----:B--2---:R-:W-:-:S09]  /*12c20*/  ULEA UR6, UR6, UR5, 0x18 ;  /* 0x0000000506067291 */ /* 0x004fd2000f8ec0ff */
[----:B------:R2:W-:Y:S01]  /*12c30*/  @P0 STS.U8 [UR6+0x1c], R0 ;  /* 0x00001c00ff000988 */ /* 0x0005e20008000006 */
[----:B------:R-:W-:Y:S05]  /*12c40*/  BRA.U !UP3, `(.L_x_214) ;  /* 0x000000010b047547 */ /* 0x000fea000b800000 */
[----:B-1----:R-:W-:Y:S05]  /*12c50*/  BPT.TRAP 0x1 ;  /* 0x000000040000795c */ /* 0x002fea0000300000 */
.L_x_214:
[----:B------:R-:W-:Y:S01]  /*12c60*/  ULEA UR5, UR16, UR4, 0x3 ;  /* 0x0000000410057291 */ /* 0x000fe2000f8e18ff */
[----:B------:R-:W-:Y:S01]  /*12c70*/  SHF.L.U32 R5, R3, 0x1f, RZ ;  /* 0x0000001f03057819 */ /* 0x000fe200000006ff */
[----:B------:R-:W-:-:S07]  /*12c80*/  UIADD3 UR16, UPT, UPT, UR16, 0x1, URZ ;  /* 0x0000000110107890 */ /* 0x000fce000fffe0ff */
[----:B------:R-:W4:Y:S02]  /*12c90*/  SYNCS.PHASECHK.TRANS64.TRYWAIT P0, [UR5+0x110], R5 ;  /* 0x00011005ff0075a7 */ /* 0x000f240008001105 */
[----:B----4-:R-:W-:Y:S05]  /*12ca0*/  @!P0 BRA `(.L_x_215) ;  /* 0x0000000c00548947 */ /* 0x010fea0003800000 */
.L_x_263:
[----:B------:R-:W-:Y:S05]  /*12cb0*/  BRA.U !UP3, `(.L_x_216) ;  /* 0x000000010b047547 */ /* 0x000fea000b800000 */
[----:B-1----:R-:W-:Y:S05]  /*12cc0*/  BPT.TRAP 0x1 ;  /* 0x000000040000795c */ /* 0x002fea0000300000 */
.L_x_216:
[----:B------:R-:W-:-:S04]  /*12cd0*/  UISETP.NE.AND UP0, UPT, UR16, 0x2, UPT ;  /* 0x000000021000788c */ /* 0x000fc8000bf05270 */
[----:B------:R-:W-:Y:S02]  /*12ce0*/  USEL UR5, URZ, 0x1, UP0 ;  /* 0x00000001ff057887 */ /* 0x000fe40008000000 */
[----:B------:R-:W-:-:S04]  /*12cf0*/  USEL UR16, UR16, URZ, UP0 ;  /* 0x000000ff10107287 */ /* 0x000fc80008000000 */
[----:B------:R-:W-:Y:S01]  /*12d00*/  ULEA UR16, UR16, UR4, 0x3 ;  /* 0x0000000410107291 */ /* 0x000fe2000f8e18ff */
[----:B------:R-:W-:-:S04]  /*12d10*/  LOP3.LUT R3, R3, UR5, RZ, 0x3c, !PT ;  /* 0x0000000503037c12 */ /* 0x000fc8000f8e3cff */
[----:B------:R-:W-:-:S04]  /*12d20*/  SHF.L.U32 R3, R3, 0x1f, RZ ;  /* 0x0000001f03037819 */ /* 0x000fc800000006ff */
[----:B------:R-:W4:Y:S02]  /*12d30*/  SYNCS.PHASECHK.TRANS64.TRYWAIT P0, [UR16+0x110], R3 ;  /* 0x00011003ff0075a7 */ /* 0x000f240008001110 */
[----:B----4-:R-:W-:Y:S05]  /*12d40*/  @!P0 BRA `(.L_x_217) ;  /* 0x0000000c00448947 */ /* 0x010fea0003800000 */
.L_x_265:
[----:B------:R-:W-:Y:S01]  /*12d50*/  NOP ;  /* 0x0000000000007918 */ /* 0x000fe20000000000 */
[----:B--2---:R-:W2:Y:S01]  /*12d60*/  LDS R0, [UR6+0x14] ;  /* 0x00001406ff007984 */ /* 0x004ea20008000800 */
[----:B------:R-:W-:Y:S01]  /*12d70*/  ULOP3.LUT UR5, UR8, 0xffff, URZ, 0xc0, !UPT ;  /* 0x0000ffff08057892 */ /* 0x000fe2000f8ec0ff */
[----:B------:R-:W-:Y:S02]  /*12d80*/  UMOV UR4, 0x1 ;  /* 0x0000000100047882 */ /* 0x000fe40000000000 */
[----:B------:R-:W-:Y:S01]  /*12d90*/  UMOV UR8, 0xffff ;  /* 0x0000ffff00087882 */ /* 0x000fe20000000000 */
[----:B------:R-:W-:-:S04]  /*12da0*/  USHF.R.U32.HI UR5, URZ, 0x5, UR5 ;  /* 0x00000005ff057899 */ /* 0x000fc80008011605 */
[----:B------:R-:W-:Y:S02]  /*12db0*/  USHF.L.U32 UR8, UR8, UR5, URZ ;  /* 0x0000000508087299 */ /* 0x000fe400080006ff */
[----:B------:R-:W-:-:S04]  /*12dc0*/  USHF.L.U32 UR4, UR4, UR5, URZ ;  /* 0x0000000504047299 */ /* 0x000fc800080006ff */
[----:B--2---:R-:W-:-:S04]  /*12dd0*/  LOP3.LUT R0, R0, UR8, RZ, 0xc0, !PT ;  /* 0x0000000800007c12 */ /* 0x004fc8000f8ec0ff */
[----:B------:R-:W-:-:S13]  /*12de0*/  ISETP.NE.AND P0, PT, R0, UR8, PT ;  /* 0x0000000800007c0c */ /* 0x000fda000bf05270 */
[----:B------:R-:W-:Y:S05]  /*12df0*/  @P0 BRA `(.L_x_218) ;  /* 0x0000000000580947 */ /* 0x000fea0003800000 */
[----:B------:R-:W2:Y:S02]  /*12e00*/  LDS R0, [UR6+0x18] ;  /* 0x00001806ff007984 */ /* 0x000ea40008000800 */
[----:B--2---:R-:W-:-:S04]  /*12e10*/  LOP3.LUT R0, R0, UR4, RZ, 0xc0, !PT ;  /* 0x0000000400007c12 */ /* 0x004fc8000f8ec0ff */
[----:B------:R-:W-:-:S13]  /*12e20*/  ISETP.NE.AND P0, PT, R0, UR4, PT ;  /* 0x0000000400007c0c */ /* 0x000fda000bf05270 */
[----:B------:R-:W-:Y:S05]  /*12e30*/  @P0 BRA `(.L_x_219) ;  /* 0x00000000003c0947 */ /* 0x000fea0003800000 */
[----:B------:R-:W2:Y:S01]  /*12e40*/  S2R R2, SR_LANEID ;  /* 0x0000000000027919 */ /* 0x000ea20000000000 */
[----:B------:R-:W-:Y:S01]  /*12e50*/  ULOP3.LUT UR8, URZ, UR8, URZ, 0x33, !UPT ;  /* 0x00000008ff087292 */ /* 0x000fe2000f8e33ff */
[----:B------:R-:W-:Y:S01]  /*12e60*/  LOP3.LUT R4, RZ, UR4, RZ, 0x33, !PT ;  /* 0x00000004ff047c12 */ /* 0x000fe2000f8e33ff */
[----:B------:R-:W-:Y:S02]  /*12e70*/  VOTEU.ANY UR7, UPT, PT ;  /* 0x0000000000077886 */ /* 0x000fe400038e0100 */
[----:B------:R-:W-:Y:S01]  /*12e80*/  UFLO.U32 UR7, UR7 ;  /* 0x00000007000772bd */ /* 0x000fe200080e0000 */
[----:B------:R-:W4:Y:S01]  /*12e90*/  REDUX UR4, R4 ;  /* 0x00000000040473c4 */ /* 0x000f220000000000 */
[----:B------:R-:W-:-:S06]  /*12ea0*/  IMAD.U32 R0, RZ, RZ, UR8 ;  /* 0x00000008ff007e24 */ /* 0x000fcc000f8e00ff */
[----:B------:R1:W-:Y:S01]  /*12eb0*/  UTCATOMSWS.AND URZ, UR8 ;  /* 0x0000000800ff79e3 */ /* 0x0003e20008000000 */
[----:B------:R-:W5:Y:S01]  /*12ec0*/  REDUX UR5, R0 ;  /* 0x00000000000573c4 */ /* 0x000f620000000000 */
[----:B--2---:R-:W-:Y:S01]  /*12ed0*/  ISETP.EQ.U32.AND P0, PT, R2, UR7, PT ;  /* 0x0000000702007c0c */ /* 0x004fe2000bf02070 */
[----:B----4-:R-:W-:Y:S01]  /*12ee0*/  IMAD.U32 R2, RZ, RZ, UR4 ;  /* 0x00000004ff027e24 */ /* 0x010fe2000f8e00ff */
[----:B-----5:R-:W-:-:S11]  /*12ef0*/  MOV R3, UR5 ;  /* 0x0000000500037c02 */ /* 0x020fd60008000f00 */
[----:B------:R1:W-:Y:S04]  /*12f00*/  @P0 ATOMS.AND RZ, [UR6+0x14], R3 ;  /* 0x00001403ffff098c */ /* 0x0003e8000a800006 */
[----:B------:R1:W-:Y:S01]  /*12f10*/  @P0 ATOMS.AND RZ, [UR6+0x18], R2 ;  /* 0x00001802ffff098c */ /* 0x0003e2000a800006 */
[----:B------:R-:W-:Y:S05]  /*12f20*/  BRA `(.L_x_220) ;  /* 0x0000000000147947 */ /* 0x000fea0003800000 */
.L_x_219:
[----:B------:R-:W-:Y:S02]  /*12f30*/  MOV R2, 0x12f50 ;  /* 0x00012f5000027802 */ /* 0x000fe40000000f00 */
[----:B-1-3--:R-:W-:Y:S05]  /*12f40*/  CALL.REL.NOINC `($__internal_0_$__cuda_sm10x_tcgen05_guardrail_trap_col_being_dealloced_not_returned_by_alloc) ;  /* 0x0000000800dc7944 */ /* 0x00afea0003c00000 */
[----:B------:R-:W-:Y:S05]  /*12f50*/  BRA `(.L_x_220) ;  /* 0x0000000000087947 */ /* 0x000fea0003800000 */
.L_x_218:
[----:B------:R-:W-:Y:S02]  /*12f60*/  MOV R2, 0x12f80 ;  /* 0x00012f8000027802 */ /* 0x000fe40000000f00 */
[----:B-1-3--:R-:W-:Y:S05]  /*12f70*/  CALL.REL.NOINC `($__internal_2_$__cuda_sm10x_tcgen05_guardrail_trap_unallocated_columns_being_dealloced) ;  /* 0x0000000800e87944 */ /* 0x00afea0003c00000 */
.L_x_220:
[----:B------:R-:W-:Y:S01]  /*12f80*/  NOP ;  /* 0x0000000000007918 */ /* 0x000fe20000000000 */
[----:B-1----:R-:W-:Y:S05]  /*12f90*/  EXIT ;  /* 0x000000000000794d */ /* 0x002fea0003800000 */
.L_x_31:
[----:B------:R-:W-:-:S07]  /*12fa0*/  MOV R0, UR9 ;  /* 0x0000000900007c02 */ /* 0x000fce0008000f00 */
.L_x_221:
[----:B--2---:R2:W3:Y:S02]  /*12fb0*/  SYNCS.PHASECHK.TRANS64.TRYWAIT P0, [R0+URZ+0x18], R3 ;  /* 0x00001803000075a7 */ /* 0x0044e400080011ff */
[----:B---3--:R-:W-:Y:S05]  /*12fc0*/  @!P0 NANOSLEEP.SYNCS 0x989680 ;  /* 0x009896800000895d */ /* 0x008fea0003900000 */
[----:B------:R-:W3:Y:S02]  /*12fd0*/  @!P0 SYNCS.PHASECHK.TRANS64 P0, [R0+URZ+0x18], R3 ;  /* 0x00001803000085a7 */ /* 0x000ee400080010ff */
[----:B---3--:R-:W-:Y:S05]  /*12fe0*/  @!P0 BRA `(.L_x_221) ;  /* 0xfffffffc00f08947 */ /* 0x008fea000383ffff */
[----:B------:R-:W-:Y:S05]  /*12ff0*/  BRA `(.L_x_30) ;  /* 0xffffff0c00d87947 */ /* 0x000fea000383ffff */
.L_x_38:
[----:B--2---:R-:W-:-:S07]  /*13000*/  MOV R0, UR9 ;  /* 0x0000000900007c02 */ /* 0x004fce0008000f00 */
.L_x_222:
[----:B--2---:R2:W3:Y:S02]  /*13010*/  SYNCS.PHASECHK.TRANS64.TRYWAIT P0, [R0+URZ+0x18], R3 ;  /* 0x00001803000075a7 */ /* 0x0044e400080011ff */
[----:B---3--:R-:W-:Y:S05]  /*13020*/  @!P0 NANOSLEEP.SYNCS 0x989680 ;  /* 0x009896800000895d */ /* 0x008fea0003900000 */
[----:B------:R-:W3:Y:S02]  /*13030*/  @!P0 SYNCS.PHASECHK.TRANS64 P0, [R0+URZ+0x18], R3 ;  /* 0x00001803000085a7 */ /* 0x000ee400080010ff */
[----:B---3--:R-:W-:Y:S05]  /*13040*/  @!P0 BRA `(.L_x_222) ;  /* 0xfffffffc00f08947 */ /* 0x008fea000383ffff */
[----:B------:R-:W-:Y:S05]  /*13050*/  BRA `(.L_x_37) ;  /* 0xffffff10007c7947 */ /* 0x000fea000383ffff */
.L_x_44:
[----:B--2---:R-:W-:-:S07]  /*13060*/  MOV R0, UR4 ;  /* 0x0000000400007c02 */ /* 0x004fce0008000f00 */
.L_x_223:
[----:B-1----:R1:W2:Y:S02]  /*13070*/  SYNCS.PHASECHK.TRANS64.TRYWAIT P0, [R0+URZ+0x140], R3 ;  /* 0x00014003000075a7 */ /* 0x0022a400080011ff */
[----:B--2---:R-:W-:Y:S05]  /*13080*/  @!P0 NANOSLEEP.SYNCS 0x989680 ;  /* 0x009896800000895d */ /* 0x004fea0003900000 */
[----:B------:R-:W2:Y:S02]  /*13090*/  @!P0 SYNCS.PHASECHK.TRANS64 P0, [R0+URZ+0x140], R3 ;  /* 0x00014003000085a7 */ /* 0x000ea400080010ff */
[----:B--2---:R-:W-:Y:S05]  /*130a0*/  @!P0 BRA `(.L_x_223) ;  /* 0xfffffffc00f08947 */ /* 0x004fea000383ffff */
[----:B------:R-:W-:Y:S05]  /*130b0*/  BRA `(.L_x_224) ;  /* 0xffffff1400047947 */ /* 0x000fea000383ffff */
.L_x_47:
[----:B------:R-:W-:-:S07]  /*130c0*/  MOV R0, UR4 ;  /* 0x0000000400007c02 */ /* 0x000fce0008000f00 */
.L_x_225:
[----:B------:R1:W1:Y:S02]  /*130d0*/  SYNCS.PHASECHK.TRANS64.TRYWAIT P0, [R0+URZ], R3 ;  /* 0x00000003000075a7 */ /* 0x00026400080011ff */
[----:B-1----:R-:W-:Y:S05]  /*130e0*/  @!P0 NANOSLEEP.SYNCS 0x989680 ;  /* 0x009896800000895d */ /* 0x002fea0003900000 */
[----:B------:R-:W1:Y:S02]  /*130f0*/  @!P0 SYNCS.PHASECHK.TRANS64 P0, [R0+URZ], R3 ;  /* 0x00000003000085a7 */ /* 0x000e6400080010ff */
[----:B-1----:R-:W-:Y:S05]  /*13100*/  @!P0 BRA `(.L_x_225) ;  /* 0xfffffffc00f08947 */ /* 0x002fea000383ffff */
[----:B------:R-:W-:Y:S05]  /*13110*/  BRA `(.L_x_226) ;  /* 0xffffff1400647947 */ /* 0x000fea000383ffff */
.L_x_48:
[----:B------:R-:W-:-:S07]  /*13120*/  MOV R0, UR4 ;  /* 0x0000000400007c02 */ /* 0x000fce0008000f00 */
.L_x_227:
[----:B------:R1:W1:Y:S02]  /*13130*/  SYNCS.PHASECHK.TRANS64.TRYWAIT P0, [R0+URZ], R3 ;  /* 0x00000003000075a7 */ /* 0x00026400080011ff */
[----:B-1----:R-:W-:Y:S05]  /*13140*/  @!P0 NANOSLEEP.SYNCS 0x989680 ;  /* 0x009896800000895d */ /* 0x002fea0003900000 */
[----:B------:R-:W1:Y:S02]  /*13150*/  @!P0 SYNCS.PHASECHK.TRANS64 P0, [R0+URZ], R3 ;  /* 0x00000003000085a7 */ /* 0x000e6400080010ff */
[----:B-1----:R-:W-:Y:S05]  /*13160*/  @!P0 BRA `(.L_x_227) ;  /* 0xfffffffc00f08947 */ /* 0x002fea000383ffff */
[----:B------:R-:W-:Y:S05]  /*13170*/  BRA `(.L_x_228) ;  /* 0xffffff1400707947 */ /* 0x000fea000383ffff */
.L_x_63:
[----:B------:R-:W-:-:S07]  /*13180*/  MOV R23, UR4 ;  /* 0x0000000400177c02 */ /* 0x000fce0008000f00 */
.L_x_229:
[----:B--2---:R2:W3:Y:S02]  /*13190*/  SYNCS.PHASECHK.TRANS64.TRYWAIT P0, [R23+URZ+0xc0], R20 ;  /* 0x0000c014170075a7 */ /* 0x0044e400080011ff */
[----:B---3--:R-:W-:Y:S05]  /*131a0*/  @!P0 NANOSLEEP.SYNCS 0x989680 ;  /* 0x009896800000895d */ /* 0x008fea0003900000 */
[----:B------:R-:W3:Y:S02]  /*131b0*/  @!P0 SYNCS.PHASECHK.TRANS64 P0, [R23+URZ+0xc0], R20 ;  /* 0x0000c014170085a7 */ /* 0x000ee400080010ff */
[----:B---3--:R-:W-:Y:S05]  /*131c0*/  @!P0 BRA `(.L_x_229) ;  /* 0xfffffffc00f08947 */ /* 0x008fea000383ffff */
[----:B------:R-:W-:Y:S05]  /*131d0*/  BRA `(.L_x_230) ;  /* 0xffffff3000487947 */ /* 0x000fea000383ffff */
.L_x_79:
[----:B------:R-:W-:-:S07]  /*131e0*/  MOV R23, UR4 ;  /* 0x0000000400177c02 */ /* 0x000fce0008000f00 */
.L_x_231:
[----:B--2---:R2:W3:Y:S02]  /*131f0*/  SYNCS.PHASECHK.TRANS64.TRYWAIT P0, [R23+URZ+0xc0], R20 ;  /* 0x0000c014170075a7 */ /* 0x0044e400080011ff */
[----:B---3--:R-:W-:Y:S05]  /*13200*/  @!P0 NANOSLEEP.SYNCS 0x989680 ;  /* 0x009896800000895d */ /* 0x008fea0003900000 */
[----:B------:R-:W3:Y:S02]  /*13210*/  @!P0 SYNCS.PHASECHK.TRANS64 P0, [R23+URZ+0xc0], R20 ;  /* 0x0000c014170085a7 */ /* 0x000ee400080010ff */
[----:B---3--:R-:W-:Y:S05]  /*13220*/  @!P0 BRA `(.L_x_231) ;  /* 0xfffffffc00f08947 */ /* 0x008fea000383ffff */
[----:B------:R-:W-:Y:S05]  /*13230*/  BRA `(.L_x_232) ;  /* 0xffffff4c001c7947 */ /* 0x000fea000383ffff */
.L_x_88:
[----:B--2---:R2:W4:Y:S02]  /*13240*/  SYNCS.PHASECHK.TRANS64.TRYWAIT P0, [R18+URZ+0x78], R5 ;  /* 0x00007805120075a7 */ /* 0x00452400080011ff */
[----:B----4-:R-:W-:Y:S05]  /*13250*/  @!P0 NANOSLEEP.SYNCS 0x989680 ;  /* 0x009896800000895d */ /* 0x010fea0003900000 */
[----:B------:R-:W4:Y:S02]  /*13260*/  @!P0 SYNCS.PHASECHK.TRANS64 P0, [R18+URZ+0x78], R5 ;  /* 0x00007805120085a7 */ /* 0x000f2400080010ff */
[----:B----4-:R-:W-:Y:S05]  /*13270*/  @!P0 BRA `(.L_x_88) ;  /* 0xfffffffc00f08947 */ /* 0x010fea000383ffff */
[----:B------:R-:W-:Y:S05]  /*13280*/  BRA `(.L_x_85) ;  /* 0xffffff5400347947 */ /* 0x000fea000383ffff */
.L_x_92:
[----:B------:R-:W-:Y:S07]  /*13290*/  MOV R0, UR21 ;  /* 0x0000001500007c02 */ /* 0x000fee0008000f00 */
.L_x_233:
[----:B--2---:R2:W1:Y:S02]  /*132a0*/  SYNCS.PHASECHK.TRANS64.TRYWAIT P0, [R0+URZ+0x50], R5 ;  /* 0x00005005000075a7 */ /* 0x00446400080011ff */
[----:B-1----:R-:W-:Y:S05]  /*132b0*/  @!P0 NANOSLEEP.SYNCS 0x989680 ;  /* 0x009896800000895d */ /* 0x002fea0003900000 */
[----:B------:R-:W1:Y:S02]  /*132c0*/  @!P0 SYNCS.PHASECHK.TRANS64 P0, [R0+URZ+0x50], R5 ;  /* 0x00005005000085a7 */ /* 0x000e6400080010ff */
[----:B-1----:R-:W-:Y:S05]  /*132d0*/  @!P0 BRA `(.L_x_233) ;  /* 0xfffffffc00f08947 */ /* 0x002fea000383ffff */
[----:B------:R-:W-:Y:S05]  /*132e0*/  BRA `(.L_x_234) ;  /* 0xffffff5400c07947 */ /* 0x000fea000383ffff */
.L_x_98:
[----:B--2---:R-:W-:Y:S07]  /*132f0*/  MOV R0, UR21 ;  /* 0x0000001500007c02 */ /* 0x004fee0008000f00 */
.L_x_235:
[----:B-1----:R1:W2:Y:S02]  /*13300*/  SYNCS.PHASECHK.TRANS64.TRYWAIT P0, [R0+URZ+0x58], R5 ;  /* 0x00005805000075a7 */ /* 0x0022a400080011ff */
[----:B--2---:R-:W-:Y:S05]  /*13310*/  @!P0 NANOSLEEP.SYNCS 0x989680 ;  /* 0x009896800000895d */ /* 0x004fea0003900000 */
[----:B------:R-:W2:Y:S02]  /*13320*/  @!P0 SYNCS.PHASECHK.TRANS64 P0, [R0+URZ+0x58], R5 ;  /* 0x00005805000085a7 */ /* 0x000ea400080010ff */
[----:B--2---:R-:W-:Y:S05]  /*13330*/  @!P0 BRA `(.L_x_235) ;  /* 0xfffffffc00f08947 */ /* 0x004fea000383ffff */
[----:B------:R-:W-:Y:S05]  /*13340*/  BRA `(.L_x_236) ;  /* 0xffffff5800107947 */ /* 0x000fea000383ffff */
.L_x_104:
[----:B-12-4-:R-:W-:Y:S07]  /*13350*/  MOV R0, UR21 ;  /* 0x0000001500007c02 */ /* 0x016fee0008000f00 */
.L_x_237:
[----:B-1----:R1:W2:Y:S02]  /*13360*/  SYNCS.PHASECHK.TRANS64.TRYWAIT P0, [R0+URZ+0x60], R5 ;  /* 0x00006005000075a7 */ /* 0x0022a400080011ff */
[----:B--2---:R-:W-:Y:S05]  /*13370*/  @!P0 NANOSLEEP.SYNCS 0x989680 ;  /* 0x009896800000895d */ /* 0x004fea0003900000 */
[----:B------:R-:W2:Y:S02]  /*13380*/  @!P0 SYNCS.PHASECHK.TRANS64 P0, [R0+URZ+0x60], R5 ;  /* 0x00006005000085a7 */ /* 0x000ea400080010ff */
[----:B--2---:R-:W-:Y:S05]  /*13390*/  @!P0 BRA `(.L_x_237) ;  /* 0xfffffffc00f08947 */ /* 0x004fea000383ffff */
[----:B------:R-:W-:Y:S05]  /*133a0*/  BRA `(.L_x_238) ;  /* 0xffffff5800687947 */ /* 0x000fea000383ffff */
.L_x_110:
[----:B-12-4-:R-:W-:Y:S07]  /*133b0*/  MOV R0, UR21 ;  /* 0x0000001500007c02 */ /* 0x016fee0008000f00 */
.L_x_239:
[----:B-1----:R1:W2:Y:S02]  /*133c0*/  SYNCS.PHASECHK.TRANS64.TRYWAIT P0, [R0+URZ+0x68], R5 ;  /* 0x00006805000075a7 */ /* 0x0022a400080011ff */
[----:B--2---:R-:W-:Y:S05]  /*133d0*/  @!P0 NANOSLEEP.SYNCS 0x989680 ;  /* 0x009896800000895d */ /* 0x004fea0003900000 */
[----:B------:R-:W2:Y:S02]  /*133e0*/  @!P0 SYNCS.PHASECHK.TRANS64 P0, [R0+URZ+0x68], R5 ;  /* 0x00006805000085a7 */ /* 0x000ea400080010ff */
[----:B--2---:R-:W-:Y:S05]  /*133f0*/  @!P0 BRA `(.L_x_239) ;  /* 0xfffffffc00f08947 */ /* 0x004fea000383ffff */
[----:B------:R-:W-:Y:S05]  /*13400*/  BRA `(.L_x_240) ;  /* 0xffffff5800c07947 */ /* 0x000fea000383ffff */
.L_x_116:
[----:B----4-:R-:W-:Y:S07]  /*13410*/  MOV R0, UR8 ;  /* 0x0000000800007c02 */ /* 0x010fee0008000f00 */
.L_x_241:
[----:B-1----:R1:W2:Y:S02]  /*13420*/  SYNCS.PHASECHK.TRANS64.TRYWAIT P0, [R0+URZ+0x140], R5 ;  /* 0x00014005000075a7 */ /* 0x0022a400080011ff */
[----:B--2---:R-:W-:Y:S05]  /*13430*/  @!P0 NANOSLEEP.SYNCS 0x989680 ;  /* 0x009896800000895d */ /* 0x004fea0003900000 */
[----:B------:R-:W2:Y:S02]  /*13440*/  @!P0 SYNCS.PHASECHK.TRANS64 P0, [R0+URZ+0x140], R5 ;  /* 0x00014005000085a7 */ /* 0x000ea400080010ff */
[----:B--2---:R-:W-:Y:S05]  /*13450*/  @!P0 BRA `(.L_x_241) ;  /* 0xfffffffc00f08947 */ /* 0x004fea000383ffff */
[----:B------:R-:W-:Y:S05]  /*13460*/  BRA `(.L_x_242) ;  /* 0xffffff5c00287947 */ /* 0x000fea000383ffff */
.L_x_120:
[----:B----4-:R-:W-:-:S07]  /*13470*/  MOV R0, UR21 ;  /* 0x0000001500007c02 */ /* 0x010fce0008000f00 */
.L_x_243:
[----:B-1----:R1:W4:Y:S02]  /*13480*/  SYNCS.PHASECHK.TRANS64.TRYWAIT P0, [R0+URZ+0x50], R3 ;  /* 0x00005003000075a7 */ /* 0x00232400080011ff */
[----:B----4-:R-:W-:Y:S05]  /*13490*/  @!P0 NANOSLEEP.SYNCS 0x989680 ;  /* 0x009896800000895d */ /* 0x010fea0003900000 */
[----:B------:R-:W4:Y:S02]  /*134a0*/  @!P0 SYNCS.PHASECHK.TRANS64 P0, [R0+URZ+0x50], R3 ;  /* 0x00005003000085a7 */ /* 0x000f2400080010ff */
[----:B----4-:R-:W-:Y:S05]  /*134b0*/  @!P0 BRA `(.L_x_243) ;  /* 0xfffffffc00f08947 */ /* 0x010fea000383ffff */
[----:B------:R-:W-:Y:S05]  /*134c0*/  BRA `(.L_x_244) ;  /* 0xffffff5c00887947 */ /* 0x000fea000383ffff */
.L_x_122:
[----:B-1--4-:R-:W-:-:S07]  /*134d0*/  MOV R0, UR21 ;  /* 0x0000001500007c02 */ /* 0x012fce0008000f00 */
.L_x_245:
[----:B-1----:R1:W4:Y:S02]  /*134e0*/  SYNCS.PHASECHK.TRANS64.TRYWAIT P0, [R0+URZ+0x58], R3 ;  /* 0x00005803000075a7 */ /* 0x00232400080011ff */
[----:B----4-:R-:W-:Y:S05]  /*134f0*/  @!P0 NANOSLEEP.SYNCS 0x989680 ;  /* 0x009896800000895d */ /* 0x010fea0003900000 */
[----:B------:R-:W4:Y:S02]  /*13500*/  @!P0 SYNCS.PHASECHK.TRANS64 P0, [R0+URZ+0x58], R3 ;  /* 0x00005803000085a7 */ /* 0x000f2400080010ff */
[----:B----4-:R-:W-:Y:S05]  /*13510*/  @!P0 BRA `(.L_x_245) ;  /* 0xfffffffc00f08947 */ /* 0x010fea000383ffff */
[----:B------:R-:W-:Y:S05]  /*13520*/  BRA `(.L_x_246) ;  /* 0xffffff5c00807947 */ /* 0x000fea000383ffff */
.L_x_124:
[----:B-1--4-:R-:W-:-:S07]  /*13530*/  MOV R0, UR21 ;  /* 0x0000001500007c02 */ /* 0x012fce0008000f00 */
.L_x_247:
[----:B-1----:R1:W4:Y:S02]  /*13540*/  SYNCS.PHASECHK.TRANS64.TRYWAIT P0, [R0+URZ+0x60], R3 ;  /* 0x00006003000075a7 */ /* 0x00232400080011ff */
[----:B----4-:R-:W-:Y:S05]  /*13550*/  @!P0 NANOSLEEP.SYNCS 0x989680 ;  /* 0x009896800000895d */ /* 0x010fea0003900000 */
[----:B------:R-:W4:Y:S02]  /*13560*/  @!P0 SYNCS.PHASECHK.TRANS64 P0, [R0+URZ+0x60], R3 ;  /* 0x00006003000085a7 */ /* 0x000f2400080010ff */
[----:B----4-:R-:W-:Y:S05]  /*13570*/  @!P0 BRA `(.L_x_247) ;  /* 0xfffffffc00f08947 */ /* 0x010fea000383ffff */
[----:B------:R-:W-:Y:S05]  /*13580*/  BRA `(.L_x_248) ;  /* 0xffffff5c00787947 */ /* 0x000fea000383ffff */
.L_x_133:
[----:B------:R-:W-:Y:S07]  /*13590*/  MOV R2, UR6 ;  /* 0x0000000600027c02 */ /* 0x000fee0008000f00 */
.L_x_249:
[----:B---3--:R3:W4:Y:S02]  /*135a0*/  SYNCS.PHASECHK.TRANS64.TRYWAIT P0, [R2+URZ+0x140], R3 ;  /* 0x00014003020075a7 */ /* 0x00872400080011ff */
[----:B----4-:R-:W-:Y:S05]  /*135b0*/  @!P0 NANOSLEEP.SYNCS 0x989680 ;  /* 0x009896800000895d */ /* 0x010fea0003900000 */
[----:B------:R-:W4:Y:S02]  /*135c0*/  @!P0 SYNCS.PHASECHK.TRANS64 P0, [R2+URZ+0x140], R3 ;  /* 0x00014003020085a7 */ /* 0x000f2400080010ff */
[----:B----4-:R-:W-:Y:S05]  /*135d0*/  @!P0 BRA `(.L_x_249) ;  /* 0xfffffffc00f08947 */ /* 0x010fea000383ffff */
[----:B------:R-:W-:Y:S05]  /*135e0*/  BRA `(.L_x_250) ;  /* 0xffffff6800187947 */ /* 0x000fea000383ffff */
.L_x_142:
[----:B------:R-:W-:Y:S07]  /*135f0*/  MOV R15, 0xffffffff ;  /* 0xffffffff000f7802 */ /* 0x000fee0000000f00 */
[----:B-1-345:R-:W-:Y:S05]  /*13600*/  WARPSYNC.COLLECTIVE R15, `(.L_x_251) ;  /* 0x000000000f0c7348 */ /* 0x03afea0003c00000 */
[----:B------:R-:W-:Y:S02]  /*13610*/  ELECT P6, UR79, PT ;  /* 0x00000000004f782f */ /* 0x000fe400038c0000 */
[----:B------:R-:W-:Y:S01]  /*13620*/  MOV R14, UR79 ;  /* 0x0000004f000e7c02 */ /* 0x000fe20008000f00 */
[----:B-1-345:R-:W-:Y:S10]  /*13630*/  ENDCOLLECTIVE ;  /* 0x000000000000791b */ /* 0x03aff40003800000 */
.L_x_251:
[----:B------:R-:W-:Y:S05]  /*13640*/  BRA `(.L_x_252) ;  /* 0xffffff6c00307947 */ /* 0x000fea000383ffff */
.L_x_147:
[----:B--2---:R-:W-:Y:S04]  /*13650*/  MOV R3, UR43 ;  /* 0x0000002b00037c02 */ /* 0x004fe80008000f00 */
[----:B------:R2:W1:Y:S03]  /*13660*/  SYNCS.PHASECHK.TRANS64.TRYWAIT P0, [R3+URZ+0x30], R2 ;  /* 0x00003002030075a7 */ /* 0x00046600080011ff */
[----:B-1----:R-:W-:Y:S05]  /*13670*/  @!P0 NANOSLEEP.SYNCS 0x989680 ;  /* 0x009896800000895d */ /* 0x002fea0003900000 */
[----:B------:R-:W1:Y:S02]  /*13680*/  @!P0 SYNCS.PHASECHK.TRANS64 P0, [R3+URZ+0x30], R2 ;  /* 0x00003002030085a7 */ /* 0x000e6400080010ff */
[----:B-1----:R-:W-:Y:S05]  /*13690*/  @!P0 BRA `(.L_x_147) ;  /* 0xfffffffc00ec8947 */ /* 0x002fea000383ffff */
[----:B------:R-:W-:Y:S05]  /*136a0*/  BRA `(.L_x_146) ;  /* 0xffffff6c00d87947 */ /* 0x000fea000383ffff */
.L_x_151:
[----:B-1----:R1:W3:Y:S02]  /*136b0*/  SYNCS.PHASECHK.TRANS64.TRYWAIT P1, [R145+URZ+0x100], R0 ;  /* 0x00010000910075a7 */ /* 0x0022e400080211ff */
[----:B---3--:R-:W-:Y:S05]  /*136c0*/  @!P1 NANOSLEEP.SYNCS 0x989680 ;  /* 0x009896800000995d */ /* 0x008fea0003900000 */
[----:B------:R-:W3:Y:S02]  /*136d0*/  @!P1 SYNCS.PHASECHK.TRANS64 P1, [R145+URZ+0x100], R0 ;  /* 0x00010000910095a7 */ /* 0x000ee400080210ff */
[----:B---3--:R-:W-:Y:S05]  /*136e0*/  @!P1 BRA `(.L_x_151) ;  /* 0xfffffffc00f09947 */ /* 0x008fea000383ffff */
[----:B------:R-:W-:Y:S05]  /*136f0*/  BRA `(.L_x_150) ;  /* 0xffffff7000e07947 */ /* 0x000fea000383ffff */
.L_x_158:
[----:B-1----:R-:W-:Y:S04]  /*13700*/  MOV R3, UR43 ;  /* 0x0000002b00037c02 */ /* 0x002fe80008000f00 */
[----:B------:R1:W2:Y:S03]  /*13710*/  SYNCS.PHASECHK.TRANS64.TRYWAIT P1, [R3+URZ+0x38], R0 ;  /* 0x00003800030075a7 */ /* 0x0002a600080211ff */
[----:B--2---:R-:W-:Y:S05]  /*13720*/  @!P1 NANOSLEEP.SYNCS 0x989680 ;  /* 0x009896800000995d */ /* 0x004fea0003900000 */
[----:B------:R-:W2:Y:S02]  /*13730*/  @!P1 SYNCS.PHASECHK.TRANS64 P1, [R3+URZ+0x38], R0 ;  /* 0x00003800030095a7 */ /* 0x000ea400080210ff */
[----:B--2---:R-:W-:Y:S05]  /*13740*/  @!P1 BRA `(.L_x_158) ;  /* 0xfffffffc00ec9947 */ /* 0x004fea000383ffff */
[----:B------:R-:W-:Y:S05]  /*13750*/  BRA `(.L_x_157) ;  /* 0xffffff8400c87947 */ /* 0x000fea000383ffff */
.L_x_166:
[----:B-1----:R-:W-:Y:S04]  /*13760*/  MOV R0, UR43 ;  /* 0x0000002b00007c02 */ /* 0x002fe80008000f00 */
[----:B------:R1:W3:Y:S03]  /*13770*/  SYNCS.PHASECHK.TRANS64.TRYWAIT P1, [R0+URZ+0x40], R3 ;  /* 0x00004003000075a7 */ /* 0x0002e600080211ff */
[----:B---3--:R-:W-:Y:S05]  /*13780*/  @!P1 NANOSLEEP.SYNCS 0x989680 ;  /* 0x009896800000995d */ /* 0x008fea0003900000 */
[----:B------:R-:W3:Y:S02]  /*13790*/  @!P1 SYNCS.PHASECHK.TRANS64 P1, [R0+URZ+0x40], R3 ;  /* 0x00004003000095a7 */ /* 0x000ee400080210ff */
[----:B---3--:R-:W-:Y:S05]  /*137a0*/  @!P1 BRA `(.L_x_166) ;  /* 0xfffffffc00ec9947 */ /* 0x008fea000383ffff */
[----:B------:R-:W-:Y:S05]  /*137b0*/  BRA `(.L_x_165) ;  /* 0xffffff9c00547947 */ /* 0x000fea000383ffff */
.L_x_174:
[----:B--2---:R-:W-:Y:S04]  /*137c0*/  MOV R0, UR43 ;  /* 0x0000002b00007c02 */ /* 0x004fe80008000f00 */
[----:B------:R2:W1:Y:S03]  /*137d0*/  SYNCS.PHASECHK.TRANS64.TRYWAIT P1, [R0+URZ+0x48], R3 ;  /* 0x00004803000075a7 */ /* 0x00046600080211ff */
[----:B-1----:R-:W-:Y:S05]  /*137e0*/  @!P1 NANOSLEEP.SYNCS 0x989680 ;  /* 0x009896800000995d */ /* 0x002fea0003900000 */
[----:B------:R-:W1:Y:S02]  /*137f0*/  @!P1 SYNCS.PHASECHK.TRANS64 P1, [R0+URZ+0x48], R3 ;  /* 0x00004803000095a7 */ /* 0x000e6400080210ff */
[----:B-1----:R-:W-:Y:S05]  /*13800*/  @!P1 BRA `(.L_x_174) ;  /* 0xfffffffc00ec9947 */ /* 0x002fea000383ffff */
[----:B------:R-:W-:Y:S05]  /*13810*/  BRA `(.L_x_173) ;  /* 0xffffffb000ec7947 */ /* 0x000fea000383ffff */
.L_x_186:
[----:B------:R-:W-:Y:S07]  /*13820*/  MOV R4, UR24 ;  /* 0x0000001800047c02 */ /* 0x000fee0008000f00 */
.L_x_253:
[----:B--2---:R2:W4:Y:S02]  /*13830*/  SYNCS.PHASECHK.TRANS64.TRYWAIT P0, [R4+URZ+0x80], R5 ;  /* 0x00008005040075a7 */ /* 0x00452400080011ff */
[----:B----4-:R-:W-:Y:S05]  /*13840*/  @!P0 NANOSLEEP.SYNCS 0x989680 ;  /* 0x009896800000895d */ /* 0x010fea0003900000 */
[----:B------:R-:W4:Y:S02]  /*13850*/  @!P0 SYNCS.PHASECHK.TRANS64 P0, [R4+URZ+0x80], R5 ;  /* 0x00008005040085a7 */ /* 0x000f2400080010ff */
[----:B----4-:R-:W-:Y:S05]  /*13860*/  @!P0 BRA `(.L_x_253) ;  /* 0xfffffffc00f08947 */ /* 0x010fea000383ffff */
[----:B------:R-:W-:Y:S05]  /*13870*/  BRA `(.L_x_254) ;  /* 0xffffffd400287947 */ /* 0x000fea000383ffff */
.L_x_189:
[----:B------:R-:W-:Y:S07]  /*13880*/  MOV R4, UR24 ;  /* 0x0000001800047c02 */ /* 0x000fee0008000f00 */
.L_x_255:
[----:B-1----:R1:W2:Y:S02]  /*13890*/  SYNCS.PHASECHK.TRANS64.TRYWAIT P1, [R4+URZ+0x180], R5 ;  /* 0x00018005040075a7 */ /* 0x0022a400080211ff */
[----:B--2---:R-:W-:Y:S05]  /*138a0*/  @!P1 NANOSLEEP.SYNCS 0x989680 ;  /* 0x009896800000995d */ /* 0x004fea0003900000 */
[----:B------:R-:W2:Y:S02]  /*138b0*/  @!P1 SYNCS.PHASECHK.TRANS64 P1, [R4+URZ+0x180], R5 ;  /* 0x00018005040095a7 */ /* 0x000ea400080210ff */
[----:B--2---:R-:W-:Y:S05]  /*138c0*/  @!P1 BRA `(.L_x_255) ;  /* 0xfffffffc00f09947 */ /* 0x004fea000383ffff */
[----:B------:R-:W-:Y:S05]  /*138d0*/  BRA `(.L_x_256) ;  /* 0xffffffd400847947 */ /* 0x000fea000383ffff */
.L_x_205:
[----:B-1----:R-:W-:-:S07]  /*138e0*/  MOV R4, UR11 ;  /* 0x0000000b00047c02 */ /* 0x002fce0008000f00 */
.L_x_257:
[----:B-1----:R1:W3:Y:S02]  /*138f0*/  SYNCS.PHASECHK.TRANS64.TRYWAIT P0, [R4+URZ+0x110], R5 ;  /* 0x00011005040075a7 */ /* 0x0022e400080011ff */
[----:B---3--:R-:W-:Y:S05]  /*13900*/  @!P0 NANOSLEEP.SYNCS 0x989680 ;  /* 0x009896800000895d */ /* 0x008fea0003900000 */
[----:B------:R-:W3:Y:S02]  /*13910*/  @!P0 SYNCS.PHASECHK.TRANS64 P0, [R4+URZ+0x110], R5 ;  /* 0x00011005040085a7 */ /* 0x000ee400080010ff */
[----:B---3--:R-:W-:Y:S05]  /*13920*/  @!P0 BRA `(.L_x_257) ;  /* 0xfffffffc00f08947 */ /* 0x008fea000383ffff */
[----:B------:R-:W-:Y:S05]  /*13930*/  BRA `(.L_x_258) ;  /* 0xffffffec00247947 */ /* 0x000fea000383ffff */
.L_x_207:
[----:B------:R-:W-:Y:S07]  /*13940*/  MOV R4, UR10 ;  /* 0x0000000a00047c02 */ /* 0x000fee0008000f00 */
.L_x_259:
[----:B-1----:R1:W2:Y:S02]  /*13950*/  SYNCS.PHASECHK.TRANS64.TRYWAIT P0, [R4+URZ], R5 ;  /* 0x00000005040075a7 */ /* 0x0022a400080011ff */
[----:B--2---:R-:W-:Y:S05]  /*13960*/  @!P0 NANOSLEEP.SYNCS 0x989680 ;  /* 0x009896800000895d */ /* 0x004fea0003900000 */
[----:B------:R-:W2:Y:S02]  /*13970*/  @!P0 SYNCS.PHASECHK.TRANS64 P0, [R4+URZ], R5 ;  /* 0x00000005040085a7 */ /* 0x000ea400080010ff */
[----:B--2---:R-:W-:Y:S05]  /*13980*/  @!P0 BRA `(.L_x_259) ;  /* 0xfffffffc00f08947 */ /* 0x004fea000383ffff */
[----:B------:R-:W-:Y:S05]  /*13990*/  BRA `(.L_x_206) ;  /* 0xffffffec00587947 */ /* 0x000fea000383ffff */
.L_x_211:
[----:B------:R-:W-:-:S07]  /*139a0*/  MOV R4, UR9 ;  /* 0x0000000900047c02 */ /* 0x000fce0008000f00 */
.L_x_260:
[----:B--2---:R2:W3:Y:S02]  /*139b0*/  SYNCS.PHASECHK.TRANS64.TRYWAIT P0, [R4+URZ+0x140], R5 ;  /* 0x00014005040075a7 */ /* 0x0044e400080011ff */
[----:B---3--:R-:W-:Y:S05]  /*139c0*/  @!P0 NANOSLEEP.SYNCS 0x989680 ;  /* 0x009896800000895d */ /* 0x008fea0003900000 */
[----:B------:R-:W3:Y:S02]  /*139d0*/  @!P0 SYNCS.PHASECHK.TRANS64 P0, [R4+URZ+0x140], R5 ;  /* 0x00014005040085a7 */ /* 0x000ee400080010ff */
[----:B---3--:R-:W-:Y:S05]  /*139e0*/  @!P0 BRA `(.L_x_260) ;  /* 0xfffffffc00f08947 */ /* 0x008fea000383ffff */
[----:B------:R-:W-:Y:S05]  /*139f0*/  BRA `(.L_x_261) ;  /* 0xfffffff000207947 */ /* 0x000fea000383ffff */
.L_x_215:
[----:B--2---:R-:W-:-:S07]  /*13a00*/  MOV R0, UR5 ;  /* 0x0000000500007c02 */ /* 0x004fce0008000f00 */
.L_x_262:
[----:B--2---:R2:W4:Y:S02]  /*13a10*/  SYNCS.PHASECHK.TRANS64.TRYWAIT P0, [R0+URZ+0x110], R5 ;  /* 0x00011005000075a7 */ /* 0x00452400080011ff */
[----:B----4-:R-:W-:Y:S05]  /*13a20*/  @!P0 NANOSLEEP.SYNCS 0x989680 ;  /* 0x009896800000895d */ /* 0x010fea0003900000 */
[----:B------:R-:W4:Y:S02]  /*13a30*/  @!P0 SYNCS.PHASECHK.TRANS64 P0, [R0+URZ+0x110], R5 ;  /* 0x00011005000085a7 */ /* 0x000f2400080010ff */
[----:B----4-:R-:W-:Y:S05]  /*13a40*/  @!P0 BRA `(.L_x_262) ;  /* 0xfffffffc00f08947 */ /* 0x010fea000383ffff */
[----:B------:R-:W-:Y:S05]  /*13a50*/  BRA `(.L_x_263) ;  /* 0xfffffff000947947 */ /* 0x000fea000383ffff */
.L_x_217:
[----:B--2---:R-:W-:-:S07]  /*13a60*/  MOV R0, UR16 ;  /* 0x0000001000007c02 */ /* 0x004fce0008000f00 */
.L_x_264:
[----:B--2---:R2:W4:Y:S02]  /*13a70*/  SYNCS.PHASECHK.TRANS64.TRYWAIT P0, [R0+URZ+0x110], R3 ;  /* 0x00011003000075a7 */ /* 0x00452400080011ff */
[----:B----4-:R-:W-:Y:S05]  /*13a80*/  @!P0 NANOSLEEP.SYNCS 0x989680 ;  /* 0x009896800000895d */ /* 0x010fea0003900000 */
[----:B------:R-:W4:Y:S02]  /*13a90*/  @!P0 SYNCS.PHASECHK.TRANS64 P0, [R0+URZ+0x110], R3 ;  /* 0x00011003000085a7 */ /* 0x000f2400080010ff */
[----:B----4-:R-:W-:Y:S05]  /*13aa0*/  @!P0 BRA `(.L_x_264) ;  /* 0xfffffffc00f08947 */ /* 0x010fea000383ffff */
[----:B------:R-:W-:Y:S05]  /*13ab0*/  BRA `(.L_x_265) ;  /* 0xfffffff000a47947 */ /* 0x000fea000383ffff */
        .weak           $__internal_0_$__cuda_sm10x_tcgen05_guardrail_trap_col_being_dealloced_not_returned_by_alloc
        .type           $__internal_0_$__cuda_sm10x_tcgen05_guardrail_trap_col_being_dealloced_not_returned_by_alloc,@function
        .size           $__internal_0_$__cuda_sm10x_tcgen05_guardrail_trap_col_being_dealloced_not_returned_by_alloc,($__internal_1_$__cuda_sm10x_tcgen05_guardrail_trap_phase_invalid_during_alloc - $__internal_0_$__cuda_sm10x_tcgen05_guardrail_trap_col_being_dealloced_not_returned_by_alloc)
$__internal_0_$__cuda_sm10x_tcgen05_guardrail_trap_col_being_dealloced_not_returned_by_alloc:
[----:B------:R-:W-:Y:S05]  /*13ac0*/  BPT.TRAP 0x1 ;  /* 0x000000040000795c */ /* 0x000fea0000300000 */
[----:B------:R-:W-:-:S04]  /*13ad0*/  HFMA2 R3, -RZ, RZ, 0, 0 ;  /* 0x00000000ff037431 */ /* 0x000fc800000001ff */
[----:B------:R-:W-:Y:S05]  /*13ae0*/  RET.REL.NODEC R2 `(_ZN7cutlass13device_kernelINS_4gemm6kernel13GemmUniversalINS1_17GroupProblemShapeIN4cute5tupleIJiiiEEEEENS1_10collective13CollectiveMmaINS1_40MainloopSm100ArrayTmaUmmaWarpSpecializedILi3ELi8ELi2ENS6_IJNS5_1CILi1EEESD_SD_EEEEENS6_IJNSC_ILi128EEENSC_ILi256EEENSC_ILi64EEEEEENS_10bfloat16_tEPNS6_IJlSD_NSC_ILi0EEEEEESK_SN_NS5_8TiledMMAINS5_8MMA_AtomIJNS5_20SM100_MMA_F16BF16_SSISK_SK_fLi128ELi256ELNS5_4UMMA5MajorE0ELSS_0ELNSR_7ScaleInE0ELST_0EEEEEENS5_6LayoutISE_NS6_IJSL_SL_SL_EEEEENS6_IJNS5_10UnderscoreESZ_SZ_EEEEENS5_13SM90_TMA_LOADENS5_14ComposedLayoutINS5_7SwizzleILi3ELi4ELi3EEENS5_18smem_ptr_flag_bitsILi16EEENSW_INS6_IJNSC_ILi8EEESI_EEENS6_IJSI_SD_EEEEEEEvNS5_8identityES12_S1C_vS1D_EENS_8epilogue10collective18CollectiveEpilogueINS1F_31Sm100PtrArrayTmaWarpSpecializedILi4ELi2ELi64ELb1ELb0EEEJSJ_NS6_IJNSW_ISG_SD_EENSW_ISI_SD_EEEEENS_6half_tEPNS6_IJSD_lSL_EEES1N_S1P_NS1F_6fusion15FusionCallbacksIS1J_NS1Q_17LinearCombinationIS1N_fS1N_fLNS_15FloatRoundStyleE2EEESJ_S1M_JEEENS5_5SM1004TMEM4LOAD26SM100_TMEM_LOAD_16dp256b8xES12_NS13_IS15_S17_NSW_INS6_IJSI_S18_EEENS6_IJSD_SI_EEEEEEENS5_17SM75_U16x8_LDSM_TENS5_14SM90_TMA_STOREES23_NS5_17SM90_U16x8_STSM_TENS5_39AutoVectorizingCopyWithAssumedAlignmentILi128EEEEEEvvEEEEvNT_6ParamsE) ;  /* 0xfffffec402447950 */ /* 0x000fea0003c3ffff */
        .weak           $__internal_1_$__cuda_sm10x_tcgen05_guardrail_trap_phase_invalid_during_alloc
        .type           $__internal_1_$__cuda_sm10x_tcgen05_guardrail_trap_phase_invalid_during_alloc,@function
        .size           $__internal_1_$__cuda_sm10x_tcgen05_guardrail_trap_phase_invalid_during_alloc,($__internal_2_$__cuda_sm10x_tcgen05_guardrail_trap_unallocated_columns_being_dealloced - $__internal_1_$__cuda_sm10x_tcgen05_guardrail_trap_phase_invalid_during_alloc)
$__internal_1_$__cuda_sm10x_tcgen05_guardrail_trap_phase_invalid_during_alloc:
[----:B------:R-:W-:Y:S05]  /*13af0*/  BPT.TRAP 0x1 ;  /* 0x000000040000795c */ /* 0x000fea0000300000 */
[----:B------:R-:W-:-:S04]  /*13b00*/  MOV R3, 0x0 ;  /* 0x0000000000037802 */ /* 0x000fc80000000f00 */
[----:B------:R-:W-:Y:S05]  /*13b10*/  RET.REL.NODEC R2 `(_ZN7cutlass13device_kernelINS_4gemm6kernel13GemmUniversalINS1_17GroupProblemShapeIN4cute5tupleIJiiiEEEEENS1_10collective13CollectiveMmaINS1_40MainloopSm100ArrayTmaUmmaWarpSpecializedILi3ELi8ELi2ENS6_IJNS5_1CILi1EEESD_SD_EEEEENS6_IJNSC_ILi128EEENSC_ILi256EEENSC_ILi64EEEEEENS_10bfloat16_tEPNS6_IJlSD_NSC_ILi0EEEEEESK_SN_NS5_8TiledMMAINS5_8MMA_AtomIJNS5_20SM100_MMA_F16BF16_SSISK_SK_fLi128ELi256ELNS5_4UMMA5MajorE0ELSS_0ELNSR_7ScaleInE0ELST_0EEEEEENS5_6LayoutISE_NS6_IJSL_SL_SL_EEEEENS6_IJNS5_10UnderscoreESZ_SZ_EEEEENS5_13SM90_TMA_LOADENS5_14ComposedLayoutINS5_7SwizzleILi3ELi4ELi3EEENS5_18smem_ptr_flag_bitsILi16EEENSW_INS6_IJNSC_ILi8EEESI_EEENS6_IJSI_SD_EEEEEEEvNS5_8identityES12_S1C_vS1D_EENS_8epilogue10collective18CollectiveEpilogueINS1F_31Sm100PtrArrayTmaWarpSpecializedILi4ELi2ELi64ELb1ELb0EEEJSJ_NS6_IJNSW_ISG_SD_EENSW_ISI_SD_EEEEENS_6half_tEPNS6_IJSD_lSL_EEES1N_S1P_NS1F_6fusion15FusionCallbacksIS1J_NS1Q_17LinearCombinationIS1N_fS1N_fLNS_15FloatRoundStyleE2EEESJ_S1M_JEEENS5_5SM1004TMEM4LOAD26SM100_TMEM_LOAD_16dp256b8xES12_NS13_IS15_S17_NSW_INS6_IJSI_S18_EEENS6_IJSD_SI_EEEEEEENS5_17SM75_U16x8_LDSM_TENS5_14SM90_TMA_STOREES23_NS5_17SM90_U16x8_STSM_TENS5_39AutoVectorizingCopyWithAssumedAlignmentILi128EEEEEEvvEEEEvNT_6ParamsE) ;  /* 0xfffffec402387950 */ /* 0x000fea0003c3ffff */
        .weak           $__internal_2_$__cuda_sm10x_tcgen05_guardrail_trap_unallocated_columns_being_dealloced
        .type           $__internal_2_$__cuda_sm10x_tcgen05_guardrail_trap_unallocated_columns_being_dealloced,@function
        .size           $__internal_2_$__cuda_sm10x_tcgen05_guardrail_trap_unallocated_columns_being_dealloced,($__internal_3_$__cuda_sm20_div_u64 - $__internal_2_$__cuda_sm10x_tcgen05_guardrail_trap_unallocated_columns_being_dealloced)
$__internal_2_$__cuda_sm10x_tcgen05_guardrail_trap_unallocated_columns_being_dealloced:
[----:B------:R-:W-:Y:S05]  /*13b20*/  BPT.TRAP 0x1 ;  /* 0x000000040000795c */ /* 0x000fea0000300000 */
[----:B------:R-:W-:-:S04]  /*13b30*/  HFMA2 R3, -RZ, RZ, 0, 0 ;  /* 0x00000000ff037431 */ /* 0x000fc800000001ff */
[----:B------:R-:W-:Y:S05]  /*13b40*/  RET.REL.NODEC R2 `(_ZN7cutlass13device_kernelINS_4gemm6kernel13GemmUniversalINS1_17GroupProblemShapeIN4cute5tupleIJiiiEEEEENS1_10collective13CollectiveMmaINS1_40MainloopSm100ArrayTmaUmmaWarpSpecializedILi3ELi8ELi2ENS6_IJNS5_1CILi1EEESD_SD_EEEEENS6_IJNSC_ILi128EEENSC_ILi256EEENSC_ILi64EEEEEENS_10bfloat16_tEPNS6_IJlSD_NSC_ILi0EEEEEESK_SN_NS5_8TiledMMAINS5_8MMA_AtomIJNS5_20SM100_MMA_F16BF16_SSISK_SK_fLi128ELi256ELNS5_4UMMA5MajorE0ELSS_0ELNSR_7ScaleInE0ELST_0EEEEEENS5_6LayoutISE_NS6_IJSL_SL_SL_EEEEENS6_IJNS5_10UnderscoreESZ_SZ_EEEEENS5_13SM90_TMA_LOADENS5_14ComposedLayoutINS5_7SwizzleILi3ELi4ELi3EEENS5_18smem_ptr_flag_bitsILi16EEENSW_INS6_IJNSC_ILi8EEESI_EEENS6_IJSI_SD_EEEEEEEvNS5_8identityES12_S1C_vS1D_EENS_8epilogue10collective18CollectiveEpilogueINS1F_31Sm100PtrArrayTmaWarpSpecializedILi4ELi2ELi64ELb1ELb0EEEJSJ_NS6_IJNSW_ISG_SD_EENSW_ISI_SD_EEEEENS_6half_tEPNS6_IJSD_lSL_EEES1N_S1P_NS1F_6fusion15FusionCallbacksIS1J_NS1Q_17LinearCombinationIS1N_fS1N_fLNS_15FloatRoundStyleE2EEESJ_S1M_JEEENS5_5SM1004TMEM4LOAD26SM100_TMEM_LOAD_16dp256b8xES12_NS13_IS15_S17_NSW_INS6_IJSI_S18_EEENS6_IJSD_SI_EEEEEEENS5_17SM75_U16x8_LDSM_TENS5_14SM90_TMA_STOREES23_NS5_17SM90_U16x8_STSM_TENS5_39AutoVectorizingCopyWithAssumedAlignmentILi128EEEEEEvvEEEEvNT_6ParamsE) ;  /* 0xfffffec4022c7950 */ /* 0x000fea0003c3ffff */
        .weak           $__internal_3_$__cuda_sm20_div_u64
        .type           $__internal_3_$__cuda_sm20_div_u64,@function
        .size           $__internal_3_$__cuda_sm20_div_u64,(.L_x_61 - $__internal_3_$__cuda_sm20_div_u64)
$__internal_3_$__cuda_sm20_div_u64:
[----:B------:R-:W-:Y:S01]  /*13b50*/  MOV R28, R0 ;  /* 0x00000000001c7202 */ /* 0x000fe20000000f00 */
[----:B------:R-:W-:-:S05]  /*13b60*/  IMAD.MOV.U32 R29, RZ, RZ, R3 ;  /* 0x000000ffff1d7224 */ /* 0x000fca00078e0003 */
[----:B------:R-:W1:Y:S08]  /*13b70*/  I2F.U64.RP R28, R28 ;  /* 0x0000001c001c7312 */ /* 0x000e700000309000 */
[----:B-1----:R-:W1:Y:S02]  /*13b80*/  MUFU.RCP R22, R28 ;  /* 0x0000001c00167308 */ /* 0x002e640000001000 */
[----:B-1----:R-:W-:-:S06]  /*13b90*/  IADD3 R22, PT, PT, R22, 0x1ffffffe, RZ ;  /* 0x1ffffffe16167810 */ /* 0x002fcc0007ffe0ff */
[----:B------:R-:W1:Y:S02]  /*13ba0*/  F2I.U64.TRUNC R22, R22 ;  /* 0x0000001600167311 */ /* 0x000e64000020d800 */
[----:B-1----:R-:W-:Y:S01]  /*13bb0*/  IMAD.WIDE.U32 R24, R22, R0, RZ ;  /* 0x0000000016187225 */ /* 0x002fe200078e00ff */
[----:B------:R-:W-:-:S03]  /*13bc0*/  MOV R27, R22 ;  /* 0x00000016001b7202 */ /* 0x000fc60000000f00 */
[----:B------:R-:W-:Y:S01]  /*13bd0*/  IMAD R21, R22, R3, R25 ;  /* 0x0000000316157224 */ /* 0x000fe200078e0219 */
[----:B------:R-:W-:-:S03]  /*13be0*/  IADD3 R25, P0, PT, RZ, -R24, RZ ;  /* 0x80000018ff197210 */ /* 0x000fc60007f1e0ff */
[----:B------:R-:W-:Y:S02]  /*13bf0*/  IMAD R21, R23, R0, R21 ;  /* 0x0000000017157224 */ /* 0x000fe400078e0215 */
[----:B------:R-:W-:-:S04]  /*13c00*/  IMAD.HI.U32 R26, R22, R25, RZ ;  /* 0x00000019161a7227 */ /* 0x000fc800078e00ff */
[----:B------:R-:W-:-:S04]  /*13c10*/  IMAD.X R21, RZ, RZ, ~R21, P0 ;  /* 0x000000ffff157224 */ /* 0x000fc800000e0e15 */
[----:B------:R-:W-:-:S04]  /*13c20*/  IMAD.WIDE.U32 R26, P3, R22, R21, R26 ;  /* 0x00000015161a7225 */ /* 0x000fc8000786001a */
[C---:B------:R-:W-:Y:S02]  /*13c30*/  IMAD R24, R23.reuse, R21, RZ ;  /* 0x0000001517187224 */ /* 0x040fe400078e02ff */
[----:B------:R-:W-:-:S04]  /*13c40*/  IMAD.HI.U32 R25, P1, R23, R25, R26 ;  /* 0x0000001917197227 */ /* 0x000fc8000782001a */
[----:B------:R-:W-:Y:S01]  /*13c50*/  IMAD.HI.U32 R21, R23, R21, RZ ;  /* 0x0000001517157227 */ /* 0x000fe200078e00ff */
[----:B------:R-:W-:-:S03]  /*13c60*/  IADD3 R25, P0, PT, R24, R25, RZ ;  /* 0x0000001918197210 */ /* 0x000fc60007f1e0ff */
[----:B------:R-:W-:Y:S02]  /*13c70*/  IMAD.X R23, R21, 0x1, R23, P3 ;  /* 0x0000000115177824 */ /* 0x000fe400018e0617 */
[----:B------:R-:W-:-:S03]  /*13c80*/  IMAD.WIDE.U32 R26, R25, R0, RZ ;  /* 0x00000000191a7225 */ /* 0x000fc600078e00ff */
[----:B------:R-:W-:Y:S01]  /*13c90*/  IADD3.X R23, PT, PT, RZ, RZ, R23, P0, P1 ;  /* 0x000000ffff177210 */ /* 0x000fe200007e2417 */
[----:B------:R-:W-:Y:S01]  /*13ca0*/  IMAD R21, R25, R3, R27 ;  /* 0x0000000319157224 */ /* 0x000fe200078e021b */
[----:B------:R-:W-:-:S03]  /*13cb0*/  IADD3 R22, P0, PT, RZ, -R26, RZ ;  /* 0x8000001aff167210 */ /* 0x000fc60007f1e0ff */
[----:B------:R-:W-:Y:S02]  /*13cc0*/  IMAD R21, R23, R0, R21 ;  /* 0x0000000017157224 */ /* 0x000fe400078e0215 */
[----:B------:R-:W-:-:S03]  /*13cd0*/  IMAD.HI.U32 R24, R25, R22, RZ ;  /* 0x0000001619187227 */ /* 0x000fc600078e00ff */
[----:B------:R-:W-:-:S05]  /*13ce0*/  IADD3.X R21, PT, PT, RZ, ~R21, RZ, P0, !PT ;  /* 0x80000015ff157210 */ /* 0x000fca00007fe4ff */
[----:B------:R-:W-:-:S04]  /*13cf0*/  IMAD.WIDE.U32 R26, P3, R25, R21, R24 ;  /* 0x00000015191a7225 */ /* 0x000fc80007860018 */
[C---:B------:R-:W-:Y:S02]  /*13d00*/  IMAD R24, R23.reuse, R21, RZ ;  /* 0x0000001517187224 */ /* 0x040fe400078e02ff */
[----:B------:R-:W-:-:S04]  /*13d10*/  IMAD.HI.U32 R25, P1, R23, R22, R26 ;  /* 0x0000001617197227 */ /* 0x000fc8000782001a */
[----:B------:R-:W-:Y:S01]  /*13d20*/  IMAD.HI.U32 R22, R23, R21, RZ ;  /* 0x0000001517167227 */ /* 0x000fe200078e00ff */
[----:B------:R-:W-:-:S04]  /*13d30*/  IADD3 R24, P0, PT, R24, R25, RZ ;  /* 0x0000001918187210 */ /* 0x000fc80007f1e0ff */
[----:B------:R-:W-:Y:S01]  /*13d40*/  IADD3.X R21, PT, PT, R22, R23, RZ, P3, !PT ;  /* 0x0000001716157210 */ /* 0x000fe20001ffe4ff */
[----:B------:R-:W-:-:S03]  /*13d50*/  IMAD.HI.U32 R22, R24, R17, RZ ;  /* 0x0000001118167227 */ /* 0x000fc600078e00ff */
[----:B------:R-:W-:Y:S01]  /*13d60*/  IADD3.X R21, PT, PT, RZ, RZ, R21, P0, P1 ;  /* 0x000000ffff157210 */ /* 0x000fe200007e2415 */
[----:B------:R-:W-:Y:S02]  /*13d70*/  IMAD.MOV.U32 R23, RZ, RZ, RZ ;  /* 0x000000ffff177224 */ /* 0x000fe400078e00ff */
[----:B------:R-:W-:-:S04]  /*13d80*/  IMAD.WIDE.U32 R22, R24, R20, R22 ;  /* 0x0000001418167225 */ /* 0x000fc800078e0016 */
[C---:B------:R-:W-:Y:S02]  /*13d90*/  IMAD R25, R21.reuse, R20, RZ ;  /* 0x0000001415197224 */ /* 0x040fe400078e02ff */
[----:B------:R-:W-:-:S04]  /*13da0*/  IMAD.HI.U32 R22, P1, R21, R17, R22 ;  /* 0x0000001115167227 */ /* 0x000fc80007820016 */
[----:B------:R-:W-:Y:S01]  /*13db0*/  IMAD.HI.U32 R21, R21, R20, RZ ;  /* 0x0000001415157227 */ /* 0x000fe200078e00ff */
[----:B------:R-:W-:-:S04]  /*13dc0*/  IADD3 R25, P0, PT, R25, R22, RZ ;  /* 0x0000001619197210 */ /* 0x000fc80007f1e0ff */
[----:B------:R-:W-:Y:S01]  /*13dd0*/  IADD3.X R21, PT, PT, R21, RZ, RZ, P1, !PT ;  /* 0x000000ff15157210 */ /* 0x000fe20000ffe4ff */
[C---:B------:R-:W-:Y:S01]  /*13de0*/  IMAD.WIDE.U32 R26, R25.reuse, R0, RZ ;  /* 0x00000000191a7225 */ /* 0x040fe200078e00ff */
[C---:B------:R-:W-:Y:S02]  /*13df0*/  IADD3 R24, PT, PT, R25.reuse, 0x1, RZ ;  /* 0x0000000119187810 */ /* 0x040fe40007ffe0ff */
[----:B------:R-:W-:Y:S01]  /*13e00*/  IADD3.X R22, PT, PT, RZ, R21, RZ, P0, !PT ;  /* 0x00000015ff167210 */ /* 0x000fe200007fe4ff */
[----:B------:R-:W-:Y:S01]  /*13e10*/  IMAD R23, R25, R3, R27 ;  /* 0x0000000319177224 */ /* 0x000fe200078e021b */
[----:B------:R-:W-:-:S03]  /*13e20*/  IADD3 R21, P0, PT, -R26, R17, RZ ;  /* 0x000000111a157210 */ /* 0x000fc60007f1e1ff */
[-C--:B------:R-:W-:Y:S01]  /*13e30*/  IMAD R23, R22, R0.reuse, R23 ;  /* 0x0000000016177224 */ /* 0x080fe200078e0217 */
[----:B------:R-:W-:Y:S02]  /*13e40*/  ISETP.GE.U32.AND P3, PT, R21, R0, PT ;  /* 0x000000001500720c */ /* 0x000fe40003f66070 */
[----:B------:R-:W-:Y:S01]  /*13e50*/  IADD3 R22, P1, PT, -R0, R21, RZ ;  /* 0x0000001500167210 */ /* 0x000fe20007f3e1ff */
[----:B------:R-:W-:-:S05]  /*13e60*/  IMAD.X R20, R20, 0x1, ~R23, P0 ;  /* 0x0000000114147824 */ /* 0x000fca00000e0e17 */
[----:B------:R-:W-:Y:S02]  /*13e70*/  ISETP.GE.U32.AND.EX P0, PT, R20, R3, PT, P3 ;  /* 0x000000031400720c */ /* 0x000fe40003f06130 */
[-C--:B------:R-:W-:Y:S02]  /*13e80*/  IADD3.X R23, PT, PT, ~R3, R20.reuse, RZ, P1, !PT ;  /* 0x0000001403177210 */ /* 0x080fe40000ffe5ff */
[----:B------:R-:W-:Y:S02]  /*13e90*/  SEL R21, R22, R21, P0 ;  /* 0x0000001516157207 */ /* 0x000fe40000000000 */
[----:B------:R-:W-:Y:S02]  /*13ea0*/  SEL R24, R24, R25, P0 ;  /* 0x0000001918187207 */ /* 0x000fe40000000000 */
[----:B------:R-:W-:Y:S02]  /*13eb0*/  SEL R20, R23, R20, P0 ;  /* 0x0000001417147207 */ /* 0x000fe40000000000 */
[----:B------:R-:W-:Y:S01]  /*13ec0*/  ISETP.GE.U32.AND P1, PT, R21, R0, PT ;  /* 0x000000001500720c */ /* 0x000fe20003f26070 */
[----:B------:R-:W-:Y:S01]  /*13ed0*/  VIADD R21, R24, 0x1 ;  /* 0x0000000118157836 */ /* 0x000fe20000000000 */
[----:B------:R-:W-:-:S02]  /*13ee0*/  ISETP.NE.U32.AND P0, PT, R0, RZ, PT ;  /* 0x000000ff0000720c */ /* 0x000fc40003f05070 */
[----:B------:R-:W-:Y:S02]  /*13ef0*/  ISETP.GE.U32.AND.EX P1, PT, R20, R3, PT, P1 ;  /* 0x000000031400720c */ /* 0x000fe40003f26110 */
[----:B------:R-:W-:Y:S02]  /*13f00*/  ISETP.NE.AND.EX P0, PT, R3, RZ, PT, P0 ;  /* 0x000000ff0300720c */ /* 0x000fe40003f05300 */
[----:B------:R-:W-:Y:S01]  /*13f10*/  SEL R3, R21, R24, P1 ;  /* 0x0000001815037207 */ /* 0x000fe20000800000 */
[----:B------:R-:W-:Y:S01]  /*13f20*/  HFMA2 R21, -RZ, RZ, 0, 0 ;  /* 0x00000000ff157431 */ /* 0x000fe200000001ff */
[----:B------:R-:W-:Y:S02]  /*13f30*/  MOV R20, R2 ;  /* 0x0000000200147202 */ /* 0x000fe40000000f00 */
[----:B------:R-:W-:Y:S02]  /*13f40*/  SEL R3, R3, 0xffffffff, P0 ;  /* 0xffffffff03037807 */ /* 0x000fe40000000000 */
[----:B------:R-:W-:Y:S05]  /*13f50*/  RET.REL.NODEC R20 `(_ZN7cutlass13device_kernelINS_4gemm6kernel13GemmUniversalINS1_17GroupProblemShapeIN4cute5tupleIJiiiEEEEENS1_10collective13CollectiveMmaINS1_40MainloopSm100ArrayTmaUmmaWarpSpecializedILi3ELi8ELi2ENS6_IJNS5_1CILi1EEESD_SD_EEEEENS6_IJNSC_ILi128EEENSC_ILi256EEENSC_ILi64EEEEEENS_10bfloat16_tEPNS6_IJlSD_NSC_ILi0EEEEEESK_SN_NS5_8TiledMMAINS5_8MMA_AtomIJNS5_20SM100_MMA_F16BF16_SSISK_SK_fLi128ELi256ELNS5_4UMMA5MajorE0ELSS_0ELNSR_7ScaleInE0ELST_0EEEEEENS5_6LayoutISE_NS6_IJSL_SL_SL_EEEEENS6_IJNS5_10UnderscoreESZ_SZ_EEEEENS5_13SM90_TMA_LOADENS5_14ComposedLayoutINS5_7SwizzleILi3ELi4ELi3EEENS5_18smem_ptr_flag_bitsILi16EEENSW_INS6_IJNSC_ILi8EEESI_EEENS6_IJSI_SD_EEEEEEEvNS5_8identityES12_S1C_vS1D_EENS_8epilogue10collective18CollectiveEpilogueINS1F_31Sm100PtrArrayTmaWarpSpecializedILi4ELi2ELi64ELb1ELb0EEEJSJ_NS6_IJNSW_ISG_SD_EENSW_ISI_SD_EEEEENS_6half_tEPNS6_IJSD_lSL_EEES1N_S1P_NS1F_6fusion15FusionCallbacksIS1J_NS1Q_17LinearCombinationIS1N_fS1N_fLNS_15FloatRoundStyleE2EEESJ_S1M_JEEENS5_5SM1004TMEM4LOAD26SM100_TMEM_LOAD_16dp256b8xES12_NS13_IS15_S17_NSW_INS6_IJSI_S18_EEENS6_IJSD_SI_EEEEEEENS5_17SM75_U16x8_LDSM_TENS5_14SM90_TMA_STOREES23_NS5_17SM90_U16x8_STSM_TENS5_39AutoVectorizingCopyWithAssumedAlignmentILi128EEEEEEvvEEEEvNT_6ParamsE) ;  /* 0xfffffec014287950 */ /* 0x000fea0003c3ffff */
.L_x_61:
[----:B------:R-:W-:Y:S01]  /*13f60*/  MOV R34, R20 ;  /* 0x0000001400227202 */ /* 0x000fe20000000f00 */
[----:B------:R-:W-:-:S04]  /*13f70*/  IMAD.MOV.U32 R35, RZ, RZ, R3 ;  /* 0x000000ffff237224 */ /* 0x000fc800078e0003 */
        /* <DEDUP_REMOVED lines=14> */
[----:B------:R-:W-:Y:S02]  /*14060*/  HFMA2 R33, -RZ, RZ, 0, 0 ;  /* 0x00000000ff217431 */ /* 0x000fe400000001ff */
        /* <DEDUP_REMOVED lines=14> */
[----:B------:R-:W-:-:S03]  /*14150*/  IADD3 R30, P0, PT, R27, R28, RZ ;  /* 0x0000001c1b1e7210 */ /* 0x000fc60007f1e0ff */
[----:B------:R-:W-:Y:S02]  /*14160*/  IMAD.X R22, R22, 0x1, R25, P2 ;  /* 0x0000000116167824 */ /* 0x000fe400010e0619 */
[----:B------:R-:W-:-:S03]  /*14170*/  IMAD.HI.U32 R32, R30, R21, RZ ;  /* 0x000000151e207227 */ /* 0x000fc600078e00ff */
[----:B------:R-:W-:Y:S01]  /*14180*/  IADD3.X R28, PT, PT, RZ, RZ, R22, P0, P1 ;  /* 0x000000ffff1c7210 */ /* 0x000fe200007e2416 */
[----:B------:R-:W-:-:S04]  /*14190*/  IMAD.WIDE.U32 R30, R30, R17, R32 ;  /* 0x000000111e1e7225 */ /* 0x000fc800078e0020 */
[C---:B------:R-:W-:Y:S02]  /*141a0*/  IMAD R22, R28.reuse, R17, RZ ;  /* 0x000000111c167224 */ /* 0x040fe400078e02ff */
[----:B------:R-:W-:-:S04]  /*141b0*/  IMAD.HI.U32 R25, P1, R28, R21, R30 ;  /* 0x000000151c197227 */ /* 0x000fc8000782001e */
[----:B------:R-:W-:Y:S01]  /*141c0*/  IMAD.HI.U32 R23, R28, R17, RZ ;  /* 0x000000111c177227 */ /* 0x000fe200078e00ff */
[----:B------:R-:W-:-:S04]  /*141d0*/  IADD3 R22, P0, PT, R22, R25, RZ ;  /* 0x0000001916167210 */ /* 0x000fc80007f1e0ff */
[----:B------:R-:W-:Y:S01]  /*141e0*/  IADD3.X R23, PT, PT, R23, RZ, RZ, P1, !PT ;  /* 0x000000ff17177210 */ /* 0x000fe20000ffe4ff */
[----:B------:R-:W-:-:S04]  /*141f0*/  IMAD.WIDE.U32 R28, R22, R20, RZ ;  /* 0x00000014161c7225 */ /* 0x000fc800078e00ff */
[----:B------:R-:W-:Y:S01]  /*14200*/  IMAD.X R27, RZ, RZ, R23, P0 ;  /* 0x000000ffff1b7224 */ /* 0x000fe200000e0617 */
[----:B------:R-:W-:Y:S01]  /*14210*/  IADD3 R23, P0, PT, -R28, R21, RZ ;  /* 0x000000151c177210 */ /* 0x000fe20007f1e1ff */
[----:B------:R-:W-:-:S03]  /*14220*/  IMAD R25, R22, R3, R29 ;  /* 0x0000000316197224 */ /* 0x000fc600078e021d */
[-C--:B------:R-:W-:Y:S01]  /*14230*/  ISETP.GE.U32.AND P2, PT, R23, R20.reuse, PT ;  /* 0x000000141700720c */ /* 0x080fe20003f46070 */
[----:B------:R-:W-:Y:S01]  /*14240*/  IMAD R28, R27, R20, R25 ;  /* 0x000000141b1c7224 */ /* 0x000fe200078e0219 */
[----:B------:R-:W-:Y:S01]  /*14250*/  IADD3 R30, P1, PT, -R20, R23, RZ ;  /* 0x00000017141e7210 */ /* 0x000fe20007f3e1ff */
[----:B------:R-:W-:-:S03]  /*14260*/  VIADD R25, R22, 0x1 ;  /* 0x0000000116197836 */ /* 0x000fc60000000000 */
[----:B------:R-:W-:-:S04]  /*14270*/  IADD3.X R28, PT, PT, ~R28, R17, RZ, P0, !PT ;  /* 0x000000111c1c7210 */ /* 0x000fc800007fe5ff */
[----:B------:R-:W-:Y:S02]  /*14280*/  ISETP.GE.U32.AND.EX P0, PT, R28, R3, PT, P2 ;  /* 0x000000031c00720c */ /* 0x000fe40003f06120 */
[-C--:B------:R-:W-:Y:S02]  /*14290*/  IADD3.X R17, PT, PT, ~R3, R28.reuse, RZ, P1, !PT ;  /* 0x0000001c03117210 */ /* 0x080fe40000ffe5ff */
[----:B------:R-:W-:Y:S02]  /*142a0*/  SEL R23, R30, R23, P0 ;  /* 0x000000171e177207 */ /* 0x000fe40000000000 */
[----:B------:R-:W-:Y:S02]  /*142b0*/  SEL R28, R17, R28, P0 ;  /* 0x0000001c111c7207 */ /* 0x000fe40000000000 */
[----:B------:R-:W-:Y:S02]  /*142c0*/  SEL R25, R25, R22, P0 ;  /* 0x0000001619197207 */ /* 0x000fe40000000000 */
[----:B------:R-:W-:-:S02]  /*142d0*/  ISETP.GE.U32.AND P1, PT, R23, R20, PT ;  /* 0x000000141700720c */ /* 0x000fc40003f26070 */
[----:B------:R-:W-:Y:S02]  /*142e0*/  ISETP.NE.U32.AND P0, PT, R20, RZ, PT ;  /* 0x000000ff1400720c */ /* 0x000fe40003f05070 */
[----:B------:R-:W-:Y:S02]  /*142f0*/  IADD3 R22, PT, PT, R25, 0x1, RZ ;  /* 0x0000000119167810 */ /* 0x000fe40007ffe0ff */
[----:B------:R-:W-:Y:S02]  /*14300*/  ISETP.GE.U32.AND.EX P1, PT, R28, R3, PT, P1 ;  /* 0x000000031c00720c */ /* 0x000fe40003f26110 */
[----:B------:R-:W-:Y:S02]  /*14310*/  ISETP.NE.AND.EX P0, PT, R3, RZ, PT, P0 ;  /* 0x000000ff0300720c */ /* 0x000fe40003f05300 */
[----:B------:R-:W-:Y:S02]  /*14320*/  MOV R3, 0x0 ;  /* 0x0000000000037802 */ /* 0x000fe40000000f00 */
[----:B------:R-:W-:-:S04]  /*14330*/  SEL R22, R22, R25, P1 ;  /* 0x0000001916167207 */ /* 0x000fc80000800000 */
[----:B------:R-:W-:Y:S01]  /*14340*/  SEL R22, R22, 0xffffffff, P0 ;  /* 0xffffffff16167807 */ /* 0x000fe20000000000 */
[----:B------:R-:W-:Y:S06]  /*14350*/  RET.REL.NODEC R2 `(_ZN7cutlass13device_kernelINS_4gemm6kernel13GemmUniversalINS1_17GroupProblemShapeIN4cute5tupleIJiiiEEEEENS1_10collective13CollectiveMmaINS1_40MainloopSm100ArrayTmaUmmaWarpSpecializedILi3ELi8ELi2ENS6_IJNS5_1CILi1EEESD_SD_EEEEENS6_IJNSC_ILi128EEENSC_ILi256EEENSC_ILi64EEEEEENS_10bfloat16_tEPNS6_IJlSD_NSC_ILi0EEEEEESK_SN_NS5_8TiledMMAINS5_8MMA_AtomIJNS5_20SM100_MMA_F16BF16_SSISK_SK_fLi128ELi256ELNS5_4UMMA5MajorE0ELSS_0ELNSR_7ScaleInE0ELST_0EEEEEENS5_6LayoutISE_NS6_IJSL_SL_SL_EEEEENS6_IJNS5_10UnderscoreESZ_SZ_EEEEENS5_13SM90_TMA_LOADENS5_14ComposedLayoutINS5_7SwizzleILi3ELi4ELi3EEENS5_18smem_ptr_flag_bitsILi16EEENSW_INS6_IJNSC_ILi8EEESI_EEENS6_IJSI_SD_EEEEEEEvNS5_8identityES12_S1C_vS1D_EENS_8epilogue10collective18CollectiveEpilogueINS1F_31Sm100PtrArrayTmaWarpSpecializedILi4ELi2ELi64ELb1ELb0EEEJSJ_NS6_IJNSW_ISG_SD_EENSW_ISI_SD_EEEEENS_6half_tEPNS6_IJSD_lSL_EEES1N_S1P_NS1F_6fusion15FusionCallbacksIS1J_NS1Q_17LinearCombinationIS1N_fS1N_fLNS_15FloatRoundStyleE2EEESJ_S1M_JEEENS5_5SM1004TMEM4LOAD26SM100_TMEM_LOAD_16dp256b8xES12_NS13_IS15_S17_NSW_INS6_IJSI_S18_EEENS6_IJSD_SI_EEEEEEENS5_17SM75_U16x8_LDSM_TENS5_14SM90_TMA_STOREES23_NS5_17SM90_U16x8_STSM_TENS5_39AutoVectorizingCopyWithAssumedAlignmentILi128EEEEEEvvEEEEvNT_6ParamsE) ;  /* 0xfffffebc02287950 */ /* 0x000fec0003c3ffff */
.L_x_266:
[----:B------:R-:W-:-:S00]  /*14360*/  BRA `(.L_x_266) ;  /* 0xfffffffc00fc7947 */ /* 0x000fc0000383ffff */
[----:B------:R-:W-:-:S00]  /*14370*/  NOP ;  /* 0x0000000000007918 */ /* 0x000fc00000000000 */
        /* <DEDUP_REMOVED lines=8> */
.L_x_278:


//--------------------- .nv.global.init           --------------------------
	.section	.nv.global.init,"aw",@progbits
.nv.global.init:
	.type		$str$26,@object
	.size		$str$26,($str$27 - $str$26)
$str$26:
        /*0000*/ 	.byte	0x28, 0x61, 0x64, 0x64, 0x72, 0x65, 0x73, 0x73, 0x20, 0x26, 0x20, 0x6d, 0x61, 0x73, 0x6b, 0x29
        /*0010*/ 	.byte	0x20, 0x3d, 0x3d, 0x20, 0x30, 0x00
	.type		$str$27,@object
	.size		$str$27,($str$25 - $str$27)
$str$27:
        /*0016*/ 	.byte	0x2f, 0x74, 0x6d, 0x70, 0x2f, 0x63, 0x75, 0x74, 0x6c, 0x61, 0x73, 0x73, 0x5f, 0x73, 0x77, 0x65
        /*0026*/ 	.byte	0x65, 0x70, 0x5f, 0x73, 0x72, 0x63, 0x2f, 0x69, 0x6e, 0x63, 0x6c, 0x75, 0x64, 0x65, 0x2f, 0x63
        /*0036*/ 	.byte	0x75, 0x74, 0x65, 0x2f, 0x70, 0x6f, 0x69, 0x6e, 0x74, 0x65, 0x72, 0x5f, 0x66, 0x6c, 0x61, 0x67
        /*0046*/ 	.byte	0x67, 0x65, 0x64, 0x2e, 0x68, 0x70, 0x70, 0x00
	.type		$str$25,@object
	.size		$str$25,($str$24 - $str$25)
$str$25:
        /*004e*/ 	.byte	0x2f, 0x74, 0x6d, 0x70, 0x2f, 0x63, 0x75, 0x74, 0x6c, 0x61, 0x73, 0x73, 0x5f, 0x73, 0x77, 0x65
        /*005e*/ 	.byte	0x65, 0x70, 0x5f, 0x73, 0x72, 0x63, 0x2f, 0x69, 0x6e, 0x63, 0x6c, 0x75, 0x64, 0x65, 0x2f, 0x63
        /*006e*/ 	.byte	0x75, 0x74, 0x65, 0x2f, 0x61, 0x74, 0x6f, 0x6d, 0x2f, 0x63, 0x6f, 0x70, 0x79, 0x5f, 0x74, 0x72
        /*007e*/ 	.byte	0x61, 0x69, 0x74, 0x73, 0x5f, 0x73, 0x6d, 0x31, 0x30, 0x30, 0x2e, 0x68, 0x70, 0x70, 0x00
	.type		$str$24,@object
	.size		$str$24,(__unnamed_1 - $str$24)
$str$24:
        /*008d*/ 	.byte	0x28, 0x28, 0x75, 0x69, 0x6e, 0x74, 0x33, 0x32, 0x5f, 0x74, 0x28, 0x74, 0x68, 0x72, 0x65, 0x61
        /*009d*/ 	.byte	0x64, 0x49, 0x64, 0x78, 0x2e, 0x78, 0x29, 0x20, 0x2f, 0x20, 0x33, 0x32, 0x29, 0x20, 0x25, 0x20
        /*00ad*/ 	.byte	0x34, 0x29, 0x20, 0x3d, 0x3d, 0x20, 0x28, 0x28, 0x28, 0x74, 0x6d, 0x65, 0x6d, 0x5f, 0x61, 0x64
        /*00bd*/ 	.byte	0x64, 0x72, 0x20, 0x3e, 0x3e, 0x20, 0x31, 0x36, 0x29, 0x20, 0x2f, 0x20, 0x33, 0x32, 0x29, 0x20
        /*00cd*/ 	.byte	0x25, 0x20, 0x34, 0x29, 0x00
	.type		__unnamed_1,@object
	.size		__unnamed_1,(__unnamed_2 - __unnamed_1)
__unnamed_1:
        /*00d2*/ 	.byte	0x61, 0x75, 0x74, 0x6f, 0x20, 0x63, 0x75, 0x74, 0x65, 0x3a, 0x3a, 0x61, 0x73, 0x5f, 0x70, 0x6f
        /* <DEDUP_REMOVED lines=24> */
        /*0262*/ 	.byte	0x39, 0x32, 0x3e, 0x3e, 0x3e, 0x3e, 0x5d, 0x00
	.type		__unnamed_2,@object
	.size		__unnamed_2,(.L_2 - __unnamed_2)
__unnamed_2:
        /* <DEDUP_REMOVED lines=42> */
        /*050a*/ 	.byte	0x3e, 0x5d, 0x00
.L_2:


//--------------------- .nv.shared._ZN7cutlass13device_kernelINS_4gemm6kernel13GemmUniversalINS1_17GroupProblemShapeIN4cute5tupleIJiiiEEEEENS1_10collective13CollectiveMmaINS1_40MainloopSm100ArrayTmaUmmaWarpSpecializedILi3ELi8ELi2ENS6_IJNS5_1CILi1EEESD_SD_EEEEENS6_IJNSC_ILi128EEENSC_ILi256EEENSC_ILi64EEEEEENS_10bfloat16_tEPNS6_IJlSD_NSC_ILi0EEEEEESK_SN_NS5_8TiledMMAINS5_8MMA_AtomIJNS5_20SM100_MMA_F16BF16_SSISK_SK_fLi128ELi256ELNS5_4UMMA5MajorE0ELSS_0ELNSR_7ScaleInE0ELST_0EEEEEENS5_6LayoutISE_NS6_IJSL_SL_SL_EEEEENS6_IJNS5_10UnderscoreESZ_SZ_EEEEENS5_13SM90_TMA_LOADENS5_14ComposedLayoutINS5_7SwizzleILi3ELi4ELi3EEENS5_18smem_ptr_flag_bitsILi16EEENSW_INS6_IJNSC_ILi8EEESI_EEENS6_IJSI_SD_EEEEEEEvNS5_8identityES12_S1C_vS1D_EENS_8epilogue10collective18CollectiveEpilogueINS1F_31Sm100PtrArrayTmaWarpSpecializedILi4ELi2ELi64ELb1ELb0EEEJSJ_NS6_IJNSW_ISG_SD_EENSW_ISI_SD_EEEEENS_6half_tEPNS6_IJSD_lSL_EEES1N_S1P_NS1F_6fusion15FusionCallbacksIS1J_NS1Q_17LinearCombinationIS1N_fS1N_fLNS_15FloatRoundStyleE2EEESJ_S1M_JEEENS5_5SM1004TMEM4LOAD26SM100_TMEM_LOAD_16dp256b8xES12_NS13_IS15_S17_NSW_INS6_IJSI_S18_EEENS6_IJSD_SI_EEEEEEENS5_17SM75_U16x8_LDSM_TENS5_14SM90_TMA_STOREES23_NS5_17SM90_U16x8_STSM_TENS5_39AutoVectorizingCopyWithAssumedAlignmentILi128EEEEEEvvEEEEvNT_6ParamsE --------------------------
	.section	.nv.shared._ZN7cutlass13device_kernelINS_4gemm6kernel13GemmUniversalINS1_17GroupProblemShapeIN4cute5tupleIJiiiEEEEENS1_10collective13CollectiveMmaINS1_40MainloopSm100ArrayTmaUmmaWarpSpecializedILi3ELi8ELi2ENS6_IJNS5_1CILi1EEESD_SD_EEEEENS6_IJNSC_ILi128EEENSC_ILi256EEENSC_ILi64EEEEEENS_10bfloat16_tEPNS6_IJlSD_NSC_ILi0EEEEEESK_SN_NS5_8TiledMMAINS5_8MMA_AtomIJNS5_20SM100_MMA_F16BF16_SSISK_SK_fLi128ELi256ELNS5_4UMMA5MajorE0ELSS_0ELNSR_7ScaleInE0ELST_0EEEEEENS5_6LayoutISE_NS6_IJSL_SL_SL_EEEEENS6_IJNS5_10UnderscoreESZ_SZ_EEEEENS5_13SM90_TMA_LOADENS5_14ComposedLayoutINS5_7SwizzleILi3ELi4ELi3EEENS5_18smem_ptr_flag_bitsILi16EEENSW_INS6_IJNSC_ILi8EEESI_EEENS6_IJSI_SD_EEEEEEEvNS5_8identityES12_S1C_vS1D_EENS_8epilogue10collective18CollectiveEpilogueINS1F_31Sm100PtrArrayTmaWarpSpecializedILi4ELi2ELi64ELb1ELb0EEEJSJ_NS6_IJNSW_ISG_SD_EENSW_ISI_SD_EEEEENS_6half_tEPNS6_IJSD_lSL_EEES1N_S1P_NS1F_6fusion15FusionCallbacksIS1J_NS1Q_17LinearCombinationIS1N_fS1N_fLNS_15FloatRoundStyleE2EEESJ_S1M_JEEENS5_5SM1004TMEM4LOAD26SM100_TMEM_LOAD_16dp256b8xES12_NS13_IS15_S17_NSW_INS6_IJSI_S18_EEENS6_IJSD_SI_EEEEEEENS5_17SM75_U16x8_LDSM_TENS5_14SM90_TMA_STOREES23_NS5_17SM90_U16x8_STSM_TENS5_39AutoVectorizingCopyWithAssumedAlignmentILi128EEEEEEvvEEEEvNT_6ParamsE,"aw",@nobits
	.sectionflags	@""
	.align	16
	.zero		1024


//--------------------- .nv.shared.reserved.0     --------------------------
	.section	.nv.shared.reserved.0,"aw",@nobits
	.weak		__nv_reservedSMEM_offset_0_alias
	.size		__nv_reservedSMEM_offset_0_alias, 0, 64
	.other		__nv_reservedSMEM_offset_0_alias,@"STO_CUDA_RESERVED_SHARED STV_DEFAULT"
__nv_reservedSMEM_offset_0_alias:
	.zero		0
.nv.shared.reserved.0:
	.zero		64
	.weak		__nv_reservedSMEM_tcgen05_partition
	.type		__nv_reservedSMEM_tcgen05_partition,@object
	.size		__nv_reservedSMEM_tcgen05_partition,(.L_0 - __nv_reservedSMEM_tcgen05_partition)
__nv_reservedSMEM_tcgen05_partition:
	.zero		32
.L_0:


//--------------------- .nv.global                --------------------------
	.section	.nv.global,"aw",@nobits
.nv.global:
	.type		_ZN39_INTERNAL_540df0ea_4_k_cu_9c264103_30344cute1_E,@object
	.size		_ZN39_INTERNAL_540df0ea_4_k_cu_9c264103_30344cute1_E,(_ZN39_INTERNAL_540df0ea_4_k_cu_9c264103_30344cuda3std3__45__cpo6cbeginE - _ZN39_INTERNAL_540df0ea_4_k_cu_9c264103_30344cute1_E)
_ZN39_INTERNAL_540df0ea_4_k_cu_9c264103_30344cute1_E:
	.zero		1
	.type		_ZN39_INTERNAL_540df0ea_4_k_cu_9c264103_30344cuda3std3__45__cpo6cbeginE,@object
	.size		_ZN39_INTERNAL_540df0ea_4_k_cu_9c264103_30344cuda3std3__45__cpo6cbeginE,(_ZN39_INTERNAL_540df0ea_4_k_cu_9c264103_30344cuda3std3__48in_placeE - _ZN39_INTERNAL_540df0ea_4_k_cu_9c264103_30344cuda3std3__45__cpo6cbeginE)
_ZN39_INTERNAL_540df0ea_4_k_cu_9c264103_30344cuda3std3__45__cpo6cbeginE:
	.zero		1
	.type		_ZN39_INTERNAL_540df0ea_4_k_cu_9c264103_30344cuda3std3__48in_placeE,@object
	.size		_ZN39_INTERNAL_540df0ea_4_k_cu_9c264103_30344cuda3std3__48in_placeE,(_ZN39_INTERNAL_540df0ea_4_k_cu_9c264103_30344cuda3std6ranges3__45__cpo9iter_moveE - _ZN39_INTERNAL_540df0ea_4_k_cu_9c264103_30344cuda3std3__48in_placeE)
_ZN39_INTERNAL_540df0ea_4_k_cu_9c264103_30344cuda3std3__48in_placeE:
	.zero		1
	.type		_ZN39_INTERNAL_540df0ea_4_k_cu_9c264103_30344cuda3std6ranges3__45__cpo9iter_moveE,@object
	.size		_ZN39_INTERNAL_540df0ea_4_k_cu_9c264103_30344cuda3std6ranges3__45__cpo9iter_moveE,(_ZN39_INTERNAL_540df0ea_4_k_cu_9c264103_30344cuda3std3__45__cpo5beginE - _ZN39_INTERNAL_540df0ea_4_k_cu_9c264103_30344cuda3std6ranges3__45__cpo9iter_moveE)
_ZN39_INTERNAL_540df0ea_4_k_cu_9c264103_30344cuda3std6ranges3__45__cpo9iter_moveE:
	.zero		1
	.type		_ZN39_INTERNAL_540df0ea_4_k_cu_9c264103_30344cuda3std3__45__cpo5beginE,@object
	.size		_ZN39_INTERNAL_540df0ea_4_k_cu_9c264103_30344cuda3std3__45__cpo5beginE,(_ZN39_INTERNAL_540df0ea_4_k_cu_9c264103_30344cuda3std3__441_GLOBAL__N__540df0ea_4_k_cu_9c264103_30346ignoreE - _ZN39_INTERNAL_540df0ea_4_k_cu_9c264103_30344cuda3std3__45__cpo5beginE)
_ZN39_INTERNAL_540df0ea_4_k_cu_9c264103_30344cuda3std3__45__cpo5beginE:
	.zero		1
	.type		_ZN39_INTERNAL_540df0ea_4_k_cu_9c264103_30344cuda3std3__441_GLOBAL__N__540df0ea_4_k_cu_9c264103_30346ignoreE,@object
	.size		_ZN39_INTERNAL_540df0ea_4_k_cu_9c264103_30344cuda3std3__441_GLOBAL__N__540df0ea_4_k_cu_9c264103_30346ignoreE,(_ZN39_INTERNAL_540df0ea_4_k_cu_9c264103_30344cute7productE - _ZN39_INTERNAL_540df0ea_4_k_cu_9c264103_30344cuda3std3__441_GLOBAL__N__540df0ea_4_k_cu_9c264103_30346ignoreE)
_ZN39_INTERNAL_540df0ea_4_k_cu_9c264103_30344cuda3std3__441_GLOBAL__N__540df0ea_4_k_cu_9c264103_30346ignoreE:
	.zero		1
	.type		_ZN39_INTERNAL_540df0ea_4_k_cu_9c264103_30344cute7productE,@object
	.size		_ZN39_INTERNAL_540df0ea_4_k_cu_9c264103_30344cute7productE,(_ZN39_INTERNAL_540df0ea_4_k_cu_9c264103_30344cuda3std3__45__cpo3endE - _ZN39_INTERNAL_540df0ea_4_k_cu_9c264103_30344cute7productE)
_ZN39_INTERNAL_540df0ea_4_k_cu_9c264103_30344cute7productE:
	.zero		1
	.type		_ZN39_INTERNAL_540df0ea_4_k_cu_9c264103_30344cuda3std3__45__cpo3endE,@object
	.size		_ZN39_INTERNAL_540df0ea_4_k_cu_9c264103_30344cuda3std3__45__cpo3endE,(_ZN39_INTERNAL_540df0ea_4_k_cu_9c264103_30344cuda3std3__419piecewise_constructE - _ZN39_INTERNAL_540df0ea_4_k_cu_9c264103_30344cuda3std3__45__cpo3endE)
_ZN39_INTERNAL_540df0ea_4_k_cu_9c264103_30344cuda3std3__45__cpo3endE:
	.zero		1
	.type		_ZN39_INTERNAL_540df0ea_4_k_cu_9c264103_30344cuda3std3__419piecewise_constructE,@object
	.size		_ZN39_INTERNAL_540df0ea_4_k_cu_9c264103_30344cuda3std3__419piecewise_constructE,(_ZN39_INTERNAL_540df0ea_4_k_cu_9c264103_30344cuda3std3__45__cpo4cendE - _ZN39_INTERNAL_540df0ea_4_k_cu_9c264103_30344cuda3std3__419piecewise_constructE)
_ZN39_INTERNAL_540df0ea_4_k_cu_9c264103_30344cuda3std3__419piecewise_constructE:
	.zero		1
	.type		_ZN39_INTERNAL_540df0ea_4_k_cu_9c264103_30344cuda3std3__45__cpo4cendE,@object
	.size		_ZN39_INTERNAL_540df0ea_4_k_cu_9c264103_30344cuda3std3__45__cpo4cendE,(_ZN39_INTERNAL_540df0ea_4_k_cu_9c264103_30344cuda3std6ranges3__45__cpo4swapE - _ZN39_INTERNAL_540df0ea_4_k_cu_9c264103_30344cuda3std3__45__cpo4cendE)
_ZN39_INTERNAL_540df0ea_4_k_cu_9c264103_30344cuda3std3__45__cpo4cendE:
	.zero		1
	.type		_ZN39_INTERNAL_540df0ea_4_k_cu_9c264103_30344cuda3std6ranges3__45__cpo4swapE,@object
	.size		_ZN39_INTERNAL_540df0ea_4_k_cu_9c264103_30344cuda3std6ranges3__45__cpo4swapE,(.L_10 - _ZN39_INTERNAL_540df0ea_4_k_cu_9c264103_30344cuda3std6ranges3__45__cpo4swapE)
_ZN39_INTERNAL_540df0ea_4_k_cu_9c264103_30344cuda3std6ranges3__45__cpo4swapE:
	.zero		1
.L_10:


//--------------------- .nv.constant0._ZN7cutlass13device_kernelINS_4gemm6kernel13GemmUniversalINS1_17GroupProblemShapeIN4cute5tupleIJiiiEEEEENS1_10collective13CollectiveMmaINS1_40MainloopSm100ArrayTmaUmmaWarpSpecializedILi3ELi8ELi2ENS6_IJNS5_1CILi1EEESD_SD_EEEEENS6_IJNSC_ILi128EEENSC_ILi256EEENSC_ILi64EEEEEENS_10bfloat16_tEPNS6_IJlSD_NSC_ILi0EEEEEESK_SN_NS5_8TiledMMAINS5_8MMA_AtomIJNS5_20SM100_MMA_F16BF16_SSISK_SK_fLi128ELi256ELNS5_4UMMA5MajorE0ELSS_0ELNSR_7ScaleInE0ELST_0EEEEEENS5_6LayoutISE_NS6_IJSL_SL_SL_EEEEENS6_IJNS5_10UnderscoreESZ_SZ_EEEEENS5_13SM90_TMA_LOADENS5_14ComposedLayoutINS5_7SwizzleILi3ELi4ELi3EEENS5_18smem_ptr_flag_bitsILi16EEENSW_INS6_IJNSC_ILi8EEESI_EEENS6_IJSI_SD_EEEEEEEvNS5_8identityES12_S1C_vS1D_EENS_8epilogue10collective18CollectiveEpilogueINS1F_31Sm100PtrArrayTmaWarpSpecializedILi4ELi2ELi64ELb1ELb0EEEJSJ_NS6_IJNSW_ISG_SD_EENSW_ISI_SD_EEEEENS_6half_tEPNS6_IJSD_lSL_EEES1N_S1P_NS1F_6fusion15FusionCallbacksIS1J_NS1Q_17LinearCombinationIS1N_fS1N_fLNS_15FloatRoundStyleE2EEESJ_S1M_JEEENS5_5SM1004TMEM4LOAD26SM100_TMEM_LOAD_16dp256b8xES12_NS13_IS15_S17_NSW_INS6_IJSI_S18_EEENS6_IJSD_SI_EEEEEEENS5_17SM75_U16x8_LDSM_TENS5_14SM90_TMA_STOREES23_NS5_17SM90_U16x8_STSM_TENS5_39AutoVectorizingCopyWithAssumedAlignmentILi128EEEEEEvvEEEEvNT_6ParamsE --------------------------
	.section	.nv.constant0._ZN7cutlass13device_kernelINS_4gemm6kernel13GemmUniversalINS1_17GroupProblemShapeIN4cute5tupleIJiiiEEEEENS1_10collective13CollectiveMmaINS1_40MainloopSm100ArrayTmaUmmaWarpSpecializedILi3ELi8ELi2ENS6_IJNS5_1CILi1EEESD_SD_EEEEENS6_IJNSC_ILi128EEENSC_ILi256EEENSC_ILi64EEEEEENS_10bfloat16_tEPNS6_IJlSD_NSC_ILi0EEEEEESK_SN_NS5_8TiledMMAINS5_8MMA_AtomIJNS5_20SM100_MMA_F16BF16_SSISK_SK_fLi128ELi256ELNS5_4UMMA5MajorE0ELSS_0ELNSR_7ScaleInE0ELST_0EEEEEENS5_6LayoutISE_NS6_IJSL_SL_SL_EEEEENS6_IJNS5_10UnderscoreESZ_SZ_EEEEENS5_13SM90_TMA_LOADENS5_14ComposedLayoutINS5_7SwizzleILi3ELi4ELi3EEENS5_18smem_ptr_flag_bitsILi16EEENSW_INS6_IJNSC_ILi8EEESI_EEENS6_IJSI_SD_EEEEEEEvNS5_8identityES12_S1C_vS1D_EENS_8epilogue10collective18CollectiveEpilogueINS1F_31Sm100PtrArrayTmaWarpSpecializedILi4ELi2ELi64ELb1ELb0EEEJSJ_NS6_IJNSW_ISG_SD_EENSW_ISI_SD_EEEEENS_6half_tEPNS6_IJSD_lSL_EEES1N_S1P_NS1F_6fusion15FusionCallbacksIS1J_NS1Q_17LinearCombinationIS1N_fS1N_fLNS_15FloatRoundStyleE2EEESJ_S1M_JEEENS5_5SM1004TMEM4LOAD26SM100_TMEM_LOAD_16dp256b8xES12_NS13_IS15_S17_NSW_INS6_IJSI_S18_EEENS6_IJSD_SI_EEEEEEENS5_17SM75_U16x8_LDSM_TENS5_14SM90_TMA_STOREES23_NS5_17SM90_U16x8_STSM_TENS5_39AutoVectorizingCopyWithAssumedAlignmentILi128EEEEEEvvEEEEvNT_6ParamsE,"a",@progbits
	.sectionflags	@""
	.align	4
.nv.constant0._ZN7cutlass13device_kernelINS_4gemm6kernel13GemmUniversalINS1_17GroupProblemShapeIN4cute5tupleIJiiiEEEEENS1_10collective13CollectiveMmaINS1_40MainloopSm100ArrayTmaUmmaWarpSpecializedILi3ELi8ELi2ENS6_IJNS5_1CILi1EEESD_SD_EEEEENS6_IJNSC_ILi128EEENSC_ILi256EEENSC_ILi64EEEEEENS_10bfloat16_tEPNS6_IJlSD_NSC_ILi0EEEEEESK_SN_NS5_8TiledMMAINS5_8MMA_AtomIJNS5_20SM100_MMA_F16BF16_SSISK_SK_fLi128ELi256ELNS5_4UMMA5MajorE0ELSS_0ELNSR_7ScaleInE0ELST_0EEEEEENS5_6LayoutISE_NS6_IJSL_SL_SL_EEEEENS6_IJNS5_10UnderscoreESZ_SZ_EEEEENS5_13SM90_TMA_LOADENS5_14ComposedLayoutINS5_7SwizzleILi3ELi4ELi3EEENS5_18smem_ptr_flag_bitsILi16EEENSW_INS6_IJNSC_ILi8EEESI_EEENS6_IJSI_SD_EEEEEEEvNS5_8identityES12_S1C_vS1D_EENS_8epilogue10collective18CollectiveEpilogueINS1F_31Sm100PtrArrayTmaWarpSpecializedILi4ELi2ELi64ELb1ELb0EEEJSJ_NS6_IJNSW_ISG_SD_EENSW_ISI_SD_EEEEENS_6half_tEPNS6_IJSD_lSL_EEES1N_S1P_NS1F_6fusion15FusionCallbacksIS1J_NS1Q_17LinearCombinationIS1N_fS1N_fLNS_15FloatRoundStyleE2EEESJ_S1M_JEEENS5_5SM1004TMEM4LOAD26SM100_TMEM_LOAD_16dp256b8xES12_NS13_IS15_S17_NSW_INS6_IJSI_S18_EEENS6_IJSD_SI_EEEEEEENS5_17SM75_U16x8_LDSM_TENS5_14SM90_TMA_STOREES23_NS5_17SM90_U16x8_STSM_TENS5_39AutoVectorizingCopyWithAssumedAlignmentILi128EEEEEEvvEEEEvNT_6ParamsE:
	.zero		3200


//--------------------- SYMBOLS --------------------------

	.type		.nv.reservedSmem.offset0,@object
	.size		.nv.reservedSmem.offset0,0x4
	.type		.nv.reservedSmem.cap,@object
	.size		.nv.reservedSmem.cap,0x4
	.type		__assertfail,@function
